def matmul_kernel(
    a_ptr,
    b_ptr,
    c_ptr,
    M,
    N,
    K,
    stride_am,
    stride_ak,
    stride_bk,
    stride_bn,
    stride_cm,
    stride_cn,
    BLOCK_M: tl.constexpr,
    BLOCK_N: tl.constexpr,
    BLOCK_K: tl.constexpr,
    GROUP_M: tl.constexpr,
):
    pid = tl.program_id(axis=0)
    num_pid_m = tl.cdiv(M, BLOCK_M)
    num_pid_n = tl.cdiv(N, BLOCK_N)
    num_pid_in_group = GROUP_M * num_pid_n
    group_id = pid // num_pid_in_group
    first_pid_m = group_id * GROUP_M
    group_size_m = min(num_pid_m - first_pid_m, GROUP_M)
    pid_m = first_pid_m + ((pid % num_pid_in_group) % group_size_m)
    pid_n = (pid % num_pid_in_group) // group_size_m

    offs_am = (pid_m * BLOCK_M + tl.arange(0, BLOCK_M)) % M
    offs_bn = (pid_n * BLOCK_N + tl.arange(0, BLOCK_N)) % N
    offs_k = tl.arange(0, BLOCK_K)
    a_ptrs = a_ptr + offs_am[:, None] * stride_am + offs_k[None, :] * stride_ak
    b_ptrs = b_ptr + offs_k[:, None] * stride_bk + offs_bn[None, :] * stride_bn

    acc = tl.zeros((BLOCK_M, BLOCK_N), dtype=tl.float32)
    for kk in range(0, tl.cdiv(K, BLOCK_K)):
        a = tl.load(a_ptrs, mask=offs_k[None, :] < K - kk * BLOCK_K, other=0.0)
        b = tl.load(b_ptrs, mask=offs_k[:, None] < K - kk * BLOCK_K, other=0.0)
        acc = tl.dot(a, b, acc)
        a_ptrs += BLOCK_K * stride_ak
        b_ptrs += BLOCK_K * stride_bk

    c = acc.to(c_ptr.dtype.element_ty)
    offs_cm = pid_m * BLOCK_M + tl.arange(0, BLOCK_M)
    offs_cn = pid_n * BLOCK_N + tl.arange(0, BLOCK_N)
    c_ptrs = c_ptr + offs_cm[:, None] * stride_cm + offs_cn[None, :] * stride_cn
    mask = (offs_cm[:, None] < M) & (offs_cn[None, :] < N)
    tl.store(c_ptrs, c, mask=mask)

# config = {"BLOCK_K": 64, "BLOCK_M": 256, "BLOCK_N": 64, "GROUP_M": 8, "arch": "sm_90", "dtype": "fp16", "num_ctas": 1, "num_stages": 3, "num_warps": 2}
# arch = sm_90


// ===== COMPILED SASS (sm_90a) =====

	.target	sm_90a

	.elftype	@"ET_EXEC"


//--------------------- .note.nv.tkinfo           --------------------------
	.section	.note.nv.tkinfo,"",@"SHT_NOTE"
	.sectionflags	@"SHF_NOTE_NV_TKINFO"
	.tkinfo
        /*0018*/ 	.word	0x00000002
        /*0030*/ 	.string	""
        /*0030*/ 	.string	"ptxas"
        /*0030*/ 	.string	"Cuda compilation tools, release 13.0, V13.0.88"
        /*0030*/ 	.string	"Build cuda_13.0.r13.0/compiler.36424714_0"
        /*0030*/ 	.string	"-v  -suppress-debug-info  -lineinfo  -arch sm_90a "



//--------------------- .note.nv.cuinfo           --------------------------
	.section	.note.nv.cuinfo,"",@"SHT_NOTE"
	.sectionflags	@"SHF_NOTE_NV_CUINFO"
        /*0018*/ 	.short	0x0002
        /*001a*/ 	.short	0x005a
        /*001c*/ 	.short	0x0082
	.zero		2


//--------------------- .nv.info                  --------------------------
	.section	.nv.info,"",@"SHT_CUDA_INFO"
	.align	4


	//----- nvinfo : EIATTR_REGCOUNT
	.align		4
        /*0000*/ 	.byte	0x04, 0x2f
        /*0002*/ 	.short	(.L_1 - .L_0)
	.align		4
.L_0:
        /*0004*/ 	.word	index@(matmul_kernel)
        /*0008*/ 	.word	0x00000020


	//----- nvinfo : EIATTR_FRAME_SIZE
	.align		4
.L_1:
        /*000c*/ 	.byte	0x04, 0x11
        /*000e*/ 	.short	(.L_3 - .L_2)
	.align		4
.L_2:
        /*0010*/ 	.word	index@(matmul_kernel)
        /*0014*/ 	.word	0x00002808


	//----- nvinfo : EIATTR_MIN_STACK_SIZE
	.align		4
.L_3:
        /*0018*/ 	.byte	0x04, 0x12
        /*001a*/ 	.short	(.L_5 - .L_4)
	.align		4
.L_4:
        /*001c*/ 	.word	index@(matmul_kernel)
        /*0020*/ 	.word	0x00002808
.L_5:


//--------------------- .nv.compat                --------------------------
	.section	.nv.compat,"",@"SHT_CUDA_COMPAT_INFO"
	.align	4
        /*0000*/ 	.byte	0x02, 0x09, 0x01, 0x00, 0x02, 0x02, 0x01, 0x00, 0x02, 0x05, 0x05, 0x00, 0x03, 0x07, 0x01, 0x01
        /*0010*/ 	.byte	0x02, 0x03, 0x00, 0x00, 0x02, 0x06, 0x01, 0x00, 0x04, 0x0b, 0x08, 0x00, 0x00, 0x00, 0x00, 0x00
        /*0020*/ 	.byte	0x00, 0x00, 0x00, 0x00


//--------------------- .nv.info.matmul_kernel    --------------------------
	.section	.nv.info.matmul_kernel,"",@"SHT_CUDA_INFO"
	.sectionflags	@""
	.align	4


	//----- nvinfo : EIATTR_CUDA_API_VERSION
	.align		4
        /*0000*/ 	.byte	0x04, 0x37
        /*0002*/ 	.short	(.L_7 - .L_6)
.L_6:
        /*0004*/ 	.word	0x00000082


	//----- nvinfo : EIATTR_KPARAM_INFO
	.align		4
.L_7:
        /*0008*/ 	.byte	0x04, 0x17
        /*000a*/ 	.short	(.L_9 - .L_8)
.L_8:
        /*000c*/ 	.word	0x00000000
        /*0010*/ 	.short	0x000d
        /*0012*/ 	.short	0x0048
        /*0014*/ 	.byte	0x00, 0xf4, 0x21, 0x00


	//----- nvinfo : EIATTR_KPARAM_INFO
	.align		4
.L_9:
        /*0018*/ 	.byte	0x04, 0x17
        /*001a*/ 	.short	(.L_11 - .L_10)
.L_10:
        /*001c*/ 	.word	0x00000000
        /*0020*/ 	.short	0x000c
        /*0022*/ 	.short	0x0040
        /*0024*/ 	.byte	0x00, 0xf4, 0x21, 0x00


	//----- nvinfo : EIATTR_KPARAM_INFO
	.align		4
.L_11:
        /*0028*/ 	.byte	0x04, 0x17
        /*002a*/ 	.short	(.L_13 - .L_12)
.L_12:
        /*002c*/ 	.word	0x00000000
        /*0030*/ 	.short	0x000b
        /*0032*/ 	.short	0x0038
        /*0034*/ 	.byte	0x00, 0xf0, 0x11, 0x00


	//----- nvinfo : EIATTR_KPARAM_INFO
	.align		4
.L_13:
        /*0038*/ 	.byte	0x04, 0x17
        /*003a*/ 	.short	(.L_15 - .L_14)
.L_14:
        /*003c*/ 	.word	0x00000000
        /*0040*/ 	.short	0x000a
        /*0042*/ 	.short	0x0034
        /*0044*/ 	.byte	0x00, 0xf0, 0x11, 0x00


	//----- nvinfo : EIATTR_KPARAM_INFO
	.align		4
.L_15:
        /*0048*/ 	.byte	0x04, 0x17
        /*004a*/ 	.short	(.L_17 - .L_16)
.L_16:
        /*004c*/ 	.word	0x00000000
        /*0050*/ 	.short	0x0009
        /*0052*/ 	.short	0x0030
        /*0054*/ 	.byte	0x00, 0xf0, 0x11, 0x00


	//----- nvinfo : EIATTR_KPARAM_INFO
	.align		4
.L_17:
        /*0058*/ 	.byte	0x04, 0x17
        /*005a*/ 	.short	(.L_19 - .L_18)
.L_18:
        /*005c*/ 	.word	0x00000000
        /*0060*/ 	.short	0x0008
        /*0062*/ 	.short	0x002c
        /*0064*/ 	.byte	0x00, 0xf0, 0x11, 0x00


	//----- nvinfo : EIATTR_KPARAM_INFO
	.align		4
.L_19:
        /*0068*/ 	.byte	0x04, 0x17
        /*006a*/ 	.short	(.L_21 - .L_20)
.L_20:
        /*006c*/ 	.word	0x00000000
        /*0070*/ 	.short	0x0007
        /*0072*/ 	.short	0x0028
        /*0074*/ 	.byte	0x00, 0xf0, 0x11, 0x00


	//----- nvinfo : EIATTR_KPARAM_INFO
	.align		4
.L_21:
        /*0078*/ 	.byte	0x04, 0x17
        /*007a*/ 	.short	(.L_23 - .L_22)
.L_22:
        /*007c*/ 	.word	0x00000000
        /*0080*/ 	.short	0x0006
        /*0082*/ 	.short	0x0024
        /*0084*/ 	.byte	0x00, 0xf0, 0x11, 0x00


	//----- nvinfo : EIATTR_KPARAM_INFO
	.align		4
.L_23:
        /*0088*/ 	.byte	0x04, 0x17
        /*008a*/ 	.short	(.L_25 - .L_24)
.L_24:
        /*008c*/ 	.word	0x00000000
        /*0090*/ 	.short	0x0005
        /*0092*/ 	.short	0x0020
        /*0094*/ 	.byte	0x00, 0xf0, 0x11, 0x00


	//----- nvinfo : EIATTR_KPARAM_INFO
	.align		4
.L_25:
        /*0098*/ 	.byte	0x04, 0x17
        /*009a*/ 	.short	(.L_27 - .L_26)
.L_26:
        /*009c*/ 	.word	0x00000000
        /*00a0*/ 	.short	0x0004
        /*00a2*/ 	.short	0x001c
        /*00a4*/ 	.byte	0x00, 0xf0, 0x11, 0x00


	//----- nvinfo : EIATTR_KPARAM_INFO
	.align		4
.L_27:
        /*00a8*/ 	.byte	0x04, 0x17
        /*00aa*/ 	.short	(.L_29 - .L_28)
.L_28:
        /*00ac*/ 	.word	0x00000000
        /*00b0*/ 	.short	0x0003
        /*00b2*/ 	.short	0x0018
        /*00b4*/ 	.byte	0x00, 0xf0, 0x11, 0x00


	//----- nvinfo : EIATTR_KPARAM_INFO
	.align		4
.L_29:
        /*00b8*/ 	.byte	0x04, 0x17
        /*00ba*/ 	.short	(.L_31 - .L_30)
.L_30:
        /*00bc*/ 	.word	0x00000000
        /*00c0*/ 	.short	0x0002
        /*00c2*/ 	.short	0x0010
        /*00c4*/ 	.byte	0x00, 0xf4, 0x21, 0x00


	//----- nvinfo : EIATTR_KPARAM_INFO
	.align		4
.L_31:
        /*00c8*/ 	.byte	0x04, 0x17
        /*00ca*/ 	.short	(.L_33 - .L_32)
.L_32:
        /*00cc*/ 	.word	0x00000000
        /*00d0*/ 	.short	0x0001
        /*00d2*/ 	.short	0x0008
        /*00d4*/ 	.byte	0x00, 0xf4, 0x21, 0x00


	//----- nvinfo : EIATTR_KPARAM_INFO
	.align		4
.L_33:
        /*00d8*/ 	.byte	0x04, 0x17
        /*00da*/ 	.short	(.L_35 - .L_34)
.L_34:
        /*00dc*/ 	.word	0x00000000
        /*00e0*/ 	.short	0x0000
        /*00e2*/ 	.short	0x0000
        /*00e4*/ 	.byte	0x00, 0xf4, 0x21, 0x00


	//----- nvinfo : EIATTR_SPARSE_MMA_MASK
	.align		4
.L_35:
        /*00e8*/ 	.byte	0x03, 0x50
        /*00ea*/ 	.short	0x0000


	//----- nvinfo : EIATTR_MAXREG_COUNT
	.align		4
        /*00ec*/ 	.byte	0x03, 0x1b
        /*00ee*/ 	.short	0x00ff


	//----- nvinfo : EIATTR_NUM_BARRIERS
	.align		4
        /*00f0*/ 	.byte	0x02, 0x4c
        /*00f2*/ 	.byte	0x01
	.zero		1


	//----- nvinfo : EIATTR_ANNOTATIONS
	.align		4
        /*00f4*/ 	.byte	0x04, 0x55
        /*00f6*/ 	.short	(.L_37 - .L_36)


	//   ....[0]....
.L_36:
        /*00f8*/ 	.word	0x00000001
        /*00fc*/ 	.byte	0xe0, 0x00, 0x00, 0x00, 0x01, 0x00, 0x00, 0x00, 0x00, 0x01, 0x00, 0x00, 0x01, 0x00, 0x00, 0x00
        /* <DEDUP_REMOVED lines=26> */
        /*02ac*/ 	.byte	0xd0, 0x07, 0x00, 0x00, 0x01, 0x00, 0x00, 0x00, 0x00, 0x08, 0x00, 0x00


	//----- nvinfo : EIATTR_MERCURY_ISA_VERSION
	.align		4
.L_37:
        /*02b8*/ 	.byte	0x03, 0x5f
        /*02ba*/ 	.short	0x0101


	//----- nvinfo : EIATTR_EXIT_INSTR_OFFSETS
	.align		4
        /*02bc*/ 	.byte	0x04, 0x1c
        /*02be*/ 	.short	(.L_39 - .L_38)


	//   ....[0]....
.L_38:
        /*02c0*/ 	.word	0x0003ada0


	//   ....[1]....
        /*02c4*/ 	.word	0x0003add0


	//----- nvinfo : EIATTR_REQNTID
	.align		4
.L_39:
        /*02c8*/ 	.byte	0x04, 0x10
        /*02ca*/ 	.short	(.L_41 - .L_40)
.L_40:
        /*02cc*/ 	.word	0x00000040
        /*02d0*/ 	.word	0x00000001
        /*02d4*/ 	.word	0x00000001


	//----- nvinfo : EIATTR_CBANK_PARAM_SIZE
	.align		4
.L_41:
        /*02d8*/ 	.byte	0x03, 0x19
        /*02da*/ 	.short	0x0050


	//----- nvinfo : EIATTR_PARAM_CBANK
	.align		4
        /*02dc*/ 	.byte	0x04, 0x0a
        /*02de*/ 	.short	(.L_43 - .L_42)
	.align		4
.L_42:
        /*02e0*/ 	.word	index@(.nv.constant0.matmul_kernel)
        /*02e4*/ 	.short	0x0210
        /*02e6*/ 	.short	0x0050


	//----- nvinfo : EIATTR_SW_WAR
	.align		4
.L_43:
        /*02e8*/ 	.byte	0x04, 0x36
        /*02ea*/ 	.short	(.L_45 - .L_44)
.L_44:
        /*02ec*/ 	.word	0x00000008
.L_45:


//--------------------- .nv.callgraph             --------------------------
	.section	.nv.callgraph,"",@"SHT_CUDA_CALLGRAPH"
	.align	4
	.sectionentsize	8
	.align		4
        /*0000*/ 	.word	0x00000000
	.align		4
        /*0004*/ 	.word	0xffffffff
	.align		4
        /*0008*/ 	.word	0x00000000
	.align		4
        /*000c*/ 	.word	0xfffffffe
	.align		4
        /*0010*/ 	.word	0x00000000
	.align		4
        /*0014*/ 	.word	0xfffffffd
	.align		4
        /*0018*/ 	.word	0x00000000
	.align		4
        /*001c*/ 	.word	0xfffffffc


//--------------------- .text.matmul_kernel       --------------------------
	.section	.text.matmul_kernel,"ax",@progbits
	.align	128
        .global         matmul_kernel
        .type           matmul_kernel,@function
        .size           matmul_kernel,(.L_x_3 - matmul_kernel)
        .other          matmul_kernel,@"STO_CUDA_ENTRY STV_DEFAULT"
matmul_kernel:
.text.matmul_kernel:
[----:B------:R-:W0:Y:S08]  /*0000*/  LDC R1, c[0x0][0x28] ;  /* 0x00000a00ff017b82 */ /* 0x000e300000000800 */
[----:B------:R-:W1:Y:S01]  /*0010*/  LDC.64 R2, c[0x0][0x228] ;  /* 0x00008a00ff027b82 */ /* 0x000e620000000a00 */
[----:B0-----:R-:W-:Y:S01]  /*0020*/  VIADD R1, R1, 0xffffd7f8 ;  /* 0xffffd7f801017836 */ /* 0x001fe20000000000 */
[----:B------:R-:W-:Y:S01]  /*0030*/  UMOV UR4, 0x400 ;  /* 0x0000040000047882 */ /* 0x000fe20000000000 */
[----:B------:R-:W-:-:S02]  /*0040*/  CS2R R24, SRZ ;  /* 0x0000000000187805 */ /* 0x000fc4000001ff00 */
[----:B------:R-:W-:Y:S02]  /*0050*/  CS2R R26, SRZ ;  /* 0x00000000001a7805 */ /* 0x000fe4000001ff00 */
[----:B------:R-:W-:Y:S02]  /*0060*/  CS2R R20, SRZ ;  /* 0x0000000000147805 */ /* 0x000fe4000001ff00 */
[----:B------:R-:W-:Y:S02]  /*0070*/  CS2R R22, SRZ ;  /* 0x0000000000167805 */ /* 0x000fe4000001ff00 */
[----:B------:R-:W-:Y:S01]  /*0080*/  CS2R R16, SRZ ;  /* 0x0000000000107805 */ /* 0x000fe2000001ff00 */
[----:B------:R-:W0:Y:S01]  /*0090*/  LDC R29, c[0x0][0x230] ;  /* 0x00008c00ff1d7b82 */ /* 0x000e220000000800 */
[----:B------:R-:W-:Y:S02]  /*00a0*/  CS2R R18, SRZ ;  /* 0x0000000000127805 */ /* 0x000fe4000001ff00 */
[----:B------:R-:W-:-:S05]  /*00b0*/  CS2R R14, SRZ ;  /* 0x00000000000e7805 */ /* 0x000fca000001ff00 */
[----:B------:R-:W2:Y:S01]  /*00c0*/  S2UR UR5, SR_CgaCtaId ;  /* 0x00000000000579c3 */ /* 0x000ea20000008800 */
[----:B-1----:R-:W-:Y:S01]  /*00d0*/  VIADD R0, R3, 0x3f ;  /* 0x0000003f03007836 */ /* 0x002fe20000000000 */
[----:B------:R-:W-:Y:S04]  /*00e0*/  STL [R1+0x11ec], R3 ;  /* 0x0011ec0301007387 */ /* 0x000fe80000100800 */
[----:B------:R-:W-:Y:S01]  /*00f0*/  SHF.R.S32.HI R5, RZ, 0x1f, R0 ;  /* 0x0000001fff057819 */ /* 0x000fe20000011400 */
[----:B------:R1:W-:Y:S01]  /*0100*/  STL [R1+0x11f0], R2 ;  /* 0x0011f00201007387 */ /* 0x0003e20000100800 */
[----:B0-----:R-:W-:Y:S02]  /*0110*/  VIADD R29, R29, 0x3f ;  /* 0x0000003f1d1d7836 */ /* 0x001fe40000000000 */
[----:B------:R-:W-:Y:S01]  /*0120*/  LEA.HI R5, R5, R0, RZ, 0x6 ;  /* 0x0000000005057211 */ /* 0x000fe200078f30ff */
[----:B------:R-:W-:Y:S03]  /*0130*/  STL [R1+0x40], RZ ;  /* 0x000040ff01007387 */ /* 0x000fe60000100800 */
[----:B------:R-:W-:Y:S01]  /*0140*/  SHF.R.S32.HI R0, RZ, 0x6, R5 ;  /* 0x00000006ff007819 */ /* 0x000fe20000011405 */
[----:B------:R-:W-:Y:S01]  /*0150*/  STL [R1+0x44], RZ ;  /* 0x000044ff01007387 */ /* 0x000fe20000100800 */
[----:B------:R-:W-:Y:S01]  /*0160*/  ULDC.64 UR8, c[0x0][0x208] ;  /* 0x0000820000087ab9 */ /* 0x000fe20000000a00 */
[----:B--2---:R-:W-:-:S02]  /*0170*/  ULEA UR4, UR5, UR4, 0x18 ;  /* 0x0000000405047291 */ /* 0x004fc4000f8ec03f */
[----:B------:R-:W-:Y:S01]  /*0180*/  IMAD.SHL.U32 R0, R0, 0x8, RZ ;  /* 0x0000000800007824 */ /* 0x000fe200078e00ff */
[----:B------:R-:W0:Y:S04]  /*0190*/  S2R R5, SR_CTAID.X ;  /* 0x0000000000057919 */ /* 0x000e280000002500 */
[-C--:B------:R-:W-:Y:S01]  /*01a0*/  IABS R9, R0.reuse ;  /* 0x0000000000097213 */ /* 0x080fe20000000000 */
[----:B------:R-:W-:Y:S01]  /*01b0*/  STL [R1+0x48], RZ ;  /* 0x000048ff01007387 */ /* 0x000fe20000100800 */
[----:B------:R-:W-:Y:S02]  /*01c0*/  IABS R12, R0 ;  /* 0x00000000000c7213 */ /* 0x000fe40000000000 */
[----:B------:R-:W2:Y:S01]  /*01d0*/  I2F.RP R4, R9 ;  /* 0x0000000900047306 */ /* 0x000ea20000209400 */
[----:B------:R-:W-:Y:S04]  /*01e0*/  STL [R1+0x4c], RZ ;  /* 0x00004cff01007387 */ /* 0x000fe80000100800 */
[----:B------:R-:W-:Y:S04]  /*01f0*/  STL [R1+0x30], RZ ;  /* 0x000030ff01007387 */ /* 0x000fe80000100800 */
[----:B------:R-:W-:Y:S04]  /*0200*/  STL [R1+0x34], RZ ;  /* 0x000034ff01007387 */ /* 0x000fe80000100800 */
[----:B------:R-:W-:Y:S01]  /*0210*/  STL [R1+0x38], RZ ;  /* 0x000038ff01007387 */ /* 0x000fe20000100800 */
[----:B--2---:R-:W2:Y:S03]  /*0220*/  MUFU.RCP R4, R4 ;  /* 0x0000000400047308 */ /* 0x004ea60000001000 */
[----:B------:R-:W-:Y:S04]  /*0230*/  STL [R1+0x3c], RZ ;  /* 0x00003cff01007387 */ /* 0x000fe80000100800 */
[----:B------:R-:W-:Y:S01]  /*0240*/  STL [R1+0x20], RZ ;  /* 0x000020ff01007387 */ /* 0x000fe20000100800 */
[----:B0-----:R-:W-:-:S03]  /*0250*/  IABS R10, R5 ;  /* 0x00000005000a7213 */ /* 0x001fc60000000000 */
[----:B------:R-:W-:Y:S04]  /*0260*/  STL [R1+0x24], RZ ;  /* 0x000024ff01007387 */ /* 0x000fe80000100800 */
[----:B------:R-:W-:Y:S01]  /*0270*/  STL [R1+0x28], RZ ;  /* 0x000028ff01007387 */ /* 0x000fe20000100800 */
[----:B--2---:R-:W-:-:S03]  /*0280*/  VIADD R6, R4, 0xffffffe ;  /* 0x0ffffffe04067836 */ /* 0x004fc60000000000 */
[----:B------:R-:W-:Y:S01]  /*0290*/  STL [R1+0x2c], RZ ;  /* 0x00002cff01007387 */ /* 0x000fe20000100800 */
[----:B------:R-:W-:Y:S01]  /*02a0*/  IMAD.MOV R4, RZ, RZ, -R12 ;  /* 0x000000ffff047224 */ /* 0x000fe200078e0a0c */
[----:B------:R-:W-:Y:S01]  /*02b0*/  CS2R R12, SRZ ;  /* 0x00000000000c7805 */ /* 0x000fe2000001ff00 */
[----:B------:R0:W2:Y:S01]  /*02c0*/  F2I.FTZ.U32.TRUNC.NTZ R7, R6 ;  /* 0x0000000600077305 */ /* 0x0000a2000021f000 */
[----:B------:R-:W-:Y:S04]  /*02d0*/  STL [R1+0x10], RZ ;  /* 0x000010ff01007387 */ /* 0x000fe80000100800 */
[----:B------:R-:W-:Y:S01]  /*02e0*/  STL [R1+0x14], RZ ;  /* 0x000014ff01007387 */ /* 0x000fe20000100800 */
[----:B0-----:R-:W-:-:S03]  /*02f0*/  IMAD.MOV.U32 R6, RZ, RZ, RZ ;  /* 0x000000ffff067224 */ /* 0x001fc600078e00ff */
[----:B------:R-:W-:Y:S04]  /*0300*/  STL [R1+0x18], RZ ;  /* 0x000018ff01007387 */ /* 0x000fe80000100800 */
[----:B------:R-:W-:Y:S01]  /*0310*/  STL [R1+0x1c], RZ ;  /* 0x00001cff01007387 */ /* 0x000fe20000100800 */
[----:B--2---:R-:W-:-:S03]  /*0320*/  IMAD.MOV R8, RZ, RZ, -R7 ;  /* 0x000000ffff087224 */ /* 0x004fc600078e0a07 */
[----:B------:R-:W-:Y:S01]  /*0330*/  STL [R1], RZ ;  /* 0x000000ff01007387 */ /* 0x000fe20000100800 */
[----:B------:R-:W-:Y:S02]  /*0340*/  IMAD R11, R8, R9, RZ ;  /* 0x00000009080b7224 */ /* 0x000fe400078e02ff */
[----:B------:R-:W-:Y:S01]  /*0350*/  IMAD.MOV.U32 R8, RZ, RZ, R10 ;  /* 0x000000ffff087224 */ /* 0x000fe200078e000a */
[----:B------:R-:W-:Y:S01]  /*0360*/  STL [R1+0x4], RZ ;  /* 0x000004ff01007387 */ /* 0x000fe20000100800 */
[----:B------:R-:W-:-:S03]  /*0370*/  IMAD.HI.U32 R7, R7, R11, R6 ;  /* 0x0000000b07077227 */ /* 0x000fc600078e0006 */
[----:B------:R-:W-:Y:S03]  /*0380*/  STL [R1+0x8], RZ ;  /* 0x000008ff01007387 */ /* 0x000fe60000100800 */
[----:B------:R-:W-:Y:S01]  /*0390*/  IMAD.HI.U32 R7, R7, R8, RZ ;  /* 0x0000000807077227 */ /* 0x000fe200078e00ff */
[----:B------:R-:W-:Y:S03]  /*03a0*/  STL [R1+0xc], RZ ;  /* 0x00000cff01007387 */ /* 0x000fe60000100800 */
[----:B------:R-:W-:Y:S01]  /*03b0*/  IMAD R4, R7, R4, R8 ;  /* 0x0000000407047224 */ /* 0x000fe200078e0208 */
[----:B------:R-:W-:Y:S04]  /*03c0*/  STL [R1+0xa0], RZ ;  /* 0x0000a0ff01007387 */ /* 0x000fe80000100800 */
[----:B------:R-:W-:Y:S01]  /*03d0*/  ISETP.GT.U32.AND P1, PT, R9, R4, PT ;  /* 0x000000040900720c */ /* 0x000fe20003f24070 */
[----:B------:R-:W-:Y:S04]  /*03e0*/  STL [R1+0xa4], RZ ;  /* 0x0000a4ff01007387 */ /* 0x000fe80000100800 */
[----:B------:R-:W-:Y:S04]  /*03f0*/  STL [R1+0xa8], RZ ;  /* 0x0000a8ff01007387 */ /* 0x000fe80000100800 */
[----:B------:R-:W-:Y:S04]  /*0400*/  STL [R1+0xac], RZ ;  /* 0x0000acff01007387 */ /* 0x000fe80000100800 */
[----:B------:R-:W-:Y:S01]  /*0410*/  @!P1 IMAD.IADD R4, R4, 0x1, -R9 ;  /* 0x0000000104049824 */ /* 0x000fe200078e0a09 */
[----:B------:R-:W-:Y:S01]  /*0420*/  STL [R1+0x90], RZ ;  /* 0x000090ff01007387 */ /* 0x000fe20000100800 */
[----:B------:R-:W-:Y:S01]  /*0430*/  @!P1 VIADD R7, R7, 0x1 ;  /* 0x0000000107079836 */ /* 0x000fe20000000000 */
[----:B------:R-:W-:-:S02]  /*0440*/  ISETP.NE.AND P1, PT, R0, RZ, PT ;  /* 0x000000ff0000720c */ /* 0x000fc40003f25270 */
[----:B------:R-:W-:Y:S01]  /*0450*/  ISETP.GE.U32.AND P0, PT, R4, R9, PT ;  /* 0x000000090400720c */ /* 0x000fe20003f06070 */
[----:B------:R-:W-:Y:S01]  /*0460*/  STL [R1+0x94], RZ ;  /* 0x000094ff01007387 */ /* 0x000fe20000100800 */
[----:B------:R-:W-:-:S03]  /*0470*/  LOP3.LUT R4, R5, R0, RZ, 0x3c, !PT ;  /* 0x0000000005047212 */ /* 0x000fc600078e3cff */
[----:B------:R-:W-:Y:S01]  /*0480*/  STL [R1+0x98], RZ ;  /* 0x000098ff01007387 */ /* 0x000fe20000100800 */
[----:B------:R-:W-:Y:S01]  /*0490*/  ISETP.GE.AND P2, PT, R4, RZ, PT ;  /* 0x000000ff0400720c */ /* 0x000fe20003f46270 */
[----:B------:R-:W-:Y:S02]  /*04a0*/  VIADD R4, R2, 0xff ;  /* 0x000000ff02047836 */ /* 0x000fe40000000000 */
[----:B------:R-:W-:Y:S04]  /*04b0*/  STL [R1+0x9c], RZ ;  /* 0x00009cff01007387 */ /* 0x000fe80000100800 */
[----:B------:R-:W-:Y:S01]  /*04c0*/  @P0 VIADD R7, R7, 0x1 ;  /* 0x0000000107070836 */ /* 0x000fe20000000000 */
[----:B------:R-:W-:Y:S03]  /*04d0*/  STL [R1+0x80], RZ ;  /* 0x000080ff01007387 */ /* 0x000fe60000100800 */
[----:B------:R-:W-:Y:S01]  /*04e0*/  IMAD.MOV.U32 R6, RZ, RZ, R7 ;  /* 0x000000ffff067224 */ /* 0x000fe200078e0007 */
[----:B------:R-:W-:Y:S01]  /*04f0*/  SHF.R.S32.HI R7, RZ, 0x1f, R4 ;  /* 0x0000001fff077819 */ /* 0x000fe20000011404 */
[----:B------:R-:W-:Y:S02]  /*0500*/  STL [R1+0x84], RZ ;  /* 0x000084ff01007387 */ /* 0x000fe40000100800 */
[----:B------:R-:W-:Y:S01]  /*0510*/  @!P2 IMAD.MOV R6, RZ, RZ, -R6 ;  /* 0x000000ffff06a224 */ /* 0x000fe200078e0a06 */
[----:B------:R-:W-:Y:S01]  /*0520*/  @!P1 LOP3.LUT R6, RZ, R0, RZ, 0x33, !PT ;  /* 0x00000000ff069212 */ /* 0x000fe200078e33ff */
[----:B------:R-:W-:Y:S01]  /*0530*/  STL [R1+0x88], RZ ;  /* 0x000088ff01007387 */ /* 0x000fe20000100800 */
[----:B------:R-:W-:-:S03]  /*0540*/  LEA.HI R7, R7, R4, RZ, 0x8 ;  /* 0x0000000407077211 */ /* 0x000fc600078f40ff */
[----:B------:R-:W-:Y:S01]  /*0550*/  IMAD.SHL.U32 R28, R6, 0x8, RZ ;  /* 0x00000008061c7824 */ /* 0x000fe200078e00ff */
[----:B------:R-:W-:Y:S01]  /*0560*/  STL [R1+0x8c], RZ ;  /* 0x00008cff01007387 */ /* 0x000fe20000100800 */
[----:B------:R-:W-:-:S03]  /*0570*/  IMAD.MOV R6, RZ, RZ, -R6 ;  /* 0x000000ffff067224 */ /* 0x000fc600078e0a06 */
[----:B------:R-:W-:Y:S01]  /*0580*/  LEA.HI.SX32 R4, R7, -R28, 0x18 ;  /* 0x8000001c07047211 */ /* 0x000fe200078fc2ff */
[----:B------:R-:W-:Y:S01]  /*0590*/  IMAD R11, R0, R6, R5 ;  /* 0x00000006000b7224 */ /* 0x000fe200078e0205 */
[----:B------:R-:W-:Y:S01]  /*05a0*/  STL [R1+0x70], RZ ;  /* 0x000070ff01007387 */ /* 0x000fe20000100800 */
[----:B------:R-:W-:Y:S01]  /*05b0*/  IMAD.MOV.U32 R6, RZ, RZ, RZ ;  /* 0x000000ffff067224 */ /* 0x000fe200078e00ff */
[----:B------:R-:W-:Y:S02]  /*05c0*/  VIMNMX R4, R4, 0x8, PT ;  /* 0x0000000804047848 */ /* 0x000fe40003fe0100 */
[----:B------:R-:W-:Y:S02]  /*05d0*/  STL [R1+0x74], RZ ;  /* 0x000074ff01007387 */ /* 0x000fe40000100800 */
[-C--:B------:R-:W-:Y:S02]  /*05e0*/  IABS R10, R4.reuse ;  /* 0x00000004000a7213 */ /* 0x080fe40000000000 */
[----:B------:R-:W-:Y:S01]  /*05f0*/  STL [R1+0x78], RZ ;  /* 0x000078ff01007387 */ /* 0x000fe20000100800 */
[----:B------:R-:W-:Y:S01]  /*0600*/  IABS R0, R4 ;  /* 0x0000000400007213 */ /* 0x000fe20000000000 */
[----:B------:R-:W0:Y:S02]  /*0610*/  I2F.RP R8, R10 ;  /* 0x0000000a00087306 */ /* 0x000e240000209400 */
[----:B------:R-:W-:Y:S04]  /*0620*/  STL [R1+0x7c], RZ ;  /* 0x00007cff01007387 */ /* 0x000fe80000100800 */
[----:B------:R-:W-:Y:S04]  /*0630*/  STL [R1+0x60], RZ ;  /* 0x000060ff01007387 */ /* 0x000fe80000100800 */
[----:B------:R-:W-:Y:S04]  /*0640*/  STL [R1+0x64], RZ ;  /* 0x000064ff01007387 */ /* 0x000fe80000100800 */
[----:B------:R-:W-:Y:S01]  /*0650*/  STL [R1+0x68], RZ ;  /* 0x000068ff01007387 */ /* 0x000fe20000100800 */
[----:B0-----:R-:W0:Y:S03]  /*0660*/  MUFU.RCP R8, R8 ;  /* 0x0000000800087308 */ /* 0x001e260000001000 */
[----:B------:R-:W-:Y:S04]  /*0670*/  STL [R1+0x6c], RZ ;  /* 0x00006cff01007387 */ /* 0x000fe80000100800 */
[----:B------:R-:W-:Y:S04]  /*0680*/  STL [R1+0x50], RZ ;  /* 0x000050ff01007387 */ /* 0x000fe80000100800 */
[----:B------:R-:W-:Y:S04]  /*0690*/  STL [R1+0x54], RZ ;  /* 0x000054ff01007387 */ /* 0x000fe80000100800 */
[----:B------:R-:W-:Y:S01]  /*06a0*/  STL [R1+0x58], RZ ;  /* 0x000058ff01007387 */ /* 0x000fe20000100800 */
[----:B0-----:R-:W-:-:S03]  /*06b0*/  VIADD R7, R8, 0xffffffe ;  /* 0x0ffffffe08077836 */ /* 0x001fc60000000000 */
[----:B------:R-:W-:Y:S03]  /*06c0*/  STL [R1+0x5c], RZ ;  /* 0x00005cff01007387 */ /* 0x000fe60000100800 */
[----:B------:R-:W0:Y:S01]  /*06d0*/  F2I.FTZ.U32.TRUNC.NTZ R7, R7 ;  /* 0x0000000700077305 */ /* 0x000e22000021f000 */
[----:B------:R-:W-:Y:S04]  /*06e0*/  STL [R1+0xe0], RZ ;  /* 0x0000e0ff01007387 */ /* 0x000fe80000100800 */
[----:B------:R-:W-:Y:S04]  /*06f0*/  STL [R1+0xe4], RZ ;  /* 0x0000e4ff01007387 */ /* 0x000fe80000100800 */
[----:B------:R-:W-:Y:S04]  /*0700*/  STL [R1+0xe8], RZ ;  /* 0x0000e8ff01007387 */ /* 0x000fe80000100800 */
[----:B------:R-:W-:Y:S01]  /*0710*/  STL [R1+0xec], RZ ;  /* 0x0000ecff01007387 */ /* 0x000fe20000100800 */
[----:B0-----:R-:W-:-:S03]  /*0720*/  IMAD.MOV R9, RZ, RZ, -R7 ;  /* 0x000000ffff097224 */ /* 0x001fc600078e0a07 */
[----:B------:R-:W-:Y:S01]  /*0730*/  STL [R1+0xd0], RZ ;  /* 0x0000d0ff01007387 */ /* 0x000fe20000100800 */
[----:B------:R-:W-:Y:S01]  /*0740*/  IMAD.MOV.U32 R5, RZ, RZ, R9 ;  /* 0x000000ffff057224 */ /* 0x000fe200078e0009 */
[----:B------:R-:W-:Y:S02]  /*0750*/  IABS R9, R11 ;  /* 0x0000000b00097213 */ /* 0x000fe40000000000 */
[----:B------:R-:W-:Y:S01]  /*0760*/  STL [R1+0xd4], RZ ;  /* 0x0000d4ff01007387 */ /* 0x000fe20000100800 */
[----:B------:R-:W-:-:S03]  /*0770*/  IMAD R5, R5, R10, RZ ;  /* 0x0000000a05057224 */ /* 0x000fc600078e02ff */
[----:B------:R-:W-:Y:S01]  /*0780*/  STL [R1+0xd8], RZ ;  /* 0x0000d8ff01007387 */ /* 0x000fe20000100800 */
[----:B------:R-:W-:-:S03]  /*0790*/  IMAD.HI.U32 R6, R7, R5, R6 ;  /* 0x0000000507067227 */ /* 0x000fc600078e0006 */
[----:B------:R-:W-:Y:S01]  /*07a0*/  STL [R1+0xdc], RZ ;  /* 0x0000dcff01007387 */ /* 0x000fe20000100800 */
[----:B------:R-:W-:Y:S02]  /*07b0*/  IMAD.MOV R5, RZ, RZ, -R0 ;  /* 0x000000ffff057224 */ /* 0x000fe400078e0a00 */
[----:B------:R-:W-:Y:S01]  /*07c0*/  IMAD.HI.U32 R0, R6, R9, RZ ;  /* 0x0000000906007227 */ /* 0x000fe200078e00ff */
[----:B------:R-:W-:Y:S01]  /*07d0*/  STL [R1+0xc0], RZ ;  /* 0x0000c0ff01007387 */ /* 0x000fe20000100800 */
[----:B------:R-:W-:Y:S02]  /*07e0*/  CS2R R6, SRZ ;  /* 0x0000000000067805 */ /* 0x000fe4000001ff00 */
[----:B------:R-:W-:Y:S01]  /*07f0*/  IMAD R5, R0, R5, R9 ;  /* 0x0000000500057224 */ /* 0x000fe200078e0209 */
[----:B------:R-:W-:Y:S01]  /*0800*/  STL [R1+0xc4], RZ ;  /* 0x0000c4ff01007387 */ /* 0x000fe20000100800 */
[----:B------:R-:W-:-:S03]  /*0810*/  CS2R R8, SRZ ;  /* 0x0000000000087805 */ /* 0x000fc6000001ff00 */
[----:B------:R-:W-:Y:S01]  /*0820*/  ISETP.GT.U32.AND P1, PT, R10, R5, PT ;  /* 0x000000050a00720c */ /* 0x000fe20003f24070 */
[----:B------:R-:W-:Y:S04]  /*0830*/  STL [R1+0xc8], RZ ;  /* 0x0000c8ff01007387 */ /* 0x000fe80000100800 */
[----:B------:R-:W-:Y:S04]  /*0840*/  STL [R1+0xcc], RZ ;  /* 0x0000ccff01007387 */ /* 0x000fe80000100800 */
[----:B------:R-:W-:Y:S04]  /*0850*/  STL [R1+0xb0], RZ ;  /* 0x0000b0ff01007387 */ /* 0x000fe80000100800 */
[----:B------:R-:W-:Y:S01]  /*0860*/  STL [R1+0xb4], RZ ;  /* 0x0000b4ff01007387 */ /* 0x000fe20000100800 */
[----:B------:R-:W-:-:S02]  /*0870*/  @!P1 IMAD.IADD R5, R5, 0x1, -R10 ;  /* 0x0000000105059824 */ /* 0x000fc400078e0a0a */
[----:B------:R-:W-:Y:S01]  /*0880*/  @!P1 VIADD R0, R0, 0x1 ;  /* 0x0000000100009836 */ /* 0x000fe20000000000 */
[----:B------:R-:W-:Y:S01]  /*0890*/  STL [R1+0xb8], RZ ;  /* 0x0000b8ff01007387 */ /* 0x000fe20000100800 */
[----:B------:R-:W-:Y:S02]  /*08a0*/  ISETP.NE.AND P1, PT, R4, RZ, PT ;  /* 0x000000ff0400720c */ /* 0x000fe40003f25270 */
[----:B------:R-:W-:Y:S01]  /*08b0*/  ISETP.GE.U32.AND P0, PT, R5, R10, PT ;  /* 0x0000000a0500720c */ /* 0x000fe20003f06070 */
[----:B------:R-:W-:Y:S01]  /*08c0*/  STL [R1+0xbc], RZ ;  /* 0x0000bcff01007387 */ /* 0x000fe20000100800 */
[----:B------:R-:W-:-:S03]  /*08d0*/  LOP3.LUT R5, R11, R4, RZ, 0x3c, !PT ;  /* 0x000000040b057212 */ /* 0x000fc600078e3cff */
[----:B------:R-:W-:Y:S01]  /*08e0*/  STL [R1+0xf0], RZ ;  /* 0x0000f0ff01007387 */ /* 0x000fe20000100800 */
[----:B------:R-:W-:-:S03]  /*08f0*/  ISETP.GE.AND P2, PT, R5, RZ, PT ;  /* 0x000000ff0500720c */ /* 0x000fc60003f46270 */
[----:B------:R-:W-:Y:S04]  /*0900*/  STL [R1+0xf4], RZ ;  /* 0x0000f4ff01007387 */ /* 0x000fe80000100800 */
[----:B------:R-:W-:Y:S01]  /*0910*/  STL [R1+0xf8], RZ ;  /* 0x0000f8ff01007387 */ /* 0x000fe20000100800 */
[----:B------:R-:W-:Y:S01]  /*0920*/  @P0 VIADD R0, R0, 0x1 ;  /* 0x0000000100000836 */ /* 0x000fe20000000000 */
[----:B------:R-:W-:Y:S02]  /*0930*/  ISETP.GE.AND P0, PT, R29, 0x40, PT ;  /* 0x000000401d00780c */ /* 0x000fe40003f06270 */
[----:B------:R-:W-:Y:S02]  /*0940*/  STL [R1+0xfc], RZ ;  /* 0x0000fcff01007387 */ /* 0x000fe40000100800 */
[----:B------:R-:W-:Y:S01]  /*0950*/  @!P2 IMAD.MOV R0, RZ, RZ, -R0 ;  /* 0x000000ffff00a224 */ /* 0x000fe200078e0a00 */
[----:B------:R-:W-:Y:S01]  /*0960*/  @!P1 LOP3.LUT R0, RZ, R4, RZ, 0x33, !PT ;  /* 0x00000004ff009212 */ /* 0x000fe200078e33ff */
[----:B------:R-:W-:Y:S04]  /*0970*/  STL [R1+0x110], RZ ;  /* 0x000110ff01007387 */ /* 0x000fe80000100800 */
[----:B------:R-:W-:Y:S01]  /*0980*/  STL [R1+0x114], RZ ;  /* 0x000114ff01007387 */ /* 0x000fe20000100800 */
[----:B-1----:R-:W-:-:S02]  /*0990*/  IMAD.SHL.U32 R2, R0, 0x40, RZ ;  /* 0x0000004000027824 */ /* 0x002fc400078e00ff */
[----:B------:R-:W-:Y:S01]  /*09a0*/  IMAD.MOV R5, RZ, RZ, -R0 ;  /* 0x000000ffff057224 */ /* 0x000fe200078e0a00 */
[----:B------:R-:W-:Y:S01]  /*09b0*/  STL [R1+0x118], RZ ;  /* 0x000118ff01007387 */ /* 0x000fe20000100800 */
[C---:B------:R-:W-:Y:S02]  /*09c0*/  VIADD R29, R2.reuse, 0x1 ;  /* 0x00000001021d7836 */ /* 0x040fe40000000000 */
[----:B------:R-:W-:Y:S01]  /*09d0*/  VIADD R0, R2, 0x2 ;  /* 0x0000000202007836 */ /* 0x000fe20000000000 */
[----:B------:R-:W-:Y:S01]  /*09e0*/  STL [R1+0x11c], RZ ;  /* 0x00011cff01007387 */ /* 0x000fe20000100800 */
[----:B------:R-:W-:Y:S01]  /*09f0*/  IMAD R5, R4, R5, R11 ;  /* 0x0000000504057224 */ /* 0x000fe200078e020b */
[----:B------:R-:W-:Y:S02]  /*0a00*/  CS2R R10, SRZ ;  /* 0x00000000000a7805 */ /* 0x000fe4000001ff00 */
[----:B------:R-:W-:Y:S01]  /*0a10*/  STL [R1+0x100], RZ ;  /* 0x000100ff01007387 */ /* 0x000fe20000100800 */
[----:B------:R-:W-:Y:S01]  /*0a20*/  IMAD.IADD R28, R28, 0x1, R5 ;  /* 0x000000011c1c7824 */ /* 0x000fe200078e0205 */
[----:B------:R-:W-:-:S02]  /*0a30*/  CS2R R4, SRZ ;  /* 0x0000000000047805 */ /* 0x000fc4000001ff00 */
[----:B------:R-:W-:Y:S04]  /*0a40*/  STL [R1+0x104], RZ ;  /* 0x000104ff01007387 */ /* 0x000fe80000100800 */
        /* <DEDUP_REMOVED lines=34> */
[----:B------:R-:W-:Y:S04]  /*0c70*/  STL [R1+0x67c], R2 ;  /* 0x00067c0201007387 */ /* 0x000fe80000100800 */
[----:B------:R0:W-:Y:S04]  /*0c80*/  STL [R1+0x290], R29 ;  /* 0x0002901d01007387 */ /* 0x0001e80000100800 */
[----:B------:R1:W-:Y:S01]  /*0c90*/  STL [R1+0x28c], R0 ;  /* 0x00028c0001007387 */ /* 0x0003e20000100800 */
[----:B------:R-:W2:Y:S01]  /*0ca0*/  S2R R3, SR_TID.X ;  /* 0x0000000000037919 */ /* 0x000ea20000002100 */
[----:B0-----:R-:W-:-:S02]  /*0cb0*/  VIADD R29, R2, 0x3 ;  /* 0x00000003021d7836 */ /* 0x001fc40000000000 */
[----:B-1----:R-:W-:-:S03]  /*0cc0*/  VIADD R0, R2, 0x4 ;  /* 0x0000000402007836 */ /* 0x002fc60000000000 */
[----:B------:R0:W-:Y:S04]  /*0cd0*/  STL [R1+0x288], R29 ;  /* 0x0002881d01007387 */ /* 0x0001e80000100800 */
[----:B------:R1:W-:Y:S01]  /*0ce0*/  STL [R1+0x284], R0 ;  /* 0x0002840001007387 */ /* 0x0003e20000100800 */
[C---:B0-----:R-:W-:Y:S02]  /*0cf0*/  VIADD R29, R2.reuse, 0x5 ;  /* 0x00000005021d7836 */ /* 0x041fe40000000000 */
[----:B-1----:R-:W-:-:S03]  /*0d00*/  VIADD R0, R2, 0x6 ;  /* 0x0000000602007836 */ /* 0x002fc60000000000 */
[----:B------:R0:W-:Y:S04]  /*0d10*/  STL [R1+0x280], R29 ;  /* 0x0002801d01007387 */ /* 0x0001e80000100800 */
[----:B------:R1:W-:Y:S01]  /*0d20*/  STL [R1+0x27c], R0 ;  /* 0x00027c0001007387 */ /* 0x0003e20000100800 */
[C---:B0-----:R-:W-:Y:S01]  /*0d30*/  VIADD R29, R2.reuse, 0x7 ;  /* 0x00000007021d7836 */ /* 0x041fe20000000000 */
[----:B--2---:R-:W-:Y:S01]  /*0d40*/  LOP3.LUT R3, R3, 0x3f, RZ, 0xc0, !PT ;  /* 0x0000003f03037812 */ /* 0x004fe200078ec0ff */
[----:B-1----:R-:W-:-:S03]  /*0d50*/  VIADD R0, R2, 0x8 ;  /* 0x0000000802007836 */ /* 0x002fc60000000000 */
[----:B------:R0:W-:Y:S01]  /*0d60*/  STL [R1+0x278], R29 ;  /* 0x0002781d01007387 */ /* 0x0001e20000100800 */
[----:B------:R-:W-:Y:S02]  /*0d70*/  IMAD R3, R28, 0x100, R3 ;  /* 0x000001001c037824 */ /* 0x000fe400078e0203 */
[C---:B------:R-:W-:Y:S01]  /*0d80*/  VIADD R28, R2.reuse, 0x3d ;  /* 0x0000003d021c7836 */ /* 0x040fe20000000000 */
[----:B------:R1:W-:Y:S01]  /*0d90*/  STL [R1+0x274], R0 ;  /* 0x0002740001007387 */ /* 0x0003e20000100800 */
[C---:B0-----:R-:W-:Y:S02]  /*0da0*/  VIADD R29, R2.reuse, 0x9 ;  /* 0x00000009021d7836 */ /* 0x041fe40000000000 */
[----:B-1----:R-:W-:-:S03]  /*0db0*/  VIADD R0, R2, 0xa ;  /* 0x0000000a02007836 */ /* 0x002fc60000000000 */
[----:B------:R0:W-:Y:S04]  /*0dc0*/  STL [R1+0x270], R29 ;  /* 0x0002701d01007387 */ /* 0x0001e80000100800 */
        /* <DEDUP_REMOVED lines=31> */
[----:B------:R0:W-:Y:S02]  /*0fc0*/  STL [R1+0x230], R29 ;  /* 0x0002301d01007387 */ /* 0x0001e40000100800 */
[----:B0-----:R-:W-:-:S05]  /*0fd0*/  VIADD R29, R2, 0x1b ;  /* 0x0000001b021d7836 */ /* 0x001fca0000000000 */
        /* <DEDUP_REMOVED lines=66> */
[----:B------:R0:W-:Y:S04]  /*1400*/  STL [R1+0x194], R29 ;  /* 0x0001941d01007387 */ /* 0x0001e80000100800 */
[----:B------:R1:W-:Y:S04]  /*1410*/  STL [R1+0x190], R28 ;  /* 0x0001901c01007387 */ /* 0x0003e80000100800 */
[----:B------:R-:W-:Y:S01]  /*1420*/  STL [R1+0x7d4], R3 ;  /* 0x0007d40301007387 */ /* 0x000fe20000100800 */
[C---:B0-----:R-:W-:Y:S02]  /*1430*/  VIADD R29, R2.reuse, 0x3e ;  /* 0x0000003e021d7836 */ /* 0x041fe40000000000 */
[----:B-1----:R-:W-:-:S02]  /*1440*/  VIADD R28, R2, 0x3f ;  /* 0x0000003f021c7836 */ /* 0x002fc40000000000 */
[----:B------:R-:W-:-:S05]  /*1450*/  VIADD R2, R3, 0x40 ;  /* 0x0000004003027836 */ /* 0x000fca0000000000 */
[----:B------:R0:W-:Y:S02]  /*1460*/  STL [R1+0x7e0], R2 ;  /* 0x0007e00201007387 */ /* 0x0001e40000100800 */
[C---:B0-----:R-:W-:Y:S02]  /*1470*/  VIADD R2, R3.reuse, 0x80 ;  /* 0x0000008003027836 */ /* 0x041fe40000000000 */
[----:B------:R-:W-:-:S03]  /*1480*/  VIADD R3, R3, 0xc0 ;  /* 0x000000c003037836 */ /* 0x000fc60000000000 */
[----:B------:R0:W-:Y:S04]  /*1490*/  STL [R1+0x7dc], R2 ;  /* 0x0007dc0201007387 */ /* 0x0001e80000100800 */
[----:B0-----:R0:W5:Y:S04]  /*14a0*/  LDL.LU R2, [R1+0x11f0] ;  /* 0x0011f00001027983 */ /* 0x0011680000300800 */
[----:B------:R1:W-:Y:S04]  /*14b0*/  STL [R1+0x7d8], R3 ;  /* 0x0007d80301007387 */ /* 0x0003e80000100800 */
[----:B-1----:R0:W5:Y:S01]  /*14c0*/  LDL.LU R3, [R1+0x11ec] ;  /* 0x0011ec0001037983 */ /* 0x0021620000300800 */
[----:B------:R-:W-:Y:S05]  /*14d0*/  @!P0 BRA `(.L_x_0) ;  /* 0x0000032000708947 */ /* 0x000fea0003800000 */
[----:B------:R-:W2:Y:S01]  /*14e0*/  LDL.LU R7, [R1+0x190] ;  /* 0x0001900001077983 */ /* 0x000ea20000300800 */
[----:B-----5:R-:W-:Y:S01]  /*14f0*/  IABS R6, R2 ;  /* 0x0000000200067213 */ /* 0x020fe20000000000 */
[----:B------:R-:W-:Y:S01]  /*1500*/  IMAD.MOV.U32 R19, RZ, RZ, R0 ;  /* 0x000000ffff137224 */ /* 0x000fe200078e0000 */
[----:B------:R-:W-:Y:S01]  /*1510*/  ISETP.GE.AND P3, PT, R28, RZ, PT ;  /* 0x000000ff1c00720c */ /* 0x000fe20003f66270 */
[----:B------:R-:W3:Y:S01]  /*1520*/  LDL R24, [R1+0x7d4] ;  /* 0x0007d40001187983 */ /* 0x000ee20000100800 */
[----:B------:R-:W-:Y:S01]  /*1530*/  ULDC UR5, c[0x0][0x23c] ;  /* 0x00008f0000057ab9 */ /* 0x000fe20000000800 */
[----:B------:R-:W-:Y:S01]  /*1540*/  ULDC.64 UR6, c[0x0][0x218] ;  /* 0x0000860000067ab9 */ /* 0x000fe20000000a00 */
[----:B------:R-:W-:Y:S01]  /*1550*/  ULDC.64 UR10, c[0x0][0x210] ;  /* 0x00008400000a7ab9 */ /* 0x000fe20000000a00 */
[----:B------:R-:W4:Y:S04]  /*1560*/  LDL R25, [R1+0x7dc] ;  /* 0x0007dc0001197983 */ /* 0x000f280000100800 */
[----:B------:R-:W4:Y:S04]  /*1570*/  LDL R26, [R1+0x7e0] ;  /* 0x0007e000011a7983 */ /* 0x000f280000100800 */
[----:B------:R-:W4:Y:S01]  /*1580*/  LDL R27, [R1+0x7d8] ;  /* 0x0007d800011b7983 */ /* 0x000f220000100800 */
[----:B------:R-:W1:Y:S03]  /*1590*/  I2F.RP R4, R6 ;  /* 0x0000000600047306 */ /* 0x000e660000209400 */
[----:B------:R-:W4:Y:S04]  /*15a0*/  LDL.LU R14, [R1+0x238] ;  /* 0x00023800010e7983 */ /* 0x000f280000300800 */
[----:B------:R-:W4:Y:S04]  /*15b0*/  LDL.LU R20, [R1+0x1a8] ;  /* 0x0001a80001147983 */ /* 0x000f280000300800 */
[----:B------:R-:W4:Y:S01]  /*15c0*/  LDL.LU R18, [R1+0x23c] ;  /* 0x00023c0001127983 */ /* 0x000f220000300800 */
[----:B-1----:R-:W1:Y:S03]  /*15d0*/  MUFU.RCP R4, R4 ;  /* 0x0000000400047308 */ /* 0x002e660000001000 */
[----:B------:R-:W4:Y:S04]  /*15e0*/  LDL.LU R15, [R1+0x240] ;  /* 0x00024000010f7983 */ /* 0x000f280000300800 */
[----:B------:R-:W4:Y:S01]  /*15f0*/  LDL.LU R16, [R1+0x234] ;  /* 0x0002340001107983 */ /* 0x000f220000300800 */
[----:B------:R-:W-:-:S03]  /*1600*/  IABS R0, R3 ;  /* 0x0000000300007213 */ /* 0x000fc60000000000 */
[----:B------:R-:W4:Y:S04]  /*1610*/  LDL.LU R17, [R1+0x230] ;  /* 0x0002300001117983 */ /* 0x000f280000300800 */
[----:B------:R-:W4:Y:S01]  /*1620*/  LDL.LU R23, [R1+0x1fc] ;  /* 0x0001fc0001177983 */ /* 0x000f220000300800 */
[----:B-1----:R-:W-:-:S03]  /*1630*/  VIADD R4, R4, 0xffffffe ;  /* 0x0ffffffe04047836 */ /* 0x002fc60000000000 */
[----:B------:R-:W4:Y:S01]  /*1640*/  LDL.LU R22, [R1+0x1e0] ;  /* 0x0001e00001167983 */ /* 0x000f220000300800 */
[----:B------:R-:W1:Y:S03]  /*1650*/  F2I.FTZ.U32.TRUNC.NTZ R5, R4 ;  /* 0x0000000400057305 */ /* 0x000e66000021f000 */
[----:B------:R2:W-:Y:S01]  /*1660*/  STL [R1+0x12e4], R3 ;  /* 0x0012e40301007387 */ /* 0x0005e20000100800 */
[----:B-1----:R-:W-:-:S04]  /*1670*/  IMAD.MOV R4, RZ, RZ, -R5 ;  /* 0x000000ffff047224 */ /* 0x002fc800078e0a05 */
[----:B------:R-:W-:Y:S02]  /*1680*/  IMAD R9, R4, R6, RZ ;  /* 0x0000000604097224 */ /* 0x000fe400078e02ff */
[----:B------:R-:W-:-:S04]  /*1690*/  IMAD.MOV.U32 R4, RZ, RZ, RZ ;  /* 0x000000ffff047224 */ /* 0x000fc800078e00ff */
[----:B------:R-:W-:Y:S01]  /*16a0*/  IMAD.HI.U32 R9, R5, R9, R4 ;  /* 0x0000000905097227 */ /* 0x000fe200078e0004 */
[----:B------:R-:W1:Y:S08]  /*16b0*/  I2F.RP R8, R0 ;  /* 0x0000000000087306 */ /* 0x000e700000209400 */
[----:B-1----:R-:W1:Y:S02]  /*16c0*/  MUFU.RCP R8, R8 ;  /* 0x0000000800087308 */ /* 0x002e640000001000 */
[----:B-1----:R-:W-:-:S06]  /*16d0*/  VIADD R8, R8, 0xffffffe ;  /* 0x0ffffffe08087836 */ /* 0x002fcc0000000000 */
[----:B------:R1:W0:Y:S01]  /*16e0*/  F2I.FTZ.U32.TRUNC.NTZ R5, R8 ;  /* 0x0000000800057305 */ /* 0x000222000021f000 */
[----:B--2---:R-:W-:Y:S01]  /*16f0*/  IMAD.MOV.U32 R3, RZ, RZ, R7 ;  /* 0x000000ffff037224 */ /* 0x004fe200078e0007 */
[----:B---3--:R-:W-:Y:S02]  /*1700*/  IABS R12, R24 ;  /* 0x00000018000c7213 */ /* 0x008fe40000000000 */
[----:B----4-:R-:W-:-:S03]  /*1710*/  IABS R7, R25 ;  /* 0x0000001900077213 */ /* 0x010fc60000000000 */
[----:B------:R-:W-:Y:S01]  /*1720*/  IMAD.HI.U32 R13, R9, R12, RZ ;  /* 0x0000000c090d7227 */ /* 0x000fe200078e00ff */
[----:B------:R-:W-:-:S03]  /*1730*/  IABS R4, R26 ;  /* 0x0000001a00047213 */ /* 0x000fc60000000000 */
[----:B------:R-:W-:-:S04]  /*1740*/  IMAD.HI.U32 R11, R9, R7, RZ ;  /* 0x00000007090b7227 */ /* 0x000fc800078e00ff */
[----:B------:R-:W-:-:S04]  /*1750*/  IMAD.HI.U32 R10, R9, R4, RZ ;  /* 0x00000004090a7227 */ /* 0x000fc800078e00ff */
[----:B------:R-:W-:Y:S02]  /*1760*/  IMAD.MOV R13, RZ, RZ, -R13 ;  /* 0x000000ffff0d7224 */ /* 0x000fe400078e0a0d */
[----:B------:R-:W-:Y:S02]  /*1770*/  IMAD.MOV R11, RZ, RZ, -R11 ;  /* 0x000000ffff0b7224 */ /* 0x000fe400078e0a0b */
[----:B------:R-:W-:Y:S02]  /*1780*/  IMAD.MOV R10, RZ, RZ, -R10 ;  /* 0x000000ffff0a7224 */ /* 0x000fe400078e0a0a */
[C---:B------:R-:W-:Y:S02]  /*1790*/  IMAD R12, R6.reuse, R13, R12 ;  /* 0x0000000d060c7224 */ /* 0x040fe400078e020c */
[C---:B------:R-:W-:Y:S02]  /*17a0*/  IMAD R7, R6.reuse, R11, R7 ;  /* 0x0000000b06077224 */ /* 0x040fe400078e0207 */
[C---:B------:R-:W-:Y:S01]  /*17b0*/  IMAD R10, R6.reuse, R10, R4 ;  /* 0x0000000a060a7224 */ /* 0x040fe200078e0204 */
[----:B------:R-:W-:-:S02]  /*17c0*/  ISETP.GT.U32.AND P0, PT, R6, R12, PT ;  /* 0x0000000c0600720c */ /* 0x000fc40003f04070 */
[C---:B------:R-:W-:Y:S02]  /*17d0*/  ISETP.GT.U32.AND P2, PT, R6.reuse, R7, PT ;  /* 0x000000070600720c */ /* 0x040fe40003f44070 */
[----:B------:R-:W-:-:S09]  /*17e0*/  ISETP.GT.U32.AND P1, PT, R6, R10, PT ;  /* 0x0000000a0600720c */ /* 0x000fd20003f24070 */
[--C-:B------:R-:W-:Y:S02]  /*17f0*/  @!P0 IMAD.IADD R12, R12, 0x1, -R6.reuse ;  /* 0x000000010c0c8824 */ /* 0x100fe400078e0a06 */
[--C-:B------:R-:W-:Y:S02]  /*1800*/  @!P2 IMAD.IADD R7, R7, 0x1, -R6.reuse ;  /* 0x000000010707a824 */ /* 0x100fe400078e0a06 */
[----:B------:R-:W-:Y:S01]  /*1810*/  @!P1 IMAD.IADD R10, R10, 0x1, -R6 ;  /* 0x000000010a0a9824 */ /* 0x000fe200078e0a06 */
[C---:B------:R-:W-:Y:S02]  /*1820*/  ISETP.GT.U32.AND P1, PT, R6.reuse, R12, PT ;  /* 0x0000000c0600720c */ /* 0x040fe40003f24070 */
[----:B------:R-:W-:-:S11]  /*1830*/  ISETP.GT.U32.AND P5, PT, R6, R7, PT ;  /* 0x000000070600720c */ /* 0x000fd60003fa4070 */
[--C-:B------:R-:W-:Y:S01]  /*1840*/  @!P1 IMAD.IADD R12, R12, 0x1, -R6.reuse ;  /* 0x000000010c0c9824 */ /* 0x100fe200078e0a06 */
[----:B------:R-:W-:Y:S01]  /*1850*/  ISETP.GE.AND P1, PT, R24, RZ, PT ;  /* 0x000000ff1800720c */ /* 0x000fe20003f26270 */
[----:B------:R-:W-:Y:S01]  /*1860*/  @!P5 IMAD.IADD R7, R7, 0x1, -R6 ;  /* 0x000000010707d824 */ /* 0x000fe200078e0a06 */
[----:B------:R-:W-:Y:S01]  /*1870*/  ISETP.GE.AND P5, PT, R26, RZ, PT ;  /* 0x000000ff1a00720c */ /* 0x000fe20003fa6270 */
[----:B------:R-:W2:Y:S04]  /*1880*/  LDL.LU R24, [R1+0x194] ;  /* 0x0001940001187983 */ /* 0x000ea80000300800 */
[----:B------:R-:W3:Y:S01]  /*1890*/  LDL.LU R26, [R1+0x198] ;  /* 0x00019800011a7983 */ /* 0x000ee20000300800 */
[----:B-1----:R-:W-:-:S05]  /*18a0*/  IABS R8, R27 ;  /* 0x0000001b00087213 */ /* 0x002fca0000000000 */
[----:B------:R-:W-:-:S04]  /*18b0*/  IMAD.HI.U32 R9, R9, R8, RZ ;  /* 0x0000000809097227 */ /* 0x000fc800078e00ff */
[----:B------:R-:W-:-:S04]  /*18c0*/  IMAD.MOV R9, RZ, RZ, -R9 ;  /* 0x000000ffff097224 */ /* 0x000fc800078e0a09 */
[----:B------:R-:W-:-:S05]  /*18d0*/  IMAD R8, R6, R9, R8 ;  /* 0x0000000906087224 */ /* 0x000fca00078e0208 */
[----:B------:R-:W-:-:S13]  /*18e0*/  ISETP.GT.U32.AND P4, PT, R6, R8, PT ;  /* 0x000000080600720c */ /* 0x000fda0003f84070 */
[----:B------:R-:W-:Y:S01]  /*18f0*/  @!P4 IMAD.IADD R8, R8, 0x1, -R6 ;  /* 0x000000010808c824 */ /* 0x000fe200078e0a06 */
[----:B------:R-:W-:-:S13]  /*1900*/  ISETP.GT.U32.AND P4, PT, R6, R10, PT ;  /* 0x0000000a0600720c */ /* 0x000fda0003f84070 */
[----:B------:R-:W-:Y:S01]  /*1910*/  @!P4 IMAD.IADD R10, R10, 0x1, -R6 ;  /* 0x000000010a0ac824 */ /* 0x000fe200078e0a06 */
[----:B------:R-:W-:Y:S02]  /*1920*/  ISETP.GE.AND P4, PT, R25, RZ, PT ;  /* 0x000000ff1900720c */ /* 0x000fe40003f86270 */
[----:B------:R-:W4:Y:S01]  /*1930*/  LDL.LU R25, [R1+0x19c] ;  /* 0x00019c0001197983 */ /* 0x000f220000300800 */
[----:B0-----:R-:W-:Y:S02]  /*1940*/  IMAD.MOV R13, RZ, RZ, -R5 ;  /* 0x000000ffff0d7224 */ /* 0x001fe400078e0a05 */
[----:B------:R-:W-:Y:S02]  /*1950*/  IMAD.MOV.U32 R4, RZ, RZ, RZ ;  /* 0x000000ffff047224 */ /* 0x000fe400078e00ff */
[----:B------:R-:W-:Y:S01]  /*1960*/  IMAD R13, R13, R0, RZ ;  /* 0x000000000d0d7224 */ /* 0x000fe200078e02ff */
[----:B------:R-:W-:-:S03]  /*1970*/  IABS R9, R28 ;  /* 0x0000001c00097213 */ /* 0x000fc60000000000 */
[----:B------:R-:W-:Y:S01]  /*1980*/  IMAD.HI.U32 R21, R5, R13, R4 ;  /* 0x0000000d05157227 */ /* 0x000fe200078e0004 */
[----:B------:R-:W-:-:S05]  /*1990*/  ISETP.GT.U32.AND P6, PT, R6, R8, PT ;  /* 0x000000080600720c */ /* 0x000fca0003fc4070 */
[----:B------:R-:W-:Y:S01]  /*19a0*/  IMAD.HI.U32 R5, R21, R9, RZ ;  /* 0x0000000915057227 */ /* 0x000fe200078e00ff */
[----:B------:R-:W-:-:S03]  /*19b0*/  IABS R4, R29 ;  /* 0x0000001d00047213 */ /* 0x000fc60000000000 */
[----:B------:R-:W-:-:S04]  /*19c0*/  IMAD.MOV R5, RZ, RZ, -R5 ;  /* 0x000000ffff057224 */ /* 0x000fc800078e0a05 */
[----:B------:R-:W-:Y:S02]  /*19d0*/  IMAD R5, R0, R5, R9 ;  /* 0x0000000500057224 */ /* 0x000fe400078e0209 */
[----:B------:R-:W-:Y:S01]  /*19e0*/  IMAD.HI.U32 R9, R21, R4, RZ ;  /* 0x0000000415097227 */ /* 0x000fe200078e00ff */
[----:B------:R-:W-:-:S03]  /*19f0*/  IABS R11, R3 ;  /* 0x00000003000b7213 */ /* 0x000fc60000000000 */
[----:B------:R-:W-:Y:S01]  /*1a00*/  @!P6 IMAD.IADD R8, R8, 0x1, -R6 ;  /* 0x000000010808e824 */ /* 0x000fe200078e0a06 */
[C---:B------:R-:W-:Y:S01]  /*1a10*/  ISETP.GT.U32.AND P6, PT, R0.reuse, R5, PT ;  /* 0x000000050000720c */ /* 0x040fe20003fc4070 */
[----:B------:R-:W-:Y:S02]  /*1a20*/  IMAD.MOV R9, RZ, RZ, -R9 ;  /* 0x000000ffff097224 */ /* 0x000fe400078e0a09 */
[----:B------:R-:W-:Y:S01]  /*1a30*/  @!P1 IMAD.MOV R12, RZ, RZ, -R12 ;  /* 0x000000ffff0c9224 */ /* 0x000fe200078e0a0c */
[----:B------:R-:W-:Y:S01]  /*1a40*/  ISETP.GE.AND P1, PT, R27, RZ, PT ;  /* 0x000000ff1b00720c */ /* 0x000fe20003f26270 */
[----:B------:R-:W-:Y:S01]  /*1a50*/  IMAD R4, R0, R9, R4 ;  /* 0x0000000900047224 */ /* 0x000fe200078e0204 */
[----:B------:R-:W4:Y:S01]  /*1a60*/  LDL.LU R27, [R1+0x1a0] ;  /* 0x0001a000011b7983 */ /* 0x000f220000300800 */
[----:B------:R-:W-:-:S04]  /*1a70*/  IMAD.HI.U32 R6, R21, R11, RZ ;  /* 0x0000000b15067227 */ /* 0x000fc800078e00ff */
[----:B------:R-:W-:Y:S01]  /*1a80*/  @!P4 IMAD.MOV R7, RZ, RZ, -R7 ;  /* 0x000000ffff07c224 */ /* 0x000fe200078e0a07 */
[C---:B------:R-:W-:Y:S01]  /*1a90*/  ISETP.GT.U32.AND P4, PT, R0.reuse, R4, PT ;  /* 0x000000040000720c */ /* 0x040fe20003f84070 */
[----:B------:R-:W-:Y:S02]  /*1aa0*/  IMAD.MOV R6, RZ, RZ, -R6 ;  /* 0x000000ffff067224 */ /* 0x000fe400078e0a06 */
[----:B------:R-:W-:Y:S02]  /*1ab0*/  @!P6 IMAD.IADD R5, R5, 0x1, -R0 ;  /* 0x000000010505e824 */ /* 0x000fe400078e0a00 */
[C---:B------:R-:W-:Y:S02]  /*1ac0*/  IMAD R6, R0.reuse, R6, R11 ;  /* 0x0000000600067224 */ /* 0x040fe400078e020b */
[----:B------:R-:W-:Y:S01]  /*1ad0*/  @!P5 IMAD.MOV R10, RZ, RZ, -R10 ;  /* 0x000000ffff0ad224 */ /* 0x000fe200078e0a0a */
[----:B------:R-:W-:Y:S01]  /*1ae0*/  ISETP.GT.U32.AND P6, PT, R0, R5, PT ;  /* 0x000000050000720c */ /* 0x000fe20003fc4070 */
[----:B------:R-:W-:Y:S01]  /*1af0*/  @!P1 IMAD.MOV R8, RZ, RZ, -R8 ;  /* 0x000000ffff089224 */ /* 0x000fe200078e0a08 */
[----:B------:R-:W-:-:S02]  /*1b00*/  ISETP.NE.AND P5, PT, R2, RZ, PT ;  /* 0x000000ff0200720c */ /* 0x000fc40003fa5270 */
[----:B------:R-:W-:Y:S02]  /*1b10*/  LOP3.LUT R2, RZ, R2, RZ, 0x33, !PT ;  /* 0x00000002ff027212 */ /* 0x000fe400078e33ff */
[----:B------:R-:W-:Y:S01]  /*1b20*/  ISETP.GT.U32.AND P1, PT, R0, R6, PT ;  /* 0x000000060000720c */ /* 0x000fe20003f24070 */
[----:B------:R-:W-:Y:S01]  /*1b30*/  @!P4 IMAD.IADD R4, R4, 0x1, -R0 ;  /* 0x000000010404c824 */ /* 0x000fe200078e0a00 */
[C---:B------:R-:W-:Y:S02]  /*1b40*/  SEL R12, R2.reuse, R12, !P5 ;  /* 0x0000000c020c7207 */ /* 0x040fe40006800000 */
[----:B------:R-:W-:Y:S02]  /*1b50*/  ISETP.GE.AND P0, PT, R3, RZ, PT ;  /* 0x000000ff0300720c */ /* 0x000fe40003f06270 */
[C---:B------:R-:W-:Y:S02]  /*1b60*/  SEL R10, R2.reuse, R10, !P5 ;  /* 0x0000000a020a7207 */ /* 0x040fe40006800000 */
[----:B------:R-:W-:-:S02]  /*1b70*/  SEL R3, R2, R7, !P5 ;  /* 0x0000000702037207 */ /* 0x000fc40006800000 */
[----:B------:R-:W-:Y:S01]  /*1b80*/  SEL R2, R2, R8, !P5 ;  /* 0x0000000802027207 */ /* 0x000fe20006800000 */
[----:B------:R0:W-:Y:S01]  /*1b90*/  STL [R1+0xf4], R12 ;  /* 0x0000f40c01007387 */ /* 0x0001e20000100800 */
[----:B------:R-:W-:Y:S01]  /*1ba0*/  ISETP.GT.U32.AND P5, PT, R0, R4, PT ;  /* 0x000000040000720c */ /* 0x000fe20003fa4070 */
[--C-:B------:R-:W-:Y:S02]  /*1bb0*/  @!P6 IMAD.IADD R5, R5, 0x1, -R0.reuse ;  /* 0x000000010505e824 */ /* 0x100fe400078e0a00 */
[----:B------:R-:W-:Y:S01]  /*1bc0*/  STL [R1+0xf0], R10 ;  /* 0x0000f00a01007387 */ /* 0x000fe20000100800 */
[----:B------:R-:W-:-:S03]  /*1bd0*/  @!P1 IMAD.IADD R6, R6, 0x1, -R0 ;  /* 0x0000000106069824 */ /* 0x000fc600078e0a00 */
[----:B------:R1:W-:Y:S04]  /*1be0*/  STL [R1+0xec], R3 ;  /* 0x0000ec0301007387 */ /* 0x0003e80000100800 */
[----:B------:R-:W-:Y:S01]  /*1bf0*/  STL [R1+0xf8], R2 ;  /* 0x0000f80201007387 */ /* 0x000fe20000100800 */
[----:B------:R-:W-:Y:S02]  /*1c00*/  ISETP.GE.AND P2, PT, R29, RZ, PT ;  /* 0x000000ff1d00720c */ /* 0x000fe40003f46270 */
[----:B------:R-:W-:Y:S01]  /*1c10*/  ISETP.GT.U32.AND P1, PT, R0, R6, PT ;  /* 0x000000060000720c */ /* 0x000fe20003f24070 */
[----:B------:R-:W-:Y:S02]  /*1c20*/  @!P5 IMAD.IADD R4, R4, 0x1, -R0 ;  /* 0x000000010404d824 */ /* 0x000fe400078e0a00 */
[----:B0-----:R-:W-:-:S02]  /*1c30*/  IMAD.MOV.U32 R12, RZ, RZ, R5 ;  /* 0x000000ffff0c7224 */ /* 0x001fc400078e0005 */
[----:B-1----:R-:W-:Y:S02]  /*1c40*/  IMAD.MOV.U32 R3, RZ, RZ, R4 ;  /* 0x000000ffff037224 */ /* 0x002fe400078e0004 */
[----:B------:R-:W-:-:S04]  /*1c50*/  @!P3 IMAD.MOV R12, RZ, RZ, -R12 ;  /* 0x000000ffff0cb224 */ /* 0x000fc800078e0a0c */
[----:B------:R-:W-:Y:S02]  /*1c60*/  @!P2 IMAD.MOV R3, RZ, RZ, -R3 ;  /* 0x000000ffff03a224 */ /* 0x000fe400078e0a03 */
[----:B------:R-:W-:Y:S01]  /*1c70*/  @!P1 IMAD.IADD R6, R6, 0x1, -R0 ;  /* 0x0000000106069824 */ /* 0x000fe200078e0a00 */
[----:B---3--:R-:W-:Y:S02]  /*1c80*/  IABS R11, R26 ;  /* 0x0000001a000b7213 */ /* 0x008fe40000000000 */
[----:B------:R-:W-:Y:S02]  /*1c90*/  ISETP.GE.AND P6, PT, R26, RZ, PT ;  /* 0x000000ff1a00720c */ /* 0x000fe40003fc6270 */
[----:B------:R-:W3:Y:S04]  /*1ca0*/  LDL.LU R26, [R1+0x1a4] ;  /* 0x0001a400011a7983 */ /* 0x000ee80000300800 */
[----:B------:R-:W3:Y:S04]  /*1cb0*/  LDL.LU R29, [R1+0x1ac] ;  /* 0x0001ac00011d7983 */ /* 0x000ee80000300800 */
[----:B------:R-:W3:Y:S04]  /*1cc0*/  LDL.LU R28, [R1+0x1c0] ;  /* 0x0001c000011c7983 */ /* 0x000ee80000300800 */
[----:B------:R-:W-:Y:S04]  /*1cd0*/  STL [R1+0x30], R12 ;  /* 0x0000300c01007387 */ /* 0x000fe80000100800 */
[----:B------:R0:W-:Y:S01]  /*1ce0*/  STL [R1+0x38], R3 ;  /* 0x0000380301007387 */ /* 0x0001e20000100800 */
[----:B--2---:R-:W-:Y:S01]  /*1cf0*/  IABS R9, R24 ;  /* 0x0000001800097213 */ /* 0x004fe20000000000 */
[----:B0-----:R-:W-:-:S04]  /*1d00*/  IMAD.MOV.U32 R3, RZ, RZ, R6 ;  /* 0x000000ffff037224 */ /* 0x001fc800078e0006 */
[----:B------:R-:W-:Y:S01]  /*1d10*/  @!P0 IMAD.MOV R3, RZ, RZ, -R3 ;  /* 0x000000ffff038224 */ /* 0x000fe200078e0a03 */
[----:B------:R-:W-:-:S04]  /*1d20*/  ISETP.GE.AND P4, PT, R24, RZ, PT ;  /* 0x000000ff1800720c */ /* 0x000fc80003f86270 */
[----:B------:R0:W-:Y:S04]  /*1d30*/  STL [R1+0x3c], R3 ;  /* 0x00003c0301007387 */ /* 0x0001e80000100800 */
[----:B------:R-:W2:Y:S01]  /*1d40*/  LDL.LU R24, [R1+0x1c4] ;  /* 0x0001c40001187983 */ /* 0x000ea20000300800 */
[----:B----4-:R-:W-:Y:S02]  /*1d50*/  IABS R8, R25 ;  /* 0x0000001900087213 */ /* 0x010fe40000000000 */
[----:B------:R-:W-:Y:S02]  /*1d60*/  ISETP.GE.AND P3, PT, R25, RZ, PT ;  /* 0x000000ff1900720c */ /* 0x000fe40003f66270 */
[----:B------:R-:W4:Y:S01]  /*1d70*/  LDL.LU R25, [R1+0x1c8] ;  /* 0x0001c80001197983 */ /* 0x000f220000300800 */
[----:B------:R-:W-:-:S03]  /*1d80*/  IMAD.HI.U32 R10, R21, R9, RZ ;  /* 0x00000009150a7227 */ /* 0x000fc600078e00ff */
[----:B0-----:R-:W4:Y:S01]  /*1d90*/  LDL.LU R3, [R1+0x1cc] ;  /* 0x0001cc0001037983 */ /* 0x001f220000300800 */
[----:B------:R-:W-:-:S04]  /*1da0*/  IMAD.MOV R10, RZ, RZ, -R10 ;  /* 0x000000ffff0a7224 */ /* 0x000fc800078e0a0a */
[----:B------:R-:W-:Y:S02]  /*1db0*/  IMAD R10, R0, R10, R9 ;  /* 0x0000000a000a7224 */ /* 0x000fe400078e0209 */
[----:B------:R-:W-:-:S04]  /*1dc0*/  IMAD.HI.U32 R9, R21, R8, RZ ;  /* 0x0000000815097227 */ /* 0x000fc800078e00ff */
[----:B------:R-:W-:Y:S01]  /*1dd0*/  IMAD.MOV R9, RZ, RZ, -R9 ;  /* 0x000000ffff097224 */ /* 0x000fe200078e0a09 */
[----:B------:R-:W-:Y:S02]  /*1de0*/  ISETP.GT.U32.AND P5, PT, R0, R10, PT ;  /* 0x0000000a0000720c */ /* 0x000fe40003fa4070 */
[----:B------:R-:W-:-:S05]  /*1df0*/  IABS R2, R27 ;  /* 0x0000001b00027213 */ /* 0x000fca0000000000 */
[----:B------:R-:W-:-:S04]  /*1e00*/  IMAD.HI.U32 R5, R21, R2, RZ ;  /* 0x0000000215057227 */ /* 0x000fc800078e00ff */
[----:B------:R-:W-:Y:S02]  /*1e10*/  IMAD.MOV R4, RZ, RZ, -R5 ;  /* 0x000000ffff047224 */ /* 0x000fe400078e0a05 */
[----:B------:R-:W-:-:S05]  /*1e20*/  IMAD R5, R0, R9, R8 ;  /* 0x0000000900057224 */ /* 0x000fca00078e0208 */
[----:B------:R-:W-:Y:S01]  /*1e30*/  ISETP.GT.U32.AND P0, PT, R0, R5, PT ;  /* 0x000000050000720c */ /* 0x000fe20003f04070 */
[----:B------:R-:W-:Y:S01]  /*1e40*/  IMAD.HI.U32 R7, R21, R11, RZ ;  /* 0x0000000b15077227 */ /* 0x000fe200078e00ff */
[----:B------:R-:W-:-:S03]  /*1e50*/  ISETP.GE.AND P1, PT, R27, RZ, PT ;  /* 0x000000ff1b00720c */ /* 0x000fc60003f26270 */
[----:B------:R-:W-:Y:S02]  /*1e60*/  IMAD.MOV R7, RZ, RZ, -R7 ;  /* 0x000000ffff077224 */ /* 0x000fe400078e0a07 */
[----:B------:R-:W-:Y:S02]  /*1e70*/  @!P5 IMAD.IADD R10, R10, 0x1, -R0 ;  /* 0x000000010a0ad824 */ /* 0x000fe400078e0a00 */
[----:B------:R-:W-:-:S04]  /*1e80*/  IMAD.MOV.U32 R27, RZ, RZ, R22 ;  /* 0x000000ffff1b7224 */ /* 0x000fc800078e0016 */
[----:B------:R-:W-:Y:S01]  /*1e90*/  @!P0 IMAD.IADD R5, R5, 0x1, -R0 ;  /* 0x0000000105058824 */ /* 0x000fe200078e0a00 */
[----:B------:R-:W-:Y:S01]  /*1ea0*/  IABS R8, R20 ;  /* 0x0000001400087213 */ /* 0x000fe20000000000 */
[C---:B------:R-:W-:Y:S01]  /*1eb0*/  IMAD R7, R0.reuse, R7, R11 ;  /* 0x0000000700077224 */ /* 0x040fe200078e020b */
[C---:B------:R-:W-:Y:S01]  /*1ec0*/  ISETP.GT.U32.AND P5, PT, R0.reuse, R10, PT ;  /* 0x0000000a0000720c */ /* 0x040fe20003fa4070 */
[----:B------:R-:W-:Y:S01]  /*1ed0*/  IMAD.MOV.U32 R22, RZ, RZ, R23 ;  /* 0x000000ffff167224 */ /* 0x000fe200078e0017 */
[C---:B------:R-:W-:Y:S01]  /*1ee0*/  ISETP.GT.U32.AND P0, PT, R0.reuse, R5, PT ;  /* 0x000000050000720c */ /* 0x040fe20003f04070 */
[----:B------:R-:W-:Y:S01]  /*1ef0*/  IMAD.MOV.U32 R23, RZ, RZ, R14 ;  /* 0x000000ffff177224 */ /* 0x000fe200078e000e */
[----:B------:R-:W-:Y:S01]  /*1f00*/  ISETP.GT.U32.AND P2, PT, R0, R7, PT ;  /* 0x000000070000720c */ /* 0x000fe20003f44070 */
[----:B------:R-:W-:-:S04]  /*1f10*/  IMAD.HI.U32 R12, R21, R8, RZ ;  /* 0x00000008150c7227 */ /* 0x000fc800078e00ff */
[----:B------:R-:W-:Y:S02]  /*1f20*/  IMAD.MOV R12, RZ, RZ, -R12 ;  /* 0x000000ffff0c7224 */ /* 0x000fe400078e0a0c */
[----:B------:R-:W-:Y:S02]  /*1f30*/  IMAD R4, R0, R4, R2 ;  /* 0x0000000400047224 */ /* 0x000fe400078e0202 */
[----:B------:R-:W-:Y:S02]  /*1f40*/  @!P5 IMAD.IADD R10, R10, 0x1, -R0 ;  /* 0x000000010a0ad824 */ /* 0x000fe400078e0a00 */
[C---:B------:R-:W-:Y:S02]  /*1f50*/  IMAD R8, R0.reuse, R12, R8 ;  /* 0x0000000c00087224 */ /* 0x040fe400078e0208 */
[--C-:B------:R-:W-:Y:S01]  /*1f60*/  @!P0 IMAD.IADD R5, R5, 0x1, -R0.reuse ;  /* 0x0000000105058824 */ /* 0x100fe200078e0a00 */
[----:B------:R-:W-:Y:S01]  /*1f70*/  ISETP.GT.U32.AND P5, PT, R0, R4, PT ;  /* 0x000000040000720c */ /* 0x000fe20003fa4070 */
[----:B------:R-:W-:-:S02]  /*1f80*/  @!P2 IMAD.IADD R7, R7, 0x1, -R0 ;  /* 0x000000010707a824 */ /* 0x000fc400078e0a00 */
[----:B------:R-:W-:Y:S01]  /*1f90*/  @!P4 IMAD.MOV R10, RZ, RZ, -R10 ;  /* 0x000000ffff0ac224 */ /* 0x000fe200078e0a0a */
[C---:B------:R-:W-:Y:S02]  /*1fa0*/  ISETP.GT.U32.AND P4, PT, R0.reuse, R8, PT ;  /* 0x000000080000720c */ /* 0x040fe40003f84070 */
[----:B------:R-:W-:-:S07]  /*1fb0*/  ISETP.GT.U32.AND P2, PT, R0, R7, PT ;  /* 0x000000070000720c */ /* 0x000fce0003f44070 */
[----:B------:R-:W-:-:S04]  /*1fc0*/  @!P5 IMAD.IADD R4, R4, 0x1, -R0 ;  /* 0x000000010404d824 */ /* 0x000fc800078e0a00 */
[--C-:B------:R-:W-:Y:S01]  /*1fd0*/  @!P4 IMAD.IADD R8, R8, 0x1, -R0.reuse ;  /* 0x000000010808c824 */ /* 0x100fe200078e0a00 */
[----:B------:R-:W-:Y:S01]  /*1fe0*/  ISETP.GT.U32.AND P5, PT, R0, R4, PT ;  /* 0x000000040000720c */ /* 0x000fe20003fa4070 */
[----:B------:R-:W-:Y:S01]  /*1ff0*/  @!P2 IMAD.IADD R7, R7, 0x1, -R0 ;  /* 0x000000010707a824 */ /* 0x000fe200078e0a00 */
[----:B------:R-:W-:Y:S03]  /*2000*/  STL [R1+0x34], R10 ;  /* 0x0000340a01007387 */ /* 0x000fe60000100800 */
[----:B------:R-:W-:-:S08]  /*2010*/  @!P6 IMAD.MOV R7, RZ, RZ, -R7 ;  /* 0x000000ffff07e224 */ /* 0x000fd000078e0a07 */
[----:B------:R-:W-:-:S04]  /*2020*/  @!P5 IMAD.IADD R4, R4, 0x1, -R0 ;  /* 0x000000010404d824 */ /* 0x000fc800078e0a00 */
[----:B------:R-:W-:-:S04]  /*2030*/  IMAD.MOV.U32 R12, RZ, RZ, R4 ;  /* 0x000000ffff0c7224 */ /* 0x000fc800078e0004 */
[----:B------:R-:W-:Y:S01]  /*2040*/  @!P1 IMAD.MOV R12, RZ, RZ, -R12 ;  /* 0x000000ffff0c9224 */ /* 0x000fe200078e0a0c */
[----:B---3--:R-:W-:-:S05]  /*2050*/  IABS R9, R26 ;  /* 0x0000001a00097213 */ /* 0x008fca0000000000 */
[----:B------:R-:W-:-:S04]  /*2060*/  IMAD.HI.U32 R14, R21, R9, RZ ;  /* 0x00000009150e7227 */ /* 0x000fc800078e00ff */
[----:B------:R-:W-:-:S04]  /*2070*/  IMAD.MOV R14, RZ, RZ, -R14 ;  /* 0x000000ffff0e7224 */ /* 0x000fc800078e0a0e */
[----:B------:R-:W-:Y:S01]  /*2080*/  IMAD R9, R0, R14, R9 ;  /* 0x0000000e00097224 */ /* 0x000fe200078e0209 */
[----:B------:R-:W-:-:S04]  /*2090*/  IABS R2, R28 ;  /* 0x0000001c00027213 */ /* 0x000fc80000000000 */
[----:B------:R-:W-:Y:S01]  /*20a0*/  ISETP.GT.U32.AND P0, PT, R0, R9, PT ;  /* 0x000000090000720c */ /* 0x000fe20003f04070 */
[----:B------:R-:W-:-:S04]  /*20b0*/  IMAD.HI.U32 R11, R21, R2, RZ ;  /* 0x00000002150b7227 */ /* 0x000fc800078e00ff */
[----:B------:R-:W-:-:S04]  /*20c0*/  IMAD.MOV R11, RZ, RZ, -R11 ;  /* 0x000000ffff0b7224 */ /* 0x000fc800078e0a0b */
[----:B------:R-:W-:-:S04]  /*20d0*/  IMAD R2, R0, R11, R2 ;  /* 0x0000000b00027224 */ /* 0x000fc800078e0202 */
[----:B------:R-:W-:Y:S02]  /*20e0*/  @!P0 IMAD.IADD R9, R9, 0x1, -R0 ;  /* 0x0000000109098824 */ /* 0x000fe400078e0a00 */
[----:B------:R-:W-:Y:S02]  /*20f0*/  IMAD.MOV.U32 R14, RZ, RZ, R20 ;  /* 0x000000ffff0e7224 */ /* 0x000fe400078e0014 */
[----:B------:R-:W-:Y:S01]  /*2100*/  IMAD.MOV.U32 R20, RZ, RZ, R5 ;  /* 0x000000ffff147224 */ /* 0x000fe200078e0005 */
[----:B--2---:R-:W-:Y:S02]  /*2110*/  IABS R11, R24 ;  /* 0x00000018000b7213 */ /* 0x004fe40000000000 */
[----:B------:R-:W-:-:S03]  /*2120*/  ISETP.GT.U32.AND P4, PT, R0, R9, PT ;  /* 0x000000090000720c */ /* 0x000fc60003f84070 */
[----:B------:R-:W-:Y:S01]  /*2130*/  IMAD.HI.U32 R5, R21, R11, RZ ;  /* 0x0000000b15057227 */ /* 0x000fe200078e00ff */
[----:B------:R-:W-:Y:S02]  /*2140*/  ISETP.GE.AND P2, PT, R26, RZ, PT ;  /* 0x000000ff1a00720c */ /* 0x000fe40003f46270 */
[----:B------:R-:W2:Y:S01]  /*2150*/  LDL.LU R26, [R1+0x1d0] ;  /* 0x0001d000011a7983 */ /* 0x000ea20000300800 */
[----:B------:R-:W-:Y:S02]  /*2160*/  IMAD.MOV R5, RZ, RZ, -R5 ;  /* 0x000000ffff057224 */ /* 0x000fe400078e0a05 */
[----:B------:R-:W-:Y:S02]  /*2170*/  @!P3 IMAD.MOV R20, RZ, RZ, -R20 ;  /* 0x000000ffff14b224 */ /* 0x000fe400078e0a14 */
[----:B------:R-:W-:Y:S01]  /*2180*/  IMAD R5, R0, R5, R11 ;  /* 0x0000000500057224 */ /* 0x000fe200078e020b */
[----:B------:R-:W-:Y:S01]  /*2190*/  STL [R1+0x2c], R7 ;  /* 0x00002c0701007387 */ /* 0x000fe20000100800 */
[----:B------:R-:W-:-:S03]  /*21a0*/  @!P4 IMAD.IADD R9, R9, 0x1, -R0 ;  /* 0x000000010909c824 */ /* 0x000fc600078e0a00 */
[----:B------:R0:W-:Y:S01]  /*21b0*/  STL [R1+0x48], R20 ;  /* 0x0000481401007387 */ /* 0x0001e20000100800 */
[----:B------:R-:W-:-:S03]  /*21c0*/  ISETP.GT.U32.AND P4, PT, R0, R5, PT ;  /* 0x000000050000720c */ /* 0x000fc60003f84070 */
[----:B0-----:R-:W3:Y:S01]  /*21d0*/  LDL.LU R20, [R1+0x1d4] ;  /* 0x0001d40001147983 */ /* 0x001ee20000300800 */
[----:B----4-:R-:W-:-:S09]  /*21e0*/  IABS R10, R25 ;  /* 0x00000019000a7213 */ /* 0x010fd20000000000 */
[----:B------:R-:W-:Y:S01]  /*21f0*/  @!P4 IMAD.IADD R5, R5, 0x1, -R0 ;  /* 0x000000010505c824 */ /* 0x000fe200078e0a00 */
[----:B------:R-:W-:Y:S01]  /*2200*/  ISETP.GE.AND P4, PT, R25, RZ, PT ;  /* 0x000000ff1900720c */ /* 0x000fe20003f86270 */
[----:B------:R0:W-:Y:S01]  /*2210*/  STL [R1+0x28], R12 ;  /* 0x0000280c01007387 */ /* 0x0001e20000100800 */
[----:B------:R-:W-:-:S03]  /*2220*/  IMAD.MOV.U32 R25, RZ, RZ, R27 ;  /* 0x000000ffff197224 */ /* 0x000fc600078e001b */
[----:B------:R-:W4:Y:S01]  /*2230*/  LDL.LU R27, [R1+0x1d8] ;  /* 0x0001d800011b7983 */ /* 0x000f220000300800 */
[----:B------:R-:W-:-:S05]  /*2240*/  IABS R6, R29 ;  /* 0x0000001d00067213 */ /* 0x000fca0000000000 */
[----:B------:R-:W-:-:S04]  /*2250*/  IMAD.HI.U32 R13, R21, R6, RZ ;  /* 0x00000006150d7227 */ /* 0x000fc800078e00ff */
[----:B------:R-:W-:-:S04]  /*2260*/  IMAD.MOV R13, RZ, RZ, -R13 ;  /* 0x000000ffff0d7224 */ /* 0x000fc800078e0a0d */
[C---:B------:R-:W-:Y:S01]  /*2270*/  IMAD R6, R0.reuse, R13, R6 ;  /* 0x0000000d00067224 */ /* 0x040fe200078e0206 */
[----:B------:R-:W-:-:S04]  /*2280*/  ISETP.GT.U32.AND P5, PT, R0, R2, PT ;  /* 0x000000020000720c */ /* 0x000fc80003fa4070 */
[----:B------:R-:W-:Y:S01]  /*2290*/  ISETP.GT.U32.AND P6, PT, R0, R6, PT ;  /* 0x000000060000720c */ /* 0x000fe20003fc4070 */
[----:B------:R-:W-:-:S08]  /*22a0*/  IMAD.HI.U32 R4, R21, R10, RZ ;  /* 0x0000000a15047227 */ /* 0x000fd000078e00ff */
[----:B------:R-:W-:-:S04]  /*22b0*/  @!P5 IMAD.IADD R2, R2, 0x1, -R0 ;  /* 0x000000010202d824 */ /* 0x000fc800078e0a00 */
[----:B------:R-:W-:-:S05]  /*22c0*/  @!P6 IMAD.IADD R6, R6, 0x1, -R0 ;  /* 0x000000010606e824 */ /* 0x000fca00078e0a00 */
[C---:B------:R-:W-:Y:S01]  /*22d0*/  ISETP.GT.U32.AND P5, PT, R0.reuse, R6, PT ;  /* 0x000000060000720c */ /* 0x040fe20003fa4070 */
[----:B------:R-:W-:Y:S01]  /*22e0*/  IMAD.MOV R4, RZ, RZ, -R4 ;  /* 0x000000ffff047224 */ /* 0x000fe200078e0a04 */
[----:B------:R-:W-:-:S03]  /*22f0*/  ISETP.GT.U32.AND P6, PT, R0, R8, PT ;  /* 0x000000080000720c */ /* 0x000fc60003fc4070 */
[C---:B------:R-:W-:Y:S01]  /*2300*/  IMAD R4, R0.reuse, R4, R10 ;  /* 0x0000000400047224 */ /* 0x040fe200078e020a */
[----:B------:R-:W-:-:S07]  /*2310*/  ISETP.GT.U32.AND P1, PT, R0, R2, PT ;  /* 0x000000020000720c */ /* 0x000fce0003f24070 */
[--C-:B------:R-:W-:Y:S01]  /*2320*/  @!P5 IMAD.IADD R6, R6, 0x1, -R0.reuse ;  /* 0x000000010606d824 */ /* 0x100fe200078e0a00 */
[----:B------:R-:W-:Y:S01]  /*2330*/  ISETP.GT.U32.AND P5, PT, R0, R4, PT ;  /* 0x000000040000720c */ /* 0x000fe20003fa4070 */
[----:B------:R-:W-:Y:S01]  /*2340*/  @!P6 IMAD.IADD R8, R8, 0x1, -R0 ;  /* 0x000000010808e824 */ /* 0x000fe200078e0a00 */
[----:B------:R-:W-:Y:S01]  /*2350*/  ISETP.GE.AND P3, PT, R14, RZ, PT ;  /* 0x000000ff0e00720c */ /* 0x000fe20003f66270 */
[----:B------:R-:W-:Y:S01]  /*2360*/  IMAD.MOV.U32 R13, RZ, RZ, R9 ;  /* 0x000000ffff0d7224 */ /* 0x000fe200078e0009 */
[----:B------:R-:W-:Y:S02]  /*2370*/  ISETP.GE.AND P0, PT, R29, RZ, PT ;  /* 0x000000ff1d00720c */ /* 0x000fe40003f06270 */
[----:B------:R-:W-:Y:S02]  /*2380*/  ISETP.GE.AND P6, PT, R28, RZ, PT ;  /* 0x000000ff1c00720c */ /* 0x000fe40003fc6270 */
[----:B------:R-:W-:Y:S01]  /*2390*/  IABS R7, R3 ;  /* 0x0000000300077213 */ /* 0x000fe20000000000 */
[----:B------:R-:W-:Y:S01]  /*23a0*/  @!P2 IMAD.MOV R13, RZ, RZ, -R13 ;  /* 0x000000ffff0da224 */ /* 0x000fe200078e0a0d */
[----:B------:R-:W-:-:S03]  /*23b0*/  ISETP.GT.U32.AND P2, PT, R0, R5, PT ;  /* 0x000000050000720c */ /* 0x000fc60003f44070 */
[----:B------:R-:W-:Y:S02]  /*23c0*/  @!P5 IMAD.IADD R4, R4, 0x1, -R0 ;  /* 0x000000010404d824 */ /* 0x000fe400078e0a00 */
[----:B0-----:R-:W-:-:S03]  /*23d0*/  IMAD.HI.U32 R12, R21, R7, RZ ;  /* 0x00000007150c7227 */ /* 0x001fc600078e00ff */
[----:B------:R-:W-:Y:S01]  /*23e0*/  ISETP.GT.U32.AND P5, PT, R0, R4, PT ;  /* 0x000000040000720c */ /* 0x000fe20003fa4070 */
[----:B------:R-:W-:Y:S02]  /*23f0*/  @!P1 IMAD.IADD R2, R2, 0x1, -R0 ;  /* 0x0000000102029824 */ /* 0x000fe400078e0a00 */
[----:B------:R-:W-:Y:S01]  /*2400*/  IMAD.MOV R12, RZ, RZ, -R12 ;  /* 0x000000ffff0c7224 */ /* 0x000fe200078e0a0c */
[----:B------:R-:W-:Y:S01]  /*2410*/  ISETP.GE.AND P1, PT, R24, RZ, PT ;  /* 0x000000ff1800720c */ /* 0x000fe20003f26270 */
[----:B------:R-:W-:Y:S01]  /*2420*/  @!P3 IMAD.MOV R8, RZ, RZ, -R8 ;  /* 0x000000ffff08b224 */ /* 0x000fe200078e0a08 */
[----:B------:R-:W4:Y:S01]  /*2430*/  LDL.LU R24, [R1+0x1dc] ;  /* 0x0001dc0001187983 */ /* 0x000f220000300800 */
[----:B------:R-:W-:Y:S02]  /*2440*/  @!P0 IMAD.MOV R6, RZ, RZ, -R6 ;  /* 0x000000ffff068224 */ /* 0x000fe400078e0a06 */
[----:B------:R-:W-:Y:S01]  /*2450*/  @!P6 IMAD.MOV R2, RZ, RZ, -R2 ;  /* 0x000000ffff02e224 */ /* 0x000fe200078e0a02 */
[----:B------:R-:W-:Y:S01]  /*2460*/  STL [R1+0x24], R13 ;  /* 0x0000240d01007387 */ /* 0x000fe20000100800 */
[----:B------:R-:W-:-:S02]  /*2470*/  IMAD R7, R0, R12, R7 ;  /* 0x0000000c00077224 */ /* 0x000fc400078e0207 */
[--C-:B------:R-:W-:Y:S01]  /*2480*/  @!P2 IMAD.IADD R5, R5, 0x1, -R0.reuse ;  /* 0x000000010505a824 */ /* 0x100fe200078e0a00 */
[----:B------:R4:W-:Y:S04]  /*2490*/  STL [R1+0x20], R8 ;  /* 0x0000200801007387 */ /* 0x0009e80000100800 */
[----:B------:R-:W-:Y:S01]  /*24a0*/  STL [R1+0x1c], R6 ;  /* 0x00001c0601007387 */ /* 0x000fe20000100800 */
[----:B------:R-:W-:-:S03]  /*24b0*/  @!P5 IMAD.IADD R4, R4, 0x1, -R0 ;  /* 0x000000010404d824 */ /* 0x000fc600078e0a00 */
[----:B------:R-:W-:Y:S01]  /*24c0*/  STL [R1+0x60], R2 ;  /* 0x0000600201007387 */ /* 0x000fe20000100800 */
[----:B------:R-:W-:Y:S01]  /*24d0*/  ISETP.GE.AND P0, PT, R3, RZ, PT ;  /* 0x000000ff0300720c */ /* 0x000fe20003f06270 */
[----:B------:R-:W-:-:S04]  /*24e0*/  IMAD.MOV.U32 R3, RZ, RZ, R4 ;  /* 0x000000ffff037224 */ /* 0x000fc800078e0004 */
[----:B------:R-:W-:Y:S01]  /*24f0*/  @!P4 IMAD.MOV R3, RZ, RZ, -R3 ;  /* 0x000000ffff03c224 */ /* 0x000fe200078e0a03 */
[----:B--2---:R-:W-:-:S05]  /*2500*/  IABS R11, R26 ;  /* 0x0000001a000b7213 */ /* 0x004fca0000000000 */
[----:B------:R-:W-:Y:S01]  /*2510*/  IMAD.HI.U32 R12, R21, R11, RZ ;  /* 0x0000000b150c7227 */ /* 0x000fe200078e00ff */
[----:B------:R-:W-:-:S03]  /*2520*/  ISETP.GE.AND P6, PT, R26, RZ, PT ;  /* 0x000000ff1a00720c */ /* 0x000fc60003fc6270 */
[----:B------:R-:W-:-:S04]  /*2530*/  IMAD.MOV R12, RZ, RZ, -R12 ;  /* 0x000000ffff0c7224 */ /* 0x000fc800078e0a0c */
[----:B------:R-:W-:Y:S01]  /*2540*/  IMAD R11, R0, R12, R11 ;  /* 0x0000000c000b7224 */ /* 0x000fe200078e020b */
[----:B---3--:R-:W-:Y:S02]  /*2550*/  IABS R10, R20 ;  /* 0x00000014000a7213 */ /* 0x008fe40000000000 */
[----:B------:R-:W-:Y:S02]  /*2560*/  ISETP.GE.AND P2, PT, R20, RZ, PT ;  /* 0x000000ff1400720c */ /* 0x000fe40003f46270 */
[----:B------:R-:W2:Y:S04]  /*2570*/  LDL.LU R20, [R1+0x1e8] ;  /* 0x0001e80001147983 */ /* 0x000ea80000300800 */
[----:B------:R-:W3:Y:S01]  /*2580*/  LDL.LU R29, [R1+0x1ec] ;  /* 0x0001ec00011d7983 */ /* 0x000ee20000300800 */
[----:B------:R-:W-:-:S03]  /*2590*/  IMAD.MOV.U32 R12, RZ, RZ, R5 ;  /* 0x000000ffff0c7224 */ /* 0x000fc600078e0005 */
[----:B------:R-:W2:Y:S01]  /*25a0*/  LDL.LU R26, [R1+0x1e4] ;  /* 0x0001e400011a7983 */ /* 0x000ea20000300800 */
[----:B------:R-:W-:Y:S01]  /*25b0*/  @!P1 IMAD.MOV R12, RZ, RZ, -R12 ;  /* 0x000000ffff0c9224 */ /* 0x000fe200078e0a0c */
[----:B----4-:R-:W-:Y:S02]  /*25c0*/  IABS R8, R27 ;  /* 0x0000001b00087213 */ /* 0x010fe40000000000 */
[----:B------:R-:W-:Y:S02]  /*25d0*/  ISETP.GE.AND P4, PT, R27, RZ, PT ;  /* 0x000000ff1b00720c */ /* 0x000fe40003f86270 */
[----:B------:R-:W-:Y:S04]  /*25e0*/  STL [R1+0x84], R12 ;  /* 0x0000840c01007387 */ /* 0x000fe80000100800 */
[----:B------:R0:W-:Y:S04]  /*25f0*/  STL [R1+0x88], R3 ;  /* 0x0000880301007387 */ /* 0x0001e80000100800 */
[----:B------:R-:W4:Y:S01]  /*2600*/  LDL.LU R27, [R1+0x1f0] ;  /* 0x0001f000011b7983 */ /* 0x000f220000300800 */
[----:B------:R-:W-:-:S02]  /*2610*/  ISETP.GT.U32.AND P3, PT, R0, R7, PT ;  /* 0x000000070000720c */ /* 0x000fc40003f64070 */
[----:B------:R-:W-:-:S11]  /*2620*/  ISETP.GT.U32.AND P5, PT, R0, R11, PT ;  /* 0x0000000b0000720c */ /* 0x000fd60003fa4070 */
[----:B------:R-:W-:-:S05]  /*2630*/  @!P3 IMAD.IADD R7, R7, 0x1, -R0 ;  /* 0x000000010707b824 */ /* 0x000fca00078e0a00 */
[----:B------:R-:W-:Y:S01]  /*2640*/  ISETP.GT.U32.AND P3, PT, R0, R7, PT ;  /* 0x000000070000720c */ /* 0x000fe20003f64070 */
[----:B------:R-:W-:Y:S02]  /*2650*/  @!P5 IMAD.IADD R11, R11, 0x1, -R0 ;  /* 0x000000010b0bd824 */ /* 0x000fe400078e0a00 */
[----:B------:R-:W-:-:S03]  /*2660*/  IMAD.HI.U32 R9, R21, R10, RZ ;  /* 0x0000000a15097227 */ /* 0x000fc600078e00ff */
[----:B------:R-:W-:Y:S01]  /*2670*/  ISETP.GT.U32.AND P5, PT, R0, R11, PT ;  /* 0x0000000b0000720c */ /* 0x000fe20003fa4070 */
[----:B------:R-:W-:Y:S02]  /*2680*/  IMAD.MOV.U32 R5, RZ, RZ, R8 ;  /* 0x000000ffff057224 */ /* 0x000fe400078e0008 */
[----:B------:R-:W-:-:S04]  /*2690*/  IMAD.MOV R9, RZ, RZ, -R9 ;  /* 0x000000ffff097224 */ /* 0x000fc800078e0a09 */
[----:B------:R-:W-:Y:S02]  /*26a0*/  @!P3 IMAD.IADD R7, R7, 0x1, -R0 ;  /* 0x000000010707b824 */ /* 0x000fe400078e0a00 */
[----:B------:R-:W-:-:S04]  /*26b0*/  IMAD.HI.U32 R8, R21, R5, RZ ;  /* 0x0000000515087227 */ /* 0x000fc800078e00ff */
[----:B0-----:R-:W-:Y:S02]  /*26c0*/  IMAD.MOV.U32 R3, RZ, RZ, R7 ;  /* 0x000000ffff037224 */ /* 0x001fe400078e0007 */
[C---:B------:R-:W-:Y:S02]  /*26d0*/  IMAD R10, R0.reuse, R9, R10 ;  /* 0x00000009000a7224 */ /* 0x040fe400078e020a */
[----:B------:R-:W-:Y:S02]  /*26e0*/  @!P0 IMAD.MOV R3, RZ, RZ, -R3 ;  /* 0x000000ffff038224 */ /* 0x000fe400078e0a03 */
[----:B------:R-:W-:Y:S02]  /*26f0*/  IMAD.MOV R8, RZ, RZ, -R8 ;  /* 0x000000ffff087224 */ /* 0x000fe400078e0a08 */
[----:B------:R-:W-:Y:S01]  /*2700*/  @!P5 IMAD.IADD R11, R11, 0x1, -R0 ;  /* 0x000000010b0bd824 */ /* 0x000fe200078e0a00 */
[C---:B------:R-:W-:Y:S01]  /*2710*/  ISETP.GT.U32.AND P1, PT, R0.reuse, R10, PT ;  /* 0x0000000a0000720c */ /* 0x040fe20003f24070 */
[----:B------:R0:W-:Y:S01]  /*2720*/  STL [R1+0xa0], R3 ;  /* 0x0000a00301007387 */ /* 0x0001e20000100800 */
[----:B------:R-:W-:Y:S01]  /*2730*/  IMAD R5, R0, R8, R5 ;  /* 0x0000000800057224 */ /* 0x000fe200078e0205 */
[----:B------:R-:W-:-:S02]  /*2740*/  IABS R6, R25 ;  /* 0x0000001900067213 */ /* 0x000fc40000000000 */
[----:B------:R-:W4:Y:S01]  /*2750*/  LDL.LU R28, [R1+0x1f4] ;  /* 0x0001f400011c7983 */ /* 0x000f220000300800 */
[----:B0-----:R-:W-:-:S04]  /*2760*/  IMAD.MOV.U32 R3, RZ, RZ, R11 ;  /* 0x000000ffff037224 */ /* 0x001fc800078e000b */
[----:B------:R-:W-:Y:S01]  /*2770*/  @!P6 IMAD.MOV R3, RZ, RZ, -R3 ;  /* 0x000000ffff03e224 */ /* 0x000fe200078e0a03 */
[----:B------:R-:W-:Y:S02]  /*2780*/  ISETP.GT.U32.AND P6, PT, R0, R5, PT ;  /* 0x000000050000720c */ /* 0x000fe40003fc4070 */
[----:B------:R-:W-:Y:S01]  /*2790*/  @!P1 IMAD.IADD R10, R10, 0x1, -R0 ;  /* 0x000000010a0a9824 */ /* 0x000fe200078e0a00 */
[----:B------:R-:W-:-:S04]  /*27a0*/  IABS R2, R24 ;  /* 0x0000001800027213 */ /* 0x000fc80000000000 */
[----:B------:R-:W-:Y:S01]  /*27b0*/  ISETP.GT.U32.AND P1, PT, R0, R10, PT ;  /* 0x0000000a0000720c */ /* 0x000fe20003f24070 */
[----:B------:R-:W-:Y:S02]  /*27c0*/  IMAD.MOV.U32 R4, RZ, RZ, R2 ;  /* 0x000000ffff047224 */ /* 0x000fe400078e0002 */
[----:B------:R-:W-:Y:S02]  /*27d0*/  IMAD.MOV.U32 R2, RZ, RZ, R6 ;  /* 0x000000ffff027224 */ /* 0x000fe400078e0006 */
[----:B------:R-:W-:-:S04]  /*27e0*/  IMAD.HI.U32 R9, R21, R4, RZ ;  /* 0x0000000415097227 */ /* 0x000fc800078e00ff */
[----:B------:R-:W-:Y:S02]  /*27f0*/  @!P6 IMAD.IADD R5, R5, 0x1, -R0 ;  /* 0x000000010505e824 */ /* 0x000fe400078e0a00 */
[----:B------:R-:W-:-:S03]  /*2800*/  IMAD.HI.U32 R6, R21, R2, RZ ;  /* 0x0000000215067227 */ /* 0x000fc600078e00ff */
[C---:B------:R-:W-:Y:S01]  /*2810*/  ISETP.GT.U32.AND P6, PT, R0.reuse, R5, PT ;  /* 0x000000050000720c */ /* 0x040fe20003fc4070 */
[----:B------:R-:W-:Y:S02]  /*2820*/  IMAD.MOV R7, RZ, RZ, -R9 ;  /* 0x000000ffff077224 */ /* 0x000fe400078e0a09 */
[----:B------:R-:W-:Y:S02]  /*2830*/  IMAD.MOV R6, RZ, RZ, -R6 ;  /* 0x000000ffff067224 */ /* 0x000fe400078e0a06 */
[----:B------:R-:W-:Y:S02]  /*2840*/  IMAD R4, R0, R7, R4 ;  /* 0x0000000700047224 */ /* 0x000fe400078e0204 */
[----:B------:R-:W-:Y:S02]  /*2850*/  @!P1 IMAD.IADD R10, R10, 0x1, -R0 ;  /* 0x000000010a0a9824 */ /* 0x000fe400078e0a00 */
[C---:B------:R-:W-:Y:S01]  /*2860*/  IMAD R2, R0.reuse, R6, R2 ;  /* 0x0000000600027224 */ /* 0x040fe200078e0202 */
[----:B------:R-:W-:Y:S01]  /*2870*/  ISETP.GT.U32.AND P1, PT, R0, R4, PT ;  /* 0x000000040000720c */ /* 0x000fe20003f24070 */
[----:B------:R-:W-:Y:S01]  /*2880*/  IMAD.MOV.U32 R8, RZ, RZ, R10 ;  /* 0x000000ffff087224 */ /* 0x000fe200078e000a */
[----:B------:R0:W-:Y:S01]  /*2890*/  STL [R1+0xa8], R3 ;  /* 0x0000a80301007387 */ /* 0x0001e20000100800 */
[----:B------:R-:W-:-:S02]  /*28a0*/  @!P6 IMAD.IADD R5, R5, 0x1, -R0 ;  /* 0x000000010505e824 */ /* 0x000fc400078e0a00 */
[----:B------:R-:W-:Y:S01]  /*28b0*/  @!P2 IMAD.MOV R8, RZ, RZ, -R8 ;  /* 0x000000ffff08a224 */ /* 0x000fe200078e0a08 */
[----:B------:R-:W-:Y:S01]  /*28c0*/  ISETP.GT.U32.AND P2, PT, R0, R2, PT ;  /* 0x000000020000720c */ /* 0x000fe20003f44070 */
[----:B0-----:R-:W4:Y:S06]  /*28d0*/  LDL.LU R3, [R1+0x1f8] ;  /* 0x0001f80001037983 */ /* 0x001f2c0000300800 */
[----:B------:R-:W-:Y:S01]  /*28e0*/  @!P1 IMAD.IADD R4, R4, 0x1, -R0 ;  /* 0x0000000104049824 */ /* 0x000fe200078e0a00 */
[----:B------:R-:W-:-:S04]  /*28f0*/  ISETP.GE.AND P3, PT, R24, RZ, PT ;  /* 0x000000ff1800720c */ /* 0x000fc80003f66270 */
[----:B------:R-:W-:Y:S01]  /*2900*/  ISETP.GT.U32.AND P1, PT, R0, R4, PT ;  /* 0x000000040000720c */ /* 0x000fe20003f24070 */
[----:B------:R-:W-:-:S05]  /*2910*/  @!P2 IMAD.IADD R2, R2, 0x1, -R0 ;  /* 0x000000010202a824 */ /* 0x000fca00078e0a00 */
[----:B------:R-:W-:Y:S02]  /*2920*/  ISETP.GT.U32.AND P2, PT, R0, R2, PT ;  /* 0x000000020000720c */ /* 0x000fe40003f44070 */
[----:B------:R-:W-:Y:S01]  /*2930*/  ISETP.GE.AND P0, PT, R25, RZ, PT ;  /* 0x000000ff1900720c */ /* 0x000fe20003f06270 */
[----:B------:R-:W-:-:S04]  /*2940*/  @!P4 IMAD.MOV R5, RZ, RZ, -R5 ;  /* 0x000000ffff05c224 */ /* 0x000fc800078e0a05 */
[----:B------:R-:W-:Y:S01]  /*2950*/  @!P1 IMAD.IADD R4, R4, 0x1, -R0 ;  /* 0x0000000104049824 */ /* 0x000fe200078e0a00 */
[----:B------:R-:W-:Y:S03]  /*2960*/  STL [R1+0xb0], R8 ;  /* 0x0000b00801007387 */ /* 0x000fe60000100800 */
[----:B------:R-:W-:Y:S01]  /*2970*/  @!P3 IMAD.MOV R4, RZ, RZ, -R4 ;  /* 0x000000ffff04b224 */ /* 0x000fe200078e0a04 */
[----:B------:R-:W4:Y:S01]  /*2980*/  LDL.LU R25, [R1+0x200] ;  /* 0x0002000001197983 */ /* 0x000f220000300800 */
[----:B------:R-:W-:Y:S02]  /*2990*/  @!P2 IMAD.IADD R2, R2, 0x1, -R0 ;  /* 0x000000010202a824 */ /* 0x000fe400078e0a00 */
[----:B------:R-:W-:Y:S02]  /*29a0*/  IMAD.MOV.U32 R24, RZ, RZ, R22 ;  /* 0x000000ffff187224 */ /* 0x000fe400078e0016 */
[----:B------:R-:W-:Y:S01]  /*29b0*/  IMAD.MOV.U32 R22, RZ, RZ, R19 ;  /* 0x000000ffff167224 */ /* 0x000fe200078e0013 */
[----:B--2---:R-:W-:-:S05]  /*29c0*/  IABS R12, R26 ;  /* 0x0000001a000c7213 */ /* 0x004fca0000000000 */
[----:B------:R-:W-:-:S04]  /*29d0*/  IMAD.HI.U32 R13, R21, R12, RZ ;  /* 0x0000000c150d7227 */ /* 0x000fc800078e00ff */
[----:B------:R-:W-:Y:S01]  /*29e0*/  IMAD.MOV R13, RZ, RZ, -R13 ;  /* 0x000000ffff0d7224 */ /* 0x000fe200078e0a0d */
[----:B---3--:R-:W-:-:S03]  /*29f0*/  IABS R6, R29 ;  /* 0x0000001d00067213 */ /* 0x008fc60000000000 */
[----:B------:R-:W-:Y:S01]  /*2a00*/  IMAD R12, R0, R13, R12 ;  /* 0x0000000d000c7224 */ /* 0x000fe200078e020c */
[----:B----4-:R-:W-:Y:S01]  /*2a10*/  IABS R7, R27 ;  /* 0x0000001b00077213 */ /* 0x010fe20000000000 */
[----:B------:R-:W-:-:S03]  /*2a20*/  IMAD.MOV.U32 R10, RZ, RZ, R6 ;  /* 0x000000ffff0a7224 */ /* 0x000fc600078e0006 */
[----:B------:R-:W-:Y:S01]  /*2a30*/  ISETP.GT.U32.AND P6, PT, R0, R12, PT ;  /* 0x0000000c0000720c */ /* 0x000fe20003fc4070 */
[----:B------:R-:W-:-:S04]  /*2a40*/  IMAD.HI.U32 R6, R21, R7, RZ ;  /* 0x0000000715067227 */ /* 0x000fc800078e00ff */
[----:B------:R-:W-:Y:S01]  /*2a50*/  IMAD.MOV R6, RZ, RZ, -R6 ;  /* 0x000000ffff067224 */ /* 0x000fe200078e0a06 */
[----:B------:R-:W-:-:S03]  /*2a60*/  IABS R11, R20 ;  /* 0x00000014000b7213 */ /* 0x000fc60000000000 */
[----:B------:R-:W-:-:S04]  /*2a70*/  IMAD R7, R0, R6, R7 ;  /* 0x0000000600077224 */ /* 0x000fc800078e0207 */
[----:B------:R-:W-:Y:S01]  /*2a80*/  @!P6 IMAD.IADD R12, R12, 0x1, -R0 ;  /* 0x000000010c0ce824 */ /* 0x000fe200078e0a00 */
[----:B------:R-:W-:Y:S01]  /*2a90*/  ISETP.GT.U32.AND P6, PT, R0, R7, PT ;  /* 0x000000070000720c */ /* 0x000fe20003fc4070 */
[----:B------:R-:W-:-:S04]  /*2aa0*/  IMAD.HI.U32 R9, R21, R11, RZ ;  /* 0x0000000b15097227 */ /* 0x000fc800078e00ff */
[----:B------:R-:W-:-:S04]  /*2ab0*/  IMAD.MOV R9, RZ, RZ, -R9 ;  /* 0x000000ffff097224 */ /* 0x000fc800078e0a09 */
[----:B------:R-:W-:-:S04]  /*2ac0*/  IMAD R11, R0, R9, R11 ;  /* 0x00000009000b7224 */ /* 0x000fc800078e020b */
[--C-:B------:R-:W-:Y:S01]  /*2ad0*/  @!P6 IMAD.IADD R7, R7, 0x1, -R0.reuse ;  /* 0x000000010707e824 */ /* 0x100fe200078e0a00 */
[----:B------:R-:W-:Y:S02]  /*2ae0*/  ISETP.GT.U32.AND P1, PT, R0, R11, PT ;  /* 0x0000000b0000720c */ /* 0x000fe40003f24070 */
[----:B------:R-:W-:Y:S02]  /*2af0*/  ISETP.GE.AND P5, PT, R26, RZ, PT ;  /* 0x000000ff1a00720c */ /* 0x000fe40003fa6270 */
[----:B------:R-:W-:Y:S01]  /*2b00*/  ISETP.GT.U32.AND P4, PT, R0, R7, PT ;  /* 0x000000070000720c */ /* 0x000fe20003f84070 */
[----:B------:R-:W2:Y:S04]  /*2b10*/  LDL.LU R26, [R1+0x204] ;  /* 0x00020400011a7983 */ /* 0x000ea80000300800 */
[----:B------:R-:W-:Y:S04]  /*2b20*/  STL [R1+0x8c], R5 ;  /* 0x00008c0501007387 */ /* 0x000fe80000100800 */
[----:B------:R0:W-:Y:S01]  /*2b30*/  STL [R1+0x90], R4 ;  /* 0x0000900401007387 */ /* 0x0001e20000100800 */
[----:B------:R-:W-:Y:S01]  /*2b40*/  @!P1 IMAD.IADD R11, R11, 0x1, -R0 ;  /* 0x000000010b0b9824 */ /* 0x000fe200078e0a00 */
[----:B------:R-:W-:Y:S01]  /*2b50*/  ISETP.GE.AND P1, PT, R20, RZ, PT ;  /* 0x000000ff1400720c */ /* 0x000fe20003f26270 */
[----:B------:R-:W-:-:S02]  /*2b60*/  IMAD.MOV.U32 R20, RZ, RZ, R22 ;  /* 0x000000ffff147224 */ /* 0x000fc400078e0016 */
[----:B------:R-:W3:Y:S01]  /*2b70*/  LDL.LU R22, [R1+0x208] ;  /* 0x0002080001167983 */ /* 0x000ee20000300800 */
[----:B0-----:R-:W-:-:S04]  /*2b80*/  IMAD.MOV.U32 R4, RZ, RZ, R2 ;  /* 0x000000ffff047224 */ /* 0x001fc800078e0002 */
[----:B------:R-:W-:Y:S02]  /*2b90*/  @!P0 IMAD.MOV R4, RZ, RZ, -R4 ;  /* 0x000000ffff048224 */ /* 0x000fe400078e0a04 */
[----:B------:R-:W-:Y:S01]  /*2ba0*/  @!P4 IMAD.IADD R7, R7, 0x1, -R0 ;  /* 0x000000010707c824 */ /* 0x000fe200078e0a00 */
[----:B------:R-:W-:Y:S02]  /*2bb0*/  ISETP.GE.AND P4, PT, R27, RZ, PT ;  /* 0x000000ff1b00720c */ /* 0x000fe40003f86270 */
[----:B------:R-:W-:Y:S04]  /*2bc0*/  STL [R1+0xc0], R4 ;  /* 0x0000c00401007387 */ /* 0x000fe80000100800 */
[----:B------:R-:W4:Y:S01]  /*2bd0*/  LDL R27, [R1+0x20c] ;  /* 0x00020c00011b7983 */ /* 0x000f220000100800 */
[----:B------:R-:W-:-:S04]  /*2be0*/  IMAD.HI.U32 R8, R21, R10, RZ ;  /* 0x0000000a15087227 */ /* 0x000fc800078e00ff */
[----:B------:R-:W-:-:S04]  /*2bf0*/  IMAD.MOV R8, RZ, RZ, -R8 ;  /* 0x000000ffff087224 */ /* 0x000fc800078e0a08 */
[----:B------:R-:W-:-:S05]  /*2c00*/  IMAD R10, R0, R8, R10 ;  /* 0x00000008000a7224 */ /* 0x000fca00078e020a */
[----:B------:R-:W-:Y:S02]  /*2c10*/  ISETP.GT.U32.AND P2, PT, R0, R10, PT ;  /* 0x0000000a0000720c */ /* 0x000fe40003f44070 */
[----:B------:R-:W-:Y:S01]  /*2c20*/  IABS R6, R28 ;  /* 0x0000001c00067213 */ /* 0x000fe20000000000 */
[----:B------:R-:W-:-:S04]  /*2c30*/  IMAD.MOV.U32 R19, RZ, RZ, R15 ;  /* 0x000000ffff137224 */ /* 0x000fc800078e000f */
[----:B------:R-:W-:Y:S01]  /*2c40*/  IMAD.HI.U32 R15, R21, R6, RZ ;  /* 0x00000006150f7227 */ /* 0x000fe200078e00ff */
[----:B------:R-:W-:-:S03]  /*2c50*/  IABS R8, R24 ;  /* 0x0000001800087213 */ /* 0x000fc60000000000 */
[----:B------:R-:W-:Y:S02]  /*2c60*/  IMAD.MOV R15, RZ, RZ, -R15 ;  /* 0x000000ffff0f7224 */ /* 0x000fe400078e0a0f */
[----:B------:R-:W-:Y:S01]  /*2c70*/  @!P2 IMAD.IADD R10, R10, 0x1, -R0 ;  /* 0x000000010a0aa824 */ /* 0x000fe200078e0a00 */
[C---:B------:R-:W-:Y:S02]  /*2c80*/  ISETP.GT.U32.AND P2, PT, R0.reuse, R12, PT ;  /* 0x0000000c0000720c */ /* 0x040fe40003f44070 */
[----:B------:R-:W-:Y:S01]  /*2c90*/  IABS R13, R3 ;  /* 0x00000003000d7213 */ /* 0x000fe20000000000 */
[----:B------:R-:W-:-:S04]  /*2ca0*/  IMAD R6, R0, R15, R6 ;  /* 0x0000000f00067224 */ /* 0x000fc800078e0206 */
[C---:B------:R-:W-:Y:S01]  /*2cb0*/  IMAD.HI.U32 R14, R21.reuse, R13, RZ ;  /* 0x0000000d150e7227 */ /* 0x040fe200078e00ff */
[C---:B------:R-:W-:Y:S02]  /*2cc0*/  ISETP.GT.U32.AND P6, PT, R0.reuse, R11, PT ;  /* 0x0000000b0000720c */ /* 0x040fe40003fc4070 */
[C---:B------:R-:W-:Y:S01]  /*2cd0*/  ISETP.GT.U32.AND P3, PT, R0.reuse, R10, PT ;  /* 0x0000000a0000720c */ /* 0x040fe20003f64070 */
[----:B------:R-:W-:Y:S02]  /*2ce0*/  IMAD.MOV R14, RZ, RZ, -R14 ;  /* 0x000000ffff0e7224 */ /* 0x000fe400078e0a0e */
[----:B------:R-:W-:Y:S01]  /*2cf0*/  IMAD.HI.U32 R9, R21, R8, RZ ;  /* 0x0000000815097227 */ /* 0x000fe200078e00ff */
[----:B------:R-:W-:-:S03]  /*2d00*/  ISETP.GT.U32.AND P0, PT, R0, R6, PT ;  /* 0x000000060000720c */ /* 0x000fc60003f04070 */
[----:B------:R-:W-:Y:S02]  /*2d10*/  IMAD R13, R0, R14, R13 ;  /* 0x0000000e000d7224 */ /* 0x000fe400078e020d */
[----:B------:R-:W-:Y:S02]  /*2d20*/  IMAD.MOV R9, RZ, RZ, -R9 ;  /* 0x000000ffff097224 */ /* 0x000fe400078e0a09 */
[----:B------:R-:W-:Y:S01]  /*2d30*/  @!P2 IMAD.IADD R12, R12, 0x1, -R0 ;  /* 0x000000010c0ca824 */ /* 0x000fe200078e0a00 */
[C---:B------:R-:W-:Y:S01]  /*2d40*/  ISETP.GT.U32.AND P2, PT, R0.reuse, R13, PT ;  /* 0x0000000d0000720c */ /* 0x040fe20003f44070 */
[----:B------:R-:W-:Y:S02]  /*2d50*/  IMAD R8, R0, R9, R8 ;  /* 0x0000000900087224 */ /* 0x000fe400078e0208 */
[--C-:B------:R-:W-:Y:S02]  /*2d60*/  @!P6 IMAD.IADD R11, R11, 0x1, -R0.reuse ;  /* 0x000000010b0be824 */ /* 0x100fe400078e0a00 */
[----:B------:R-:W-:Y:S01]  /*2d70*/  @!P3 IMAD.IADD R10, R10, 0x1, -R0 ;  /* 0x000000010a0ab824 */ /* 0x000fe200078e0a00 */
[----:B------:R-:W-:-:S02]  /*2d80*/  ISETP.GT.U32.AND P6, PT, R0, R8, PT ;  /* 0x000000080000720c */ /* 0x000fc40003fc4070 */
[----:B------:R-:W-:Y:S01]  /*2d90*/  ISETP.GE.AND P3, PT, R29, RZ, PT ;  /* 0x000000ff1d00720c */ /* 0x000fe20003f66270 */
[----:B------:R-:W-:Y:S01]  /*2da0*/  @!P0 IMAD.IADD R6, R6, 0x1, -R0 ;  /* 0x0000000106068824 */ /* 0x000fe200078e0a00 */
[----:B------:R-:W-:Y:S01]  /*2db0*/  IABS R5, R25 ;  /* 0x0000001900057213 */ /* 0x000fe20000000000 */
[----:B------:R-:W-:Y:S02]  /*2dc0*/  @!P5 IMAD.MOV R12, RZ, RZ, -R12 ;  /* 0x000000ffff0cd224 */ /* 0x000fe400078e0a0c */
[----:B------:R-:W-:Y:S01]  /*2dd0*/  @!P2 IMAD.IADD R13, R13, 0x1, -R0 ;  /* 0x000000010d0da824 */ /* 0x000fe200078e0a00 */
[----:B------:R-:W-:Y:S01]  /*2de0*/  ISETP.GE.AND P2, PT, R3, RZ, PT ;  /* 0x000000ff0300720c */ /* 0x000fe20003f46270 */
[----:B------:R-:W-:Y:S01]  /*2df0*/  IMAD.MOV.U32 R3, RZ, RZ, R10 ;  /* 0x000000ffff037224 */ /* 0x000fe200078e000a */
[C---:B------:R-:W-:Y:S01]  /*2e00*/  ISETP.GT.U32.AND P5, PT, R0.reuse, R6, PT ;  /* 0x000000060000720c */ /* 0x040fe20003fa4070 */
[----:B------:R-:W-:Y:S01]  /*2e10*/  @!P1 IMAD.MOV R11, RZ, RZ, -R11 ;  /* 0x000000ffff0b9224 */ /* 0x000fe200078e0a0b */
[----:B------:R-:W-:Y:S01]  /*2e20*/  ISETP.GT.U32.AND P1, PT, R0, R13, PT ;  /* 0x0000000d0000720c */ /* 0x000fe20003f24070 */
[----:B------:R-:W-:-:S02]  /*2e30*/  @!P6 IMAD.IADD R8, R8, 0x1, -R0 ;  /* 0x000000010808e824 */ /* 0x000fc400078e0a00 */
[----:B------:R-:W-:Y:S01]  /*2e40*/  IMAD.HI.U32 R9, R21, R5, RZ ;  /* 0x0000000515097227 */ /* 0x000fe200078e00ff */
[----:B------:R-:W-:-:S03]  /*2e50*/  ISETP.GE.AND P0, PT, R28, RZ, PT ;  /* 0x000000ff1c00720c */ /* 0x000fc60003f06270 */
[----:B------:R-:W-:Y:S01]  /*2e60*/  @!P3 IMAD.MOV R3, RZ, RZ, -R3 ;  /* 0x000000ffff03b224 */ /* 0x000fe200078e0a03 */
[----:B------:R-:W-:Y:S01]  /*2e70*/  STL [R1+0x94], R12 ;  /* 0x0000940c01007387 */ /* 0x000fe20000100800 */
[----:B------:R-:W-:Y:S01]  /*2e80*/  IMAD.MOV R9, RZ, RZ, -R9 ;  /* 0x000000ffff097224 */ /* 0x000fe200078e0a09 */
[----:B------:R-:W-:Y:S02]  /*2e90*/  ISETP.GT.U32.AND P6, PT, R0, R8, PT ;  /* 0x000000080000720c */ /* 0x000fe40003fc4070 */
[----:B------:R-:W-:Y:S01]  /*2ea0*/  STL [R1+0x9c], R11 ;  /* 0x00009c0b01007387 */ /* 0x000fe20000100800 */
[----:B------:R-:W-:-:S03]  /*2eb0*/  @!P4 IMAD.MOV R7, RZ, RZ, -R7 ;  /* 0x000000ffff07c224 */ /* 0x000fc600078e0a07 */
[----:B------:R0:W-:Y:S01]  /*2ec0*/  STL [R1+0xa4], R3 ;  /* 0x0000a40301007387 */ /* 0x0001e20000100800 */
[----:B------:R-:W-:Y:S01]  /*2ed0*/  ISETP.GE.AND P3, PT, R24, RZ, PT ;  /* 0x000000ff1800720c */ /* 0x000fe20003f66270 */
[----:B------:R-:W-:Y:S02]  /*2ee0*/  IMAD R5, R0, R9, R5 ;  /* 0x0000000900057224 */ /* 0x000fe400078e0205 */
[--C-:B------:R-:W-:Y:S01]  /*2ef0*/  @!P5 IMAD.IADD R6, R6, 0x1, -R0.reuse ;  /* 0x000000010606d824 */ /* 0x100fe200078e0a00 */
[----:B0-----:R-:W4:Y:S04]  /*2f00*/  LDL.LU R3, [R1+0x214] ;  /* 0x0002140001037983 */ /* 0x001f280000300800 */
[----:B------:R-:W4:Y:S04]  /*2f10*/  LDL.LU R29, [R1+0x218] ;  /* 0x00021800011d7983 */ /* 0x000f280000300800 */
[----:B------:R-:W4:Y:S04]  /*2f20*/  LDL.LU R28, [R1+0x21c] ;  /* 0x00021c00011c7983 */ /* 0x000f280000300800 */
[----:B------:R-:W4:Y:S01]  /*2f30*/  LDL.LU R24, [R1+0x220] ;  /* 0x0002200001187983 */ /* 0x000f220000300800 */
[----:B------:R-:W-:-:S02]  /*2f40*/  @!P1 IMAD.IADD R13, R13, 0x1, -R0 ;  /* 0x000000010d0d9824 */ /* 0x000fc400078e0a00 */
[----:B------:R-:W-:Y:S01]  /*2f50*/  @!P6 IMAD.IADD R8, R8, 0x1, -R0 ;  /* 0x000000010808e824 */ /* 0x000fe200078e0a00 */
[----:B--2---:R-:W-:Y:S02]  /*2f60*/  IABS R2, R26 ;  /* 0x0000001a00027213 */ /* 0x004fe40000000000 */
[----:B------:R-:W-:Y:S02]  /*2f70*/  ISETP.GE.AND P6, PT, R26, RZ, PT ;  /* 0x000000ff1a00720c */ /* 0x000fe40003fc6270 */
[----:B---3--:R-:W-:Y:S02]  /*2f80*/  IABS R12, R22 ;  /* 0x00000016000c7213 */ /* 0x008fe40000000000 */
[----:B----4-:R-:W-:Y:S02]  /*2f90*/  IABS R9, R27 ;  /* 0x0000001b00097213 */ /* 0x010fe40000000000 */
[----:B------:R-:W2:Y:S04]  /*2fa0*/  LDL R27, [R1+0x210] ;  /* 0x00021000011b7983 */ /* 0x000ea80000100800 */
[----:B------:R0:W-:Y:S04]  /*2fb0*/  STL [R1+0xb4], R7 ;  /* 0x0000b40701007387 */ /* 0x0001e80000100800 */
[----:B------:R1:W-:Y:S04]  /*2fc0*/  STL [R1+0x12e8], R13 ;  /* 0x0012e80d01007387 */ /* 0x0003e80000100800 */
[----:B------:R-:W3:Y:S01]  /*2fd0*/  LDL.LU R26, [R1+0x224] ;  /* 0x00022400011a7983 */ /* 0x000ee20000300800 */
[----:B0-----:R-:W-:-:S04]  /*2fe0*/  IMAD.MOV.U32 R7, RZ, RZ, R6 ;  /* 0x000000ffff077224 */ /* 0x001fc800078e0006 */
[----:B------:R-:W-:Y:S01]  /*2ff0*/  @!P0 IMAD.MOV R7, RZ, RZ, -R7 ;  /* 0x000000ffff078224 */ /* 0x000fe200078e0a07 */
[----:B------:R-:W-:Y:S02]  /*3000*/  ISETP.GE.AND P0, PT, R22, RZ, PT ;  /* 0x000000ff1600720c */ /* 0x000fe40003f06270 */
[----:B------:R-:W4:Y:S04]  /*3010*/  LDL.LU R22, [R1+0x228] ;  /* 0x0002280001167983 */ /* 0x000f280000300800 */
[----:B------:R0:W-:Y:S04]  /*3020*/  STL [R1+0xac], R7 ;  /* 0x0000ac0701007387 */ /* 0x0001e80000100800 */
[----:B-1----:R-:W2:Y:S01]  /*3030*/  LDL.LU R13, [R1+0x20c] ;  /* 0x00020c00010d7983 */ /* 0x002ea20000300800 */
[----:B------:R-:W-:-:S04]  /*3040*/  IMAD.HI.U32 R4, R21, R2, RZ ;  /* 0x0000000215047227 */ /* 0x000fc800078e00ff */
[----:B------:R-:W-:-:S04]  /*3050*/  IMAD.MOV R4, RZ, RZ, -R4 ;  /* 0x000000ffff047224 */ /* 0x000fc800078e0a04 */
[----:B------:R-:W-:-:S05]  /*3060*/  IMAD R2, R0, R4, R2 ;  /* 0x0000000400027224 */ /* 0x000fca00078e0202 */
[----:B------:R-:W-:Y:S01]  /*3070*/  ISETP.GT.U32.AND P1, PT, R0, R2, PT ;  /* 0x000000020000720c */ /* 0x000fe20003f24070 */
[----:B------:R-:W-:-:S12]  /*3080*/  IMAD.HI.U32 R6, R21, R9, RZ ;  /* 0x0000000915067227 */ /* 0x000fd800078e00ff */
[----:B------:R-:W-:-:S05]  /*3090*/  @!P1 IMAD.IADD R2, R2, 0x1, -R0 ;  /* 0x0000000102029824 */ /* 0x000fca00078e0a00 */
[----:B------:R-:W-:Y:S01]  /*30a0*/  ISETP.GT.U32.AND P1, PT, R0, R2, PT ;  /* 0x000000020000720c */ /* 0x000fe20003f24070 */
[----:B------:R-:W-:-:S04]  /*30b0*/  IMAD.MOV R6, RZ, RZ, -R6 ;  /* 0x000000ffff067224 */ /* 0x000fc800078e0a06 */
[----:B------:R-:W-:-:S08]  /*30c0*/  IMAD R9, R0, R6, R9 ;  /* 0x0000000600097224 */ /* 0x000fd000078e0209 */
[----:B------:R-:W-:Y:S01]  /*30d0*/  @!P1 IMAD.IADD R2, R2, 0x1, -R0 ;  /* 0x0000000102029824 */ /* 0x000fe200078e0a00 */
[----:B------:R-:W-:-:S13]  /*30e0*/  ISETP.GT.U32.AND P1, PT, R0, R9, PT ;  /* 0x000000090000720c */ /* 0x000fda0003f24070 */
[----:B------:R-:W-:Y:S02]  /*30f0*/  @!P1 IMAD.IADD R9, R9, 0x1, -R0 ;  /* 0x0000000109099824 */ /* 0x000fe400078e0a00 */
[----:B------:R-:W-:-:S04]  /*3100*/  IMAD.HI.U32 R4, R21, R12, RZ ;  /* 0x0000000c15047227 */ /* 0x000fc800078e00ff */
[----:B------:R-:W-:Y:S01]  /*3110*/  IMAD.MOV R4, RZ, RZ, -R4 ;  /* 0x000000ffff047224 */ /* 0x000fe200078e0a04 */
[----:B0-----:R-:W-:-:S03]  /*3120*/  IABS R7, R3 ;  /* 0x0000000300077213 */ /* 0x001fc60000000000 */
[----:B------:R-:W-:Y:S01]  /*3130*/  IMAD R12, R0, R4, R12 ;  /* 0x00000004000c7224 */ /* 0x000fe200078e020c */
[----:B--2---:R-:W-:Y:S02]  /*3140*/  ISETP.GE.AND P1, PT, R13, RZ, PT ;  /* 0x000000ff0d00720c */ /* 0x004fe40003f26270 */
[----:B------:R-:W2:Y:S01]  /*3150*/  LDL.LU R13, [R1+0x12e8] ;  /* 0x0012e800010d7983 */ /* 0x000ea20000300800 */
[----:B------:R-:W-:Y:S01]  /*3160*/  IABS R4, R27 ;  /* 0x0000001b00047213 */ /* 0x000fe20000000000 */
[----:B------:R-:W-:Y:S02]  /*3170*/  IMAD.MOV.U32 R27, RZ, RZ, R17 ;  /* 0x000000ffff1b7224 */ /* 0x000fe400078e0011 */
[----:B------:R-:W-:-:S04]  /*3180*/  IMAD.HI.U32 R17, R21, R7, RZ ;  /* 0x0000000715117227 */ /* 0x000fc800078e00ff */
[----:B------:R-:W-:-:S04]  /*3190*/  IMAD.MOV R17, RZ, RZ, -R17 ;  /* 0x000000ffff117224 */ /* 0x000fc800078e0a11 */
[C---:B------:R-:W-:Y:S02]  /*31a0*/  IMAD R7, R0.reuse, R17, R7 ;  /* 0x0000001100077224 */ /* 0x040fe400078e0207 */
[----:B------:R-:W4:Y:S01]  /*31b0*/  LDL.LU R17, [R1+0x210] ;  /* 0x0002100001117983 */ /* 0x000f220000300800 */
[----:B------:R-:W-:-:S13]  /*31c0*/  ISETP.GT.U32.AND P4, PT, R0, R5, PT ;  /* 0x000000050000720c */ /* 0x000fda0003f84070 */
[----:B------:R-:W-:-:S05]  /*31d0*/  @!P4 IMAD.IADD R5, R5, 0x1, -R0 ;  /* 0x000000010505c824 */ /* 0x000fca00078e0a00 */
[----:B------:R-:W-:Y:S02]  /*31e0*/  ISETP.GT.U32.AND P4, PT, R0, R5, PT ;  /* 0x000000050000720c */ /* 0x000fe40003f84070 */
[----:B------:R-:W-:Y:S02]  /*31f0*/  IABS R6, R29 ;  /* 0x0000001d00067213 */ /* 0x000fe40000000000 */
[----:B------:R-:W-:Y:S01]  /*3200*/  ISETP.GE.AND P5, PT, R25, RZ, PT ;  /* 0x000000ff1900720c */ /* 0x000fe20003fa6270 */
[----:B------:R-:W-:Y:S02]  /*3210*/  IMAD.MOV.U32 R25, RZ, RZ, R20 ;  /* 0x000000ffff197224 */ /* 0x000fe400078e0014 */
[----:B------:R-:W-:-:S06]  /*3220*/  IMAD.MOV.U32 R20, RZ, RZ, R16 ;  /* 0x000000ffff147224 */ /* 0x000fcc00078e0010 */
[----:B------:R-:W-:Y:S01]  /*3230*/  @!P4 IMAD.IADD R5, R5, 0x1, -R0 ;  /* 0x000000010505c824 */ /* 0x000fe200078e0a00 */
[----:B------:R-:W-:Y:S01]  /*3240*/  ISETP.GT.U32.AND P4, PT, R0, R12, PT ;  /* 0x0000000c0000720c */ /* 0x000fe20003f84070 */
[----:B------:R-:W-:-:S04]  /*3250*/  IMAD.HI.U32 R16, R21, R6, RZ ;  /* 0x0000000615107227 */ /* 0x000fc800078e00ff */
[----:B------:R-:W-:-:S04]  /*3260*/  IMAD.HI.U32 R14, R21, R4, RZ ;  /* 0x00000004150e7227 */ /* 0x000fc800078e00ff */
[----:B------:R-:W-:Y:S02]  /*3270*/  IMAD.MOV R16, RZ, RZ, -R16 ;  /* 0x000000ffff107224 */ /* 0x000fe400078e0a10 */
[----:B------:R-:W-:Y:S02]  /*3280*/  IMAD.MOV R14, RZ, RZ, -R14 ;  /* 0x000000ffff0e7224 */ /* 0x000fe400078e0a0e */
[C---:B------:R-:W-:Y:S01]  /*3290*/  IMAD R6, R0.reuse, R16, R6 ;  /* 0x0000001000067224 */ /* 0x040fe200078e0206 */
[----:B------:R-:W-:Y:S01]  /*32a0*/  IABS R11, R28 ;  /* 0x0000001c000b7213 */ /* 0x000fe20000000000 */
[----:B------:R-:W-:Y:S02]  /*32b0*/  IMAD R4, R0, R14, R4 ;  /* 0x0000000e00047224 */ /* 0x000fe400078e0204 */
[----:B------:R-:W-:Y:S02]  /*32c0*/  @!P4 IMAD.IADD R12, R12, 0x1, -R0 ;  /* 0x000000010c0cc824 */ /* 0x000fe400078e0a00 */
[----:B------:R-:W-:Y:S01]  /*32d0*/  IMAD.HI.U32 R15, R21, R11, RZ ;  /* 0x0000000b150f7227 */ /* 0x000fe200078e00ff */
[----:B------:R-:W-:-:S03]  /*32e0*/  ISETP.GT.U32.AND P4, PT, R0, R4, PT ;  /* 0x000000040000720c */ /* 0x000fc60003f84070 */
[----:B------:R-:W-:Y:S02]  /*32f0*/  IMAD.MOV R15, RZ, RZ, -R15 ;  /* 0x000000ffff0f7224 */ /* 0x000fe400078e0a0f */
[----:B------:R-:W-:Y:S01]  /*3300*/  @!P5 IMAD.MOV R5, RZ, RZ, -R5 ;  /* 0x000000ffff05d224 */ /* 0x000fe200078e0a05 */
[C---:B------:R-:W-:Y:S01]  /*3310*/  ISETP.GT.U32.AND P5, PT, R0.reuse, R7, PT ;  /* 0x000000070000720c */ /* 0x040fe20003fa4070 */
[C---:B------:R-:W-:Y:S01]  /*3320*/  IMAD R11, R0.reuse, R15, R11 ;  /* 0x0000000f000b7224 */ /* 0x040fe200078e020b */
[----:B------:R-:W-:Y:S01]  /*3330*/  IABS R10, R24 ;  /* 0x00000018000a7213 */ /* 0x000fe20000000000 */
[----:B------:R-:W-:Y:S01]  /*3340*/  @!P3 IMAD.MOV R8, RZ, RZ, -R8 ;  /* 0x000000ffff08b224 */ /* 0x000fe200078e0a08 */
[----:B------:R-:W-:-:S03]  /*3350*/  ISETP.GT.U32.AND P3, PT, R0, R9, PT ;  /* 0x000000090000720c */ /* 0x000fc60003f64070 */
[----:B------:R-:W-:Y:S02]  /*3360*/  @!P4 IMAD.IADD R4, R4, 0x1, -R0 ;  /* 0x000000010404c824 */ /* 0x000fe400078e0a00 */
[----:B------:R-:W-:-:S03]  /*3370*/  IMAD.HI.U32 R14, R21, R10, RZ ;  /* 0x0000000a150e7227 */ /* 0x000fc600078e00ff */
[C---:B------:R-:W-:Y:S01]  /*3380*/  ISETP.GT.U32.AND P4, PT, R0.reuse, R4, PT ;  /* 0x000000040000720c */ /* 0x040fe20003f84070 */
[----:B------:R-:W-:Y:S02]  /*3390*/  @!P6 IMAD.MOV R2, RZ, RZ, -R2 ;  /* 0x000000ffff02e224 */ /* 0x000fe400078e0a02 */
[----:B------:R-:W-:Y:S02]  /*33a0*/  IMAD.MOV R14, RZ, RZ, -R14 ;  /* 0x000000ffff0e7224 */ /* 0x000fe400078e0a0e */
[----:B------:R-:W-:Y:S02]  /*33b0*/  @!P5 IMAD.IADD R7, R7, 0x1, -R0 ;  /* 0x000000010707d824 */ /* 0x000fe400078e0a00 */
[C---:B------:R-:W-:Y:S02]  /*33c0*/  IMAD R10, R0.reuse, R14, R10 ;  /* 0x0000000e000a7224 */ /* 0x040fe400078e020a */
[----:B------:R-:W-:Y:S01]  /*33d0*/  @!P3 IMAD.IADD R9, R9, 0x1, -R0 ;  /* 0x000000010909b824 */ /* 0x000fe200078e0a00 */
[----:B------:R-:W-:-:S03]  /*33e0*/  ISETP.GT.U32.AND P6, PT, R0, R6, PT ;  /* 0x000000060000720c */ /* 0x000fc60003fc4070 */
[----:B------:R-:W-:Y:S01]  /*33f0*/  @!P4 IMAD.IADD R4, R4, 0x1, -R0 ;  /* 0x000000010404c824 */ /* 0x000fe200078e0a00 */
[----:B------:R-:W-:Y:S01]  /*3400*/  ISETP.GT.U32.AND P4, PT, R0, R10, PT ;  /* 0x0000000a0000720c */ /* 0x000fe20003f84070 */
[----:B------:R-:W-:-:S08]  /*3410*/  @!P1 IMAD.MOV R9, RZ, RZ, -R9 ;  /* 0x000000ffff099224 */ /* 0x000fd000078e0a09 */
[----:B------:R-:W-:-:S04]  /*3420*/  @!P6 IMAD.IADD R6, R6, 0x1, -R0 ;  /* 0x000000010606e824 */ /* 0x000fc800078e0a00 */
[----:B------:R-:W-:Y:S01]  /*3430*/  @!P4 IMAD.IADD R10, R10, 0x1, -R0 ;  /* 0x000000010a0ac824 */ /* 0x000fe200078e0a00 */
[----:B------:R-:W-:-:S04]  /*3440*/  ISETP.GE.AND P5, PT, R3, RZ, PT ;  /* 0x000000ff0300720c */ /* 0x000fc80003fa6270 */
[----:B------:R-:W-:Y:S02]  /*3450*/  ISETP.GT.U32.AND P4, PT, R0, R10, PT ;  /* 0x0000000a0000720c */ /* 0x000fe40003f84070 */
[----:B------:R-:W-:-:S11]  /*3460*/  ISETP.GE.AND P6, PT, R29, RZ, PT ;  /* 0x000000ff1d00720c */ /* 0x000fd60003fc6270 */
[----:B------:R-:W-:Y:S01]  /*3470*/  @!P4 IMAD.IADD R10, R10, 0x1, -R0 ;  /* 0x000000010a0ac824 */ /* 0x000fe200078e0a00 */
[----:B---3--:R-:W-:Y:S01]  /*3480*/  ISETP.GE.AND P4, PT, R26, RZ, PT ;  /* 0x000000ff1a00720c */ /* 0x008fe20003f86270 */
[----:B--2---:R-:W-:-:S04]  /*3490*/  IMAD.MOV.U32 R16, RZ, RZ, R13 ;  /* 0x000000ffff107224 */ /* 0x004fc800078e000d */
[----:B------:R-:W-:Y:S01]  /*34a0*/  @!P2 IMAD.MOV R16, RZ, RZ, -R16 ;  /* 0x000000ffff10a224 */ /* 0x000fe200078e0a10 */
[----:B------:R-:W-:Y:S02]  /*34b0*/  ISETP.GT.U32.AND P2, PT, R0, R12, PT ;  /* 0x0000000c0000720c */ /* 0x000fe40003f44070 */
[----:B------:R-:W-:-:S11]  /*34c0*/  IABS R13, R26 ;  /* 0x0000001a000d7213 */ /* 0x000fd60000000000 */
[--C-:B------:R-:W-:Y:S01]  /*34d0*/  @!P2 IMAD.IADD R12, R12, 0x1, -R0.reuse ;  /* 0x000000010c0ca824 */ /* 0x100fe200078e0a00 */
[C---:B------:R-:W-:Y:S01]  /*34e0*/  ISETP.GT.U32.AND P2, PT, R0.reuse, R11, PT ;  /* 0x0000000b0000720c */ /* 0x040fe20003f44070 */
[----:B------:R-:W-:Y:S04]  /*34f0*/  STL [R1+0x80], R16 ;  /* 0x0000801001007387 */ /* 0x000fe80000100800 */
[----:B------:R-:W-:Y:S04]  /*3500*/  STL [R1+0x7c], R8 ;  /* 0x00007c0801007387 */ /* 0x000fe80000100800 */
[----:B------:R0:W-:Y:S04]  /*3510*/  STL [R1+0x78], R5 ;  /* 0x0000780501007387 */ /* 0x0001e80000100800 */
[----:B------:R1:W-:Y:S01]  /*3520*/  STL [R1+0x74], R2 ;  /* 0x0000740201007387 */ /* 0x0003e20000100800 */
[----:B------:R-:W-:Y:S01]  /*3530*/  @!P2 IMAD.IADD R11, R11, 0x1, -R0 ;  /* 0x000000010b0ba824 */ /* 0x000fe200078e0a00 */
[----:B------:R-:W-:Y:S01]  /*3540*/  ISETP.GT.U32.AND P2, PT, R0, R7, PT ;  /* 0x000000070000720c */ /* 0x000fe20003f44070 */
[----:B------:R-:W-:Y:S01]  /*3550*/  @!P0 IMAD.MOV R12, RZ, RZ, -R12 ;  /* 0x000000ffff0c8224 */ /* 0x000fe200078e0a0c */
[----:B----4-:R-:W-:Y:S01]  /*3560*/  ISETP.GE.AND P3, PT, R17, RZ, PT ;  /* 0x000000ff1100720c */ /* 0x010fe20003f66270 */
[----:B------:R-:W2:Y:S01]  /*3570*/  LDL.LU R3, [R1+0x12e4] ;  /* 0x0012e40001037983 */ /* 0x000ea20000300800 */
[----:B0-----:R-:W-:Y:S01]  /*3580*/  IMAD.HI.U32 R5, R21, R13, RZ ;  /* 0x0000000d15057227 */ /* 0x001fe200078e00ff */
[----:B-1----:R-:W-:-:S03]  /*3590*/  IABS R2, R22 ;  /* 0x0000001600027213 */ /* 0x002fc60000000000 */
[----:B------:R-:W-:Y:S01]  /*35a0*/  IMAD.MOV R5, RZ, RZ, -R5 ;  /* 0x000000ffff057224 */ /* 0x000fe200078e0a05 */
[----:B------:R-:W-:Y:S01]  /*35b0*/  ISETP.GT.U32.AND P1, PT, R0, R11, PT ;  /* 0x0000000b0000720c */ /* 0x000fe20003f24070 */
[----:B------:R-:W-:-:S04]  /*35c0*/  IMAD.HI.U32 R8, R21, R2, RZ ;  /* 0x0000000215087227 */ /* 0x000fc800078e00ff */
[C---:B------:R-:W-:Y:S02]  /*35d0*/  IMAD R5, R0.reuse, R5, R13 ;  /* 0x0000000500057224 */ /* 0x040fe400078e020d */
[----:B------:R-:W-:Y:S02]  /*35e0*/  IMAD.MOV R8, RZ, RZ, -R8 ;  /* 0x000000ffff087224 */ /* 0x000fe400078e0a08 */
[----:B------:R-:W-:Y:S01]  /*35f0*/  @!P2 IMAD.IADD R7, R7, 0x1, -R0 ;  /* 0x000000010707a824 */ /* 0x000fe200078e0a00 */
[C---:B------:R-:W-:Y:S01]  /*3600*/  ISETP.GT.U32.AND P2, PT, R0.reuse, R5, PT ;  /* 0x000000050000720c */ /* 0x040fe20003f44070 */
[----:B------:R-:W-:Y:S02]  /*3610*/  IMAD R2, R0, R8, R2 ;  /* 0x0000000800027224 */ /* 0x000fe400078e0202 */
[----:B------:R-:W-:-:S03]  /*3620*/  @!P1 IMAD.IADD R11, R11, 0x1, -R0 ;  /* 0x000000010b0b9824 */ /* 0x000fc600078e0a00 */
[C---:B------:R-:W-:Y:S02]  /*3630*/  ISETP.GT.U32.AND P1, PT, R0.reuse, R2, PT ;  /* 0x000000020000720c */ /* 0x040fe40003f24070 */
[----:B------:R-:W-:Y:S01]  /*3640*/  ISETP.GT.U32.AND P0, PT, R0, R6, PT ;  /* 0x000000060000720c */ /* 0x000fe20003f04070 */
[----:B------:R-:W-:Y:S04]  /*3650*/  STL [R1+0x70], R12 ;  /* 0x0000700c01007387 */ /* 0x000fe80000100800 */
[--C-:B------:R-:W-:Y:S01]  /*3660*/  @!P2 IMAD.IADD R5, R5, 0x1, -R0.reuse ;  /* 0x000000010505a824 */ /* 0x100fe200078e0a00 */
[----:B------:R0:W-:Y:S05]  /*3670*/  STL [R1+0x6c], R9 ;  /* 0x00006c0901007387 */ /* 0x0001ea0000100800 */
[----:B------:R-:W-:Y:S01]  /*3680*/  @!P1 IMAD.IADD R2, R2, 0x1, -R0 ;  /* 0x0000000102029824 */ /* 0x000fe200078e0a00 */
[----:B------:R-:W-:Y:S01]  /*3690*/  ISETP.GT.U32.AND P1, PT, R0, R5, PT ;  /* 0x000000050000720c */ /* 0x000fe20003f24070 */
[----:B0-----:R-:W-:-:S02]  /*36a0*/  IMAD.MOV.U32 R9, RZ, RZ, R4 ;  /* 0x000000ffff097224 */ /* 0x001fc400078e0004 */
[----:B------:R-:W-:Y:S02]  /*36b0*/  @!P0 IMAD.IADD R6, R6, 0x1, -R0 ;  /* 0x0000000106068824 */ /* 0x000fe400078e0a00 */
[----:B------:R-:W-:Y:S01]  /*36c0*/  @!P3 IMAD.MOV R9, RZ, RZ, -R9 ;  /* 0x000000ffff09b224 */ /* 0x000fe200078e0a09 */
[----:B------:R-:W-:Y:S02]  /*36d0*/  ISETP.GE.AND P3, PT, R28, RZ, PT ;  /* 0x000000ff1c00720c */ /* 0x000fe40003f66270 */
[----:B------:R-:W-:Y:S01]  /*36e0*/  ISETP.GE.AND P0, PT, R24, RZ, PT ;  /* 0x000000ff1800720c */ /* 0x000fe20003f06270 */
[----:B------:R-:W-:Y:S01]  /*36f0*/  IMAD.MOV.U32 R14, RZ, RZ, R7 ;  /* 0x000000ffff0e7224 */ /* 0x000fe200078e0007 */
[----:B------:R-:W-:Y:S01]  /*3700*/  ISETP.GE.AND P2, PT, R22, RZ, PT ;  /* 0x000000ff1600720c */ /* 0x000fe20003f46270 */
[----:B------:R-:W-:Y:S02]  /*3710*/  IMAD.MOV.U32 R13, RZ, RZ, R6 ;  /* 0x000000ffff0d7224 */ /* 0x000fe400078e0006 */
[----:B------:R-:W-:Y:S01]  /*3720*/  IMAD.MOV.U32 R22, RZ, RZ, R23 ;  /* 0x000000ffff167224 */ /* 0x000fe200078e0017 */
[----:B------:R-:W-:Y:S01]  /*3730*/  STL [R1+0x68], R9 ;  /* 0x0000680901007387 */ /* 0x000fe20000100800 */
[----:B------:R-:W-:-:S02]  /*3740*/  IMAD.MOV.U32 R23, RZ, RZ, R18 ;  /* 0x000000ffff177224 */ /* 0x000fc400078e0012 */
[----:B------:R-:W-:Y:S02]  /*3750*/  @!P5 IMAD.MOV R14, RZ, RZ, -R14 ;  /* 0x000000ffff0ed224 */ /* 0x000fe400078e0a0e */
[----:B------:R-:W-:Y:S02]  /*3760*/  IMAD.MOV.U32 R18, RZ, RZ, R19 ;  /* 0x000000ffff127224 */ /* 0x000fe400078e0013 */
[----:B------:R-:W-:Y:S01]  /*3770*/  @!P1 IMAD.IADD R5, R5, 0x1, -R0 ;  /* 0x0000000105059824 */ /* 0x000fe200078e0a00 */
[----:B------:R-:W3:Y:S01]  /*3780*/  LDL.LU R19, [R1+0x244] ;  /* 0x0002440001137983 */ /* 0x000ee20000300800 */
[----:B------:R-:W-:Y:S02]  /*3790*/  @!P6 IMAD.MOV R13, RZ, RZ, -R13 ;  /* 0x000000ffff0de224 */ /* 0x000fe400078e0a0d */
[----:B------:R-:W-:Y:S01]  /*37a0*/  @!P3 IMAD.MOV R11, RZ, RZ, -R11 ;  /* 0x000000ffff0bb224 */ /* 0x000fe200078e0a0b */
[----:B------:R-:W4:Y:S01]  /*37b0*/  LDL.LU R26, [R1+0x248] ;  /* 0x00024800011a7983 */ /* 0x000f220000300800 */
[----:B------:R-:W-:-:S02]  /*37c0*/  @!P0 IMAD.MOV R10, RZ, RZ, -R10 ;  /* 0x000000ffff0a8224 */ /* 0x000fc400078e0a0a */
[----:B------:R-:W-:Y:S01]  /*37d0*/  @!P4 IMAD.MOV R5, RZ, RZ, -R5 ;  /* 0x000000ffff05c224 */ /* 0x000fe200078e0a05 */
[----:B------:R-:W-:Y:S01]  /*37e0*/  STL [R1+0x64], R14 ;  /* 0x0000640e01007387 */ /* 0x000fe20000100800 */
[----:B------:R-:W-:-:S03]  /*37f0*/  IABS R8, R27 ;  /* 0x0000001b00087213 */ /* 0x000fc60000000000 */
[----:B------:R-:W-:Y:S01]  /*3800*/  STL [R1+0x5c], R13 ;  /* 0x00005c0d01007387 */ /* 0x000fe20000100800 */
[----:B------:R-:W-:-:S03]  /*3810*/  ISETP.GE.AND P0, PT, R27, RZ, PT ;  /* 0x000000ff1b00720c */ /* 0x000fc60003f06270 */
[----:B------:R-:W-:Y:S04]  /*3820*/  STL [R1+0x44], R11 ;  /* 0x0000440b01007387 */ /* 0x000fe80000100800 */
[----:B------:R0:W-:Y:S04]  /*3830*/  STL [R1+0x18], R10 ;  /* 0x0000180a01007387 */ /* 0x0001e80000100800 */
[----:B------:R1:W-:Y:S04]  /*3840*/  STL [R1+0x14], R5 ;  /* 0x0000140501007387 */ /* 0x0003e80000100800 */
[----:B------:R-:W2:Y:S01]  /*3850*/  LDL.LU R27, [R1+0x24c] ;  /* 0x00024c00011b7983 */ /* 0x000ea20000300800 */
[----:B------:R-:W-:-:S02]  /*3860*/  IABS R4, R25 ;  /* 0x0000001900047213 */ /* 0x000fc40000000000 */
[----:B------:R-:W-:-:S03]  /*3870*/  ISETP.GT.U32.AND P6, PT, R0, R2, PT ;  /* 0x000000020000720c */ /* 0x000fc60003fc4070 */
[----:B------:R-:W-:-:S04]  /*3880*/  IMAD.HI.U32 R12, R21, R4, RZ ;  /* 0x00000004150c7227 */ /* 0x000fc800078e00ff */
[----:B------:R-:W-:Y:S02]  /*3890*/  IMAD.MOV R12, RZ, RZ, -R12 ;  /* 0x000000ffff0c7224 */ /* 0x000fe400078e0a0c */
[----:B------:R-:W-:-:S04]  /*38a0*/  IMAD.HI.U32 R7, R21, R8, RZ ;  /* 0x0000000815077227 */ /* 0x000fc800078e00ff */
[----:B------:R-:W-:Y:S02]  /*38b0*/  IMAD R4, R0, R12, R4 ;  /* 0x0000000c00047224 */ /* 0x000fe400078e0204 */
[----:B------:R-:W-:Y:S02]  /*38c0*/  IMAD.MOV R7, RZ, RZ, -R7 ;  /* 0x000000ffff077224 */ /* 0x000fe400078e0a07 */
[----:B------:R-:W-:Y:S01]  /*38d0*/  @!P6 IMAD.IADD R2, R2, 0x1, -R0 ;  /* 0x000000010202e824 */ /* 0x000fe200078e0a00 */
[C---:B------:R-:W-:Y:S01]  /*38e0*/  ISETP.GT.U32.AND P5, PT, R0.reuse, R4, PT ;  /* 0x000000040000720c */ /* 0x040fe20003fa4070 */
[----:B------:R-:W-:Y:S01]  /*38f0*/  IMAD R8, R0, R7, R8 ;  /* 0x0000000700087224 */ /* 0x000fe200078e0208 */
[----:B0-----:R-:W-:Y:S01]  /*3900*/  IABS R10, R22 ;  /* 0x00000016000a7213 */ /* 0x001fe20000000000 */
[----:B-1----:R-:W-:-:S04]  /*3910*/  IMAD.MOV.U32 R5, RZ, RZ, R2 ;  /* 0x000000ffff057224 */ /* 0x002fc800078e0002 */
[----:B------:R-:W-:Y:S01]  /*3920*/  @!P2 IMAD.MOV R5, RZ, RZ, -R5 ;  /* 0x000000ffff05a224 */ /* 0x000fe200078e0a05 */
[----:B------:R-:W-:Y:S01]  /*3930*/  ISETP.GT.U32.AND P2, PT, R0, R8, PT ;  /* 0x000000080000720c */ /* 0x000fe20003f44070 */
[----:B------:R-:W-:Y:S01]  /*3940*/  IMAD.HI.U32 R2, R21, R10, RZ ;  /* 0x0000000a15027227 */ /* 0x000fe200078e00ff */
[----:B------:R-:W-:Y:S02]  /*3950*/  IABS R9, R20 ;  /* 0x0000001400097213 */ /* 0x000fe40000000000 */
[----:B------:R-:W-:Y:S01]  /*3960*/  ISETP.GE.AND P1, PT, R20, RZ, PT ;  /* 0x000000ff1400720c */ /* 0x000fe20003f26270 */
[----:B------:R-:W-:Y:S01]  /*3970*/  @!P5 IMAD.IADD R4, R4, 0x1, -R0 ;  /* 0x000000010404d824 */ /* 0x000fe200078e0a00 */
[----:B------:R-:W-:Y:S01]  /*3980*/  ISETP.GE.AND P6, PT, R22, RZ, PT ;  /* 0x000000ff1600720c */ /* 0x000fe20003fc6270 */
[----:B------:R-:W4:Y:S01]  /*3990*/  LDL.LU R20, [R1+0x250] ;  /* 0x0002500001147983 */ /* 0x000f220000300800 */
[----:B------:R-:W-:-:S03]  /*39a0*/  IMAD.MOV R2, RZ, RZ, -R2 ;  /* 0x000000ffff027224 */ /* 0x000fc600078e0a02 */
[----:B------:R-:W4:Y:S01]  /*39b0*/  LDL.LU R22, [R1+0x254] ;  /* 0x0002540001167983 */ /* 0x000f220000300800 */
[C---:B------:R-:W-:Y:S01]  /*39c0*/  ISETP.GT.U32.AND P5, PT, R0.reuse, R4, PT ;  /* 0x000000040000720c */ /* 0x040fe20003fa4070 */
[----:B------:R-:W-:Y:S02]  /*39d0*/  IMAD R10, R0, R2, R10 ;  /* 0x00000002000a7224 */ /* 0x000fe400078e020a */
[----:B------:R-:W-:-:S04]  /*39e0*/  IMAD.HI.U32 R6, R21, R9, RZ ;  /* 0x0000000915067227 */ /* 0x000fc800078e00ff */
[----:B------:R-:W-:Y:S01]  /*39f0*/  @!P2 IMAD.IADD R8, R8, 0x1, -R0 ;  /* 0x000000010808a824 */ /* 0x000fe200078e0a00 */
[----:B------:R-:W-:Y:S01]  /*3a00*/  ISETP.GT.U32.AND P2, PT, R0, R10, PT ;  /* 0x0000000a0000720c */ /* 0x000fe20003f44070 */
[----:B------:R-:W-:-:S04]  /*3a10*/  IMAD.MOV R6, RZ, RZ, -R6 ;  /* 0x000000ffff067224 */ /* 0x000fc800078e0a06 */
[----:B------:R-:W-:Y:S02]  /*3a20*/  IMAD R9, R0, R6, R9 ;  /* 0x0000000600097224 */ /* 0x000fe400078e0209 */
[----:B------:R-:W-:-:S03]  /*3a30*/  @!P5 IMAD.IADD R4, R4, 0x1, -R0 ;  /* 0x000000010404d824 */ /* 0x000fc600078e0a00 */
[----:B------:R-:W-:Y:S01]  /*3a40*/  ISETP.GT.U32.AND P5, PT, R0, R9, PT ;  /* 0x000000090000720c */ /* 0x000fe20003fa4070 */
[----:B------:R0:W-:Y:S01]  /*3a50*/  STL [R1+0x10], R5 ;  /* 0x0000100501007387 */ /* 0x0001e20000100800 */
[----:B------:R-:W-:Y:S01]  /*3a60*/  ISETP.GE.AND P3, PT, R25, RZ, PT ;  /* 0x000000ff1900720c */ /* 0x000fe20003f66270 */
[----:B------:R-:W-:Y:S01]  /*3a70*/  @!P2 IMAD.IADD R10, R10, 0x1, -R0 ;  /* 0x000000010a0aa824 */ /* 0x000fe200078e0a00 */
[----:B------:R-:W-:Y:S02]  /*3a80*/  ISETP.GE.AND P4, PT, R23, RZ, PT ;  /* 0x000000ff1700720c */ /* 0x000fe40003f86270 */
[----:B------:R-:W-:Y:S02]  /*3a90*/  IABS R11, R23 ;  /* 0x00000017000b7213 */ /* 0x000fe40000000000 */
[----:B------:R-:W4:Y:S01]  /*3aa0*/  LDL.LU R23, [R1+0x258] ;  /* 0x0002580001177983 */ /* 0x000f220000300800 */
[----:B------:R-:W-:-:S03]  /*3ab0*/  ISETP.GT.U32.AND P2, PT, R0, R10, PT ;  /* 0x0000000a0000720c */ /* 0x000fc60003f44070 */
[----:B------:R-:W4:Y:S01]  /*3ac0*/  LDL.LU R25, [R1+0x25c] ;  /* 0x00025c0001197983 */ /* 0x000f220000300800 */
[----:B------:R-:W-:Y:S02]  /*3ad0*/  @!P5 IMAD.IADD R9, R9, 0x1, -R0 ;  /* 0x000000010909d824 */ /* 0x000fe400078e0a00 */
[----:B------:R-:W-:Y:S01]  /*3ae0*/  IMAD.MOV.U32 R16, RZ, RZ, R4 ;  /* 0x000000ffff107224 */ /* 0x000fe200078e0004 */
[----:B------:R-:W-:-:S03]  /*3af0*/  ISETP.GT.U32.AND P5, PT, R0, R8, PT ;  /* 0x000000080000720c */ /* 0x000fc60003fa4070 */
[----:B------:R-:W-:Y:S01]  /*3b00*/  @!P3 IMAD.MOV R16, RZ, RZ, -R16 ;  /* 0x000000ffff10b224 */ /* 0x000fe200078e0a10 */
[----:B------:R-:W-:Y:S02]  /*3b10*/  ISETP.GT.U32.AND P3, PT, R0, R9, PT ;  /* 0x000000090000720c */ /* 0x000fe40003f64070 */
[----:B------:R-:W-:-:S04]  /*3b20*/  @!P2 IMAD.IADD R10, R10, 0x1, -R0 ;  /* 0x000000010a0aa824 */ /* 0x000fc800078e0a00 */
[----:B------:R-:W-:-:S03]  /*3b30*/  @!P6 IMAD.MOV R10, RZ, RZ, -R10 ;  /* 0x000000ffff0ae224 */ /* 0x000fc600078e0a0a */
[----:B------:R-:W-:-:S04]  /*3b40*/  @!P5 IMAD.IADD R8, R8, 0x1, -R0 ;  /* 0x000000010808d824 */ /* 0x000fc800078e0a00 */
[----:B------:R-:W-:Y:S02]  /*3b50*/  @!P3 IMAD.IADD R9, R9, 0x1, -R0 ;  /* 0x000000010909b824 */ /* 0x000fe400078e0a00 */
[----:B------:R-:W-:Y:S02]  /*3b60*/  @!P0 IMAD.MOV R8, RZ, RZ, -R8 ;  /* 0x000000ffff088224 */ /* 0x000fe400078e0a08 */
[----:B------:R-:W-:Y:S01]  /*3b70*/  @!P1 IMAD.MOV R9, RZ, RZ, -R9 ;  /* 0x000000ffff099224 */ /* 0x000fe200078e0a09 */
[----:B------:R1:W-:Y:S04]  /*3b80*/  STL [R1], R16 ;  /* 0x0000001001007387 */ /* 0x0003e80000100800 */
[----:B------:R-:W-:Y:S04]  /*3b90*/  STL [R1+0x1270], R8 ;  /* 0x0012700801007387 */ /* 0x000fe80000100800 */
[----:B------:R-:W-:Y:S04]  /*3ba0*/  STL [R1+0x1274], R9 ;  /* 0x0012740901007387 */ /* 0x000fe80000100800 */
[----:B------:R-:W-:Y:S01]  /*3bb0*/  STL [R1+0x1278], R10 ;  /* 0x0012780a01007387 */ /* 0x000fe20000100800 */
[----:B---3--:R-:W-:-:S05]  /*3bc0*/  IABS R13, R19 ;  /* 0x00000013000d7213 */ /* 0x008fca0000000000 */
[----:B0-----:R-:W-:-:S04]  /*3bd0*/  IMAD.HI.U32 R5, R21, R13, RZ ;  /* 0x0000000d15057227 */ /* 0x001fc800078e00ff */
[----:B------:R-:W-:-:S04]  /*3be0*/  IMAD.MOV R5, RZ, RZ, -R5 ;  /* 0x000000ffff057224 */ /* 0x000fc800078e0a05 */
[----:B------:R-:W-:Y:S01]  /*3bf0*/  IMAD R13, R0, R5, R13 ;  /* 0x00000005000d7224 */ /* 0x000fe200078e020d */
[----:B--2---:R-:W-:-:S05]  /*3c00*/  IABS R15, R27 ;  /* 0x0000001b000f7213 */ /* 0x004fca0000000000 */
[----:B------:R-:W-:-:S04]  /*3c10*/  IMAD.HI.U32 R5, R21, R15, RZ ;  /* 0x0000000f15057227 */ /* 0x000fc800078e00ff */
[----:B------:R-:W-:-:S04]  /*3c20*/  IMAD.MOV R5, RZ, RZ, -R5 ;  /* 0x000000ffff057224 */ /* 0x000fc800078e0a05 */
[----:B------:R-:W-:-:S05]  /*3c30*/  IMAD R15, R0, R5, R15 ;  /* 0x00000005000f7224 */ /* 0x000fca00078e020f */
[----:B------:R-:W-:-:S13]  /*3c40*/  ISETP.GT.U32.AND P6, PT, R0, R15, PT ;  /* 0x0000000f0000720c */ /* 0x000fda0003fc4070 */
[----:B------:R-:W-:Y:S01]  /*3c50*/  @!P6 IMAD.IADD R15, R15, 0x1, -R0 ;  /* 0x000000010f0fe824 */ /* 0x000fe200078e0a00 */
[----:B------:R-:W-:Y:S02]  /*3c60*/  ISETP.GE.AND P6, PT, R27, RZ, PT ;  /* 0x000000ff1b00720c */ /* 0x000fe40003fc6270 */
[----:B------:R-:W2:Y:S01]  /*3c70*/  LDL.LU R27, [R1+0x260] ;  /* 0x00026000011b7983 */ /* 0x000ea20000300800 */
[----:B----4-:R-:W-:Y:S01]  /*3c80*/  IABS R14, R26 ;  /* 0x0000001a000e7213 */ /* 0x010fe20000000000 */
[----:B------:R-:W-:Y:S01]  /*3c90*/  IMAD.HI.U32 R7, R21, R11, RZ ;  /* 0x0000000b15077227 */ /* 0x000fe200078e00ff */
[----:B------:R-:W-:-:S03]  /*3ca0*/  IABS R12, R18 ;  /* 0x00000012000c7213 */ /* 0x000fc60000000000 */
[----:B------:R-:W-:-:S04]  /*3cb0*/  IMAD.HI.U32 R2, R21, R14, RZ ;  /* 0x0000000e15027227 */ /* 0x000fc800078e00ff */
[----:B------:R-:W-:-:S04]  /*3cc0*/  IMAD.HI.U32 R6, R21, R12, RZ ;  /* 0x0000000c15067227 */ /* 0x000fc800078e00ff */
[----:B------:R-:W-:Y:S02]  /*3cd0*/  IMAD.MOV R7, RZ, RZ, -R7 ;  /* 0x000000ffff077224 */ /* 0x000fe400078e0a07 */
[----:B------:R-:W-:Y:S02]  /*3ce0*/  IMAD.MOV R2, RZ, RZ, -R2 ;  /* 0x000000ffff027224 */ /* 0x000fe400078e0a02 */
[----:B------:R-:W-:Y:S02]  /*3cf0*/  IMAD.MOV R6, RZ, RZ, -R6 ;  /* 0x000000ffff067224 */ /* 0x000fe400078e0a06 */
[C---:B------:R-:W-:Y:S01]  /*3d00*/  IMAD R11, R0.reuse, R7, R11 ;  /* 0x00000007000b7224 */ /* 0x040fe200078e020b */
[C---:B------:R-:W-:Y:S01]  /*3d10*/  ISETP.GT.U32.AND P3, PT, R0.reuse, R13, PT ;  /* 0x0000000d0000720c */ /* 0x040fe20003f64070 */
[C---:B------:R-:W-:Y:S02]  /*3d20*/  IMAD R14, R0.reuse, R2, R14 ;  /* 0x00000002000e7224 */ /* 0x040fe400078e020e */
[C---:B------:R-:W-:Y:S01]  /*3d30*/  IMAD R12, R0.reuse, R6, R12 ;  /* 0x00000006000c7224 */ /* 0x040fe200078e020c */
[----:B------:R-:W-:-:S02]  /*3d40*/  ISETP.GT.U32.AND P5, PT, R0, R11, PT ;  /* 0x0000000b0000720c */ /* 0x000fc40003fa4070 */
[C---:B------:R-:W-:Y:S02]  /*3d50*/  ISETP.GT.U32.AND P2, PT, R0.reuse, R14, PT ;  /* 0x0000000e0000720c */ /* 0x040fe40003f44070 */
[----:B------:R-:W-:Y:S02]  /*3d60*/  ISETP.GT.U32.AND P0, PT, R0, R12, PT ;  /* 0x0000000c0000720c */ /* 0x000fe40003f04070 */
[----:B------:R-:W-:-:S03]  /*3d70*/  IABS R17, R22 ;  /* 0x0000001600117213 */ /* 0x000fc60000000000 */
[----:B------:R-:W-:Y:S01]  /*3d80*/  @!P3 IMAD.IADD R13, R13, 0x1, -R0 ;  /* 0x000000010d0db824 */ /* 0x000fe200078e0a00 */
[----:B-1----:R-:W-:-:S03]  /*3d90*/  IABS R16, R20 ;  /* 0x0000001400107213 */ /* 0x002fc60000000000 */
[--C-:B------:R-:W-:Y:S01]  /*3da0*/  @!P5 IMAD.IADD R11, R11, 0x1, -R0.reuse ;  /* 0x000000010b0bd824 */ /* 0x100fe200078e0a00 */
[----:B------:R-:W-:Y:S01]  /*3db0*/  ISETP.GT.U32.AND P1, PT, R0, R13, PT ;  /* 0x0000000d0000720c */ /* 0x000fe20003f24070 */
[----:B------:R-:W-:Y:S02]  /*3dc0*/  @!P2 IMAD.IADD R14, R14, 0x1, -R0 ;  /* 0x000000010e0ea824 */ /* 0x000fe400078e0a00 */
[----:B------:R-:W-:-:S04]  /*3dd0*/  IMAD.HI.U32 R2, R21, R17, RZ ;  /* 0x0000001115027227 */ /* 0x000fc800078e00ff */
[----:B------:R-:W-:Y:S01]  /*3de0*/  @!P0 IMAD.IADD R12, R12, 0x1, -R0 ;  /* 0x000000010c0c8824 */ /* 0x000fe200078e0a00 */
[C---:B------:R-:W-:Y:S01]  /*3df0*/  ISETP.GT.U32.AND P0, PT, R0.reuse, R11, PT ;  /* 0x0000000b0000720c */ /* 0x040fe20003f04070 */
[----:B------:R-:W-:Y:S01]  /*3e00*/  IMAD.HI.U32 R4, R21, R16, RZ ;  /* 0x0000001015047227 */ /* 0x000fe200078e00ff */
[----:B------:R-:W-:-:S03]  /*3e10*/  ISETP.GT.U32.AND P2, PT, R0, R14, PT ;  /* 0x0000000e0000720c */ /* 0x000fc60003f44070 */
[----:B------:R-:W-:Y:S01]  /*3e20*/  IMAD.MOV R2, RZ, RZ, -R2 ;  /* 0x000000ffff027224 */ /* 0x000fe200078e0a02 */
[C---:B------:R-:W-:Y:S01]  /*3e30*/  ISETP.GT.U32.AND P3, PT, R0.reuse, R12, PT ;  /* 0x0000000c0000720c */ /* 0x040fe20003f64070 */
[----:B------:R-:W-:Y:S02]  /*3e40*/  IMAD.MOV R4, RZ, RZ, -R4 ;  /* 0x000000ffff047224 */ /* 0x000fe400078e0a04 */
[C---:B------:R-:W-:Y:S02]  /*3e50*/  IMAD R17, R0.reuse, R2, R17 ;  /* 0x0000000200117224 */ /* 0x040fe400078e0211 */
[C---:B------:R-:W-:Y:S02]  /*3e60*/  IMAD R16, R0.reuse, R4, R16 ;  /* 0x0000000400107224 */ /* 0x040fe400078e0210 */
[--C-:B------:R-:W-:Y:S01]  /*3e70*/  @!P1 IMAD.IADD R13, R13, 0x1, -R0.reuse ;  /* 0x000000010d0d9824 */ /* 0x100fe200078e0a00 */
[C---:B------:R-:W-:Y:S01]  /*3e80*/  ISETP.GT.U32.AND P1, PT, R0.reuse, R17, PT ;  /* 0x000000110000720c */ /* 0x040fe20003f24070 */
[--C-:B------:R-:W-:Y:S01]  /*3e90*/  @!P0 IMAD.IADD R11, R11, 0x1, -R0.reuse ;  /* 0x000000010b0b8824 */ /* 0x100fe200078e0a00 */
[----:B------:R-:W-:Y:S01]  /*3ea0*/  ISETP.GT.U32.AND P0, PT, R0, R16, PT ;  /* 0x000000100000720c */ /* 0x000fe20003f04070 */
[----:B------:R-:W-:Y:S01]  /*3eb0*/  @!P2 IMAD.IADD R14, R14, 0x1, -R0 ;  /* 0x000000010e0ea824 */ /* 0x000fe200078e0a00 */
[----:B------:R-:W-:-:S02]  /*3ec0*/  ISETP.GE.AND P2, PT, R26, RZ, PT ;  /* 0x000000ff1a00720c */ /* 0x000fc40003f46270 */
[----:B------:R-:W-:Y:S01]  /*3ed0*/  ISETP.GE.AND P5, PT, R18, RZ, PT ;  /* 0x000000ff1200720c */ /* 0x000fe20003fa6270 */
[----:B------:R-:W3:Y:S01]  /*3ee0*/  LDL.LU R26, [R1+0x264] ;  /* 0x00026400011a7983 */ /* 0x000ee20000300800 */
[----:B------:R-:W-:Y:S01]  /*3ef0*/  IABS R18, R23 ;  /* 0x0000001700127213 */ /* 0x000fe20000000000 */
[----:B------:R-:W-:Y:S01]  /*3f00*/  @!P3 IMAD.IADD R12, R12, 0x1, -R0 ;  /* 0x000000010c0cb824 */ /* 0x000fe200078e0a00 */
[----:B------:R-:W-:Y:S02]  /*3f10*/  ISETP.GE.AND P3, PT, R19, RZ, PT ;  /* 0x000000ff1300720c */ /* 0x000fe40003f66270 */
[----:B------:R-:W-:Y:S01]  /*3f20*/  IABS R19, R25 ;  /* 0x0000001900137213 */ /* 0x000fe20000000000 */
[----:B------:R-:W-:-:S04]  /*3f30*/  IMAD.HI.U32 R4, R21, R18, RZ ;  /* 0x0000001215047227 */ /* 0x000fc800078e00ff */
[----:B------:R-:W-:Y:S01]  /*3f40*/  @!P1 IMAD.IADD R17, R17, 0x1, -R0 ;  /* 0x0000000111119824 */ /* 0x000fe200078e0a00 */
[----:B------:R-:W-:Y:S01]  /*3f50*/  ISETP.GT.U32.AND P1, PT, R0, R15, PT ;  /* 0x0000000f0000720c */ /* 0x000fe20003f24070 */
[----:B------:R-:W-:-:S04]  /*3f60*/  IMAD.HI.U32 R2, R21, R19, RZ ;  /* 0x0000001315027227 */ /* 0x000fc800078e00ff */
[----:B------:R-:W-:Y:S02]  /*3f70*/  IMAD.MOV R4, RZ, RZ, -R4 ;  /* 0x000000ffff047224 */ /* 0x000fe400078e0a04 */
[----:B------:R-:W-:Y:S02]  /*3f80*/  @!P0 IMAD.IADD R16, R16, 0x1, -R0 ;  /* 0x0000000110108824 */ /* 0x000fe400078e0a00 */
[----:B------:R-:W-:Y:S02]  /*3f90*/  @!P4 IMAD.MOV R11, RZ, RZ, -R11 ;  /* 0x000000ffff0bc224 */ /* 0x000fe400078e0a0b */
[----:B------:R-:W-:Y:S02]  /*3fa0*/  IMAD.MOV R2, RZ, RZ, -R2 ;  /* 0x000000ffff027224 */ /* 0x000fe400078e0a02 */
[C---:B------:R-:W-:Y:S02]  /*3fb0*/  IMAD R18, R0.reuse, R4, R18 ;  /* 0x0000000400127224 */ /* 0x040fe400078e0212 */
[----:B------:R-:W-:Y:S01]  /*3fc0*/  @!P5 IMAD.MOV R12, RZ, RZ, -R12 ;  /* 0x000000ffff0cd224 */ /* 0x000fe200078e0a0c */
[----:B------:R-:W-:Y:S01]  /*3fd0*/  ISETP.GT.U32.AND P5, PT, R0, R16, PT ;  /* 0x000000100000720c */ /* 0x000fe20003fa4070 */
[----:B------:R-:W-:-:S02]  /*3fe0*/  @!P3 IMAD.MOV R13, RZ, RZ, -R13 ;  /* 0x000000ffff0db224 */ /* 0x000fc400078e0a0d */
[----:B------:R-:W-:Y:S01]  /*3ff0*/  @!P2 IMAD.MOV R14, RZ, RZ, -R14 ;  /* 0x000000ffff0ea224 */ /* 0x000fe200078e0a0e */
[----:B------:R-:W-:Y:S01]  /*4000*/  STL [R1+0x127c], R11 ;  /* 0x00127c0b01007387 */ /* 0x000fe20000100800 */
[C---:B------:R-:W-:Y:S01]  /*4010*/  IMAD R19, R0.reuse, R2, R19 ;  /* 0x0000000200137224 */ /* 0x040fe200078e0213 */
[----:B------:R-:W-:Y:S02]  /*4020*/  ISETP.GT.U32.AND P3, PT, R0, R18, PT ;  /* 0x000000120000720c */ /* 0x000fe40003f64070 */
[----:B------:R-:W-:Y:S01]  /*4030*/  STL [R1+0x1280], R12 ;  /* 0x0012800c01007387 */ /* 0x000fe20000100800 */
[----:B------:R-:W-:Y:S01]  /*4040*/  ISETP.GE.AND P2, PT, R22, RZ, PT ;  /* 0x000000ff1600720c */ /* 0x000fe20003f46270 */
[----:B------:R-:W-:Y:S02]  /*4050*/  @!P1 IMAD.IADD R15, R15, 0x1, -R0 ;  /* 0x000000010f0f9824 */ /* 0x000fe400078e0a00 */
[----:B------:R-:W-:Y:S01]  /*4060*/  STL [R1+0x1284], R13 ;  /* 0x0012840d01007387 */ /* 0x000fe20000100800 */
[----:B------:R-:W-:-:S03]  /*4070*/  ISETP.GT.U32.AND P1, PT, R0, R19, PT ;  /* 0x000000130000720c */ /* 0x000fc60003f24070 */
[----:B------:R0:W-:Y:S04]  /*4080*/  STL [R1+0x1288], R14 ;  /* 0x0012880e01007387 */ /* 0x0001e80000100800 */
[----:B------:R-:W4:Y:S01]  /*4090*/  LDL.LU R22, [R1+0x268] ;  /* 0x0002680001167983 */ /* 0x000f220000300800 */
[--C-:B------:R-:W-:Y:S01]  /*40a0*/  @!P5 IMAD.IADD R16, R16, 0x1, -R0.reuse ;  /* 0x000000011010d824 */ /* 0x100fe200078e0a00 */
[----:B------:R-:W-:Y:S01]  /*40b0*/  ISETP.GE.AND P5, PT, R23, RZ, PT ;  /* 0x000000ff1700720c */ /* 0x000fe20003fa6270 */
[--C-:B------:R-:W-:Y:S01]  /*40c0*/  @!P3 IMAD.IADD R18, R18, 0x1, -R0.reuse ;  /* 0x000000011212b824 */ /* 0x100fe200078e0a00 */
[----:B------:R-:W4:Y:S01]  /*40d0*/  LDL.LU R23, [R1+0x26c] ;  /* 0x00026c0001177983 */ /* 0x000f220000300800 */
[----:B------:R-:W-:Y:S01]  /*40e0*/  ISETP.GT.U32.AND P4, PT, R0, R17, PT ;  /* 0x000000110000720c */ /* 0x000fe20003f84070 */
[----:B------:R-:W-:Y:S01]  /*40f0*/  @!P1 IMAD.IADD R19, R19, 0x1, -R0 ;  /* 0x0000000113139824 */ /* 0x000fe200078e0a00 */
[----:B------:R-:W-:-:S02]  /*4100*/  ISETP.GE.AND P0, PT, R20, RZ, PT ;  /* 0x000000ff1400720c */ /* 0x000fc40003f06270 */
[----:B------:R-:W-:Y:S01]  /*4110*/  ISETP.GT.U32.AND P1, PT, R0, R18, PT ;  /* 0x000000120000720c */ /* 0x000fe20003f24070 */
[----:B------:R-:W-:-:S08]  /*4120*/  @!P6 IMAD.MOV R15, RZ, RZ, -R15 ;  /* 0x000000ffff0fe224 */ /* 0x000fd000078e0a0f */
[----:B------:R-:W-:Y:S02]  /*4130*/  @!P4 IMAD.IADD R17, R17, 0x1, -R0 ;  /* 0x000000011111c824 */ /* 0x000fe400078e0a00 */
[----:B------:R-:W-:Y:S02]  /*4140*/  @!P0 IMAD.MOV R16, RZ, RZ, -R16 ;  /* 0x000000ffff108224 */ /* 0x000fe400078e0a10 */
[----:B------:R-:W-:Y:S02]  /*4150*/  @!P2 IMAD.MOV R17, RZ, RZ, -R17 ;  /* 0x000000ffff11a224 */ /* 0x000fe400078e0a11 */
[----:B------:R-:W-:Y:S01]  /*4160*/  @!P1 IMAD.IADD R18, R18, 0x1, -R0 ;  /* 0x0000000112129824 */ /* 0x000fe200078e0a00 */
[----:B------:R-:W-:-:S03]  /*4170*/  ISETP.GT.U32.AND P6, PT, R0, R19, PT ;  /* 0x000000130000720c */ /* 0x000fc60003fc4070 */
[----:B------:R-:W-:Y:S01]  /*4180*/  @!P5 IMAD.MOV R18, RZ, RZ, -R18 ;  /* 0x000000ffff12d224 */ /* 0x000fe200078e0a12 */
[----:B------:R-:W-:-:S09]  /*4190*/  ISETP.GE.AND P4, PT, R25, RZ, PT ;  /* 0x000000ff1900720c */ /* 0x000fd20003f86270 */
[----:B------:R-:W-:-:S04]  /*41a0*/  @!P6 IMAD.IADD R19, R19, 0x1, -R0 ;  /* 0x000000011313e824 */ /* 0x000fc800078e0a00 */
[----:B------:R-:W-:Y:S01]  /*41b0*/  @!P4 IMAD.MOV R19, RZ, RZ, -R19 ;  /* 0x000000ffff13c224 */ /* 0x000fe200078e0a13 */
[----:B--2---:R-:W-:Y:S02]  /*41c0*/  IABS R20, R27 ;  /* 0x0000001b00147213 */ /* 0x004fe40000000000 */
[----:B------:R-:W-:Y:S02]  /*41d0*/  ISETP.GE.AND P3, PT, R27, RZ, PT ;  /* 0x000000ff1b00720c */ /* 0x000fe40003f66270 */
[----:B------:R-:W2:Y:S04]  /*41e0*/  LDL.LU R27, [R1+0x270] ;  /* 0x00027000011b7983 */ /* 0x000ea80000300800 */
[----:B------:R-:W-:Y:S04]  /*41f0*/  STL [R1+0x128c], R15 ;  /* 0x00128c0f01007387 */ /* 0x000fe80000100800 */
[----:B------:R-:W-:Y:S04]  /*4200*/  STL [R1+0x1290], R16 ;  /* 0x0012901001007387 */ /* 0x000fe80000100800 */
[----:B------:R-:W-:Y:S04]  /*4210*/  STL [R1+0x1294], R17 ;  /* 0x0012941101007387 */ /* 0x000fe80000100800 */
[----:B0-----:R-:W2:Y:S04]  /*4220*/  LDL.LU R14, [R1+0x278] ;  /* 0x00027800010e7983 */ /* 0x001ea80000300800 */
[----:B------:R-:W2:Y:S04]  /*4230*/  LDL.LU R12, [R1+0x27c] ;  /* 0x00027c00010c7983 */ /* 0x000ea80000300800 */
[----:B------:R-:W2:Y:S04]  /*4240*/  LDL.LU R10, [R1+0x280] ;  /* 0x00028000010a7983 */ /* 0x000ea80000300800 */
[----:B------:R0:W-:Y:S04]  /*4250*/  STL [R1+0x1298], R18 ;  /* 0x0012981201007387 */ /* 0x0001e80000100800 */
[----:B0-----:R-:W2:Y:S04]  /*4260*/  LDL.LU R18, [R1+0x274] ;  /* 0x0002740001127983 */ /* 0x001ea80000300800 */
[----:B------:R-:W-:Y:S04]  /*4270*/  STL [R1+0x129c], R19 ;  /* 0x00129c1301007387 */ /* 0x000fe80000100800 */
[----:B------:R-:W2:Y:S04]  /*4280*/  LDL.LU R8, [R1+0x284] ;  /* 0x0002840001087983 */ /* 0x000ea80000300800 */
[----:B------:R-:W2:Y:S04]  /*4290*/  LDL.LU R9, [R1+0x288] ;  /* 0x0002880001097983 */ /* 0x000ea80000300800 */
[----:B------:R-:W2:Y:S04]  /*42a0*/  LDL.LU R11, [R1+0x28c] ;  /* 0x00028c00010b7983 */ /* 0x000ea80000300800 */
[----:B------:R-:W2:Y:S04]  /*42b0*/  LDL.LU R13, [R1+0x290] ;  /* 0x00029000010d7983 */ /* 0x000ea80000300800 */
[----:B------:R-:W2:Y:S01]  /*42c0*/  LDL R16, [R1+0x67c] ;  /* 0x00067c0001107983 */ /* 0x000ea20000100800 */
[----:B------:R-:W-:Y:S01]  /*42d0*/  IMAD.HI.U32 R4, R21, R20, RZ ;  /* 0x0000001415047227 */ /* 0x000fe200078e00ff */
[----:B---3--:R-:W-:-:S03]  /*42e0*/  IABS R29, R26 ;  /* 0x0000001a001d7213 */ /* 0x008fc60000000000 */
[----:B------:R-:W-:Y:S02]  /*42f0*/  IMAD.MOV R4, RZ, RZ, -R4 ;  /* 0x000000ffff047224 */ /* 0x000fe400078e0a04 */
[----:B------:R-:W-:-:S04]  /*4300*/  IMAD.HI.U32 R2, R21, R29, RZ ;  /* 0x0000001d15027227 */ /* 0x000fc800078e00ff */
[----:B------:R-:W-:Y:S02]  /*4310*/  IMAD R20, R0, R4, R20 ;  /* 0x0000000400147224 */ /* 0x000fe400078e0214 */
[----:B------:R-:W-:-:S03]  /*4320*/  IMAD.MOV R2, RZ, RZ, -R2 ;  /* 0x000000ffff027224 */ /* 0x000fc600078e0a02 */
[C---:B------:R-:W-:Y:S01]  /*4330*/  ISETP.GT.U32.AND P1, PT, R0.reuse, R20, PT ;  /* 0x000000140000720c */ /* 0x040fe20003f24070 */
[----:B------:R-:W-:-:S05]  /*4340*/  IMAD R29, R0, R2, R29 ;  /* 0x00000002001d7224 */ /* 0x000fca00078e021d */
[----:B------:R-:W-:-:S07]  /*4350*/  ISETP.GT.U32.AND P5, PT, R0, R29, PT ;  /* 0x0000001d0000720c */ /* 0x000fce0003fa4070 */
[----:B------:R-:W-:-:S05]  /*4360*/  @!P1 IMAD.IADD R20, R20, 0x1, -R0 ;  /* 0x0000000114149824 */ /* 0x000fca00078e0a00 */
[----:B------:R-:W-:Y:S01]  /*4370*/  ISETP.GT.U32.AND P1, PT, R0, R20, PT ;  /* 0x000000140000720c */ /* 0x000fe20003f24070 */
[----:B------:R-:W-:Y:S01]  /*4380*/  @!P5 IMAD.IADD R29, R29, 0x1, -R0 ;  /* 0x000000011d1dd824 */ /* 0x000fe200078e0a00 */
[----:B----4-:R-:W-:Y:S02]  /*4390*/  ISETP.GE.AND P2, PT, R22, RZ, PT ;  /* 0x000000ff1600720c */ /* 0x010fe40003f46270 */
[----:B------:R-:W-:Y:S02]  /*43a0*/  IABS R22, R22 ;  /* 0x0000001600167213 */ /* 0x000fe40000000000 */
[----:B------:R-:W-:-:S03]  /*43b0*/  ISETP.GE.AND P6, PT, R23, RZ, PT ;  /* 0x000000ff1700720c */ /* 0x000fc60003fc6270 */
[----:B------:R-:W-:Y:S01]  /*43c0*/  IMAD.HI.U32 R4, R21, R22, RZ ;  /* 0x0000001615047227 */ /* 0x000fe200078e00ff */
[----:B------:R-:W-:-:S03]  /*43d0*/  IABS R23, R23 ;  /* 0x0000001700177213 */ /* 0x000fc60000000000 */
[----:B------:R-:W-:Y:S01]  /*43e0*/  IMAD.MOV R4, RZ, RZ, -R4 ;  /* 0x000000ffff047224 */ /* 0x000fe200078e0a04 */
[----:B------:R-:W-:Y:S01]  /*43f0*/  ISETP.GT.U32.AND P5, PT, R0, R29, PT ;  /* 0x0000001d0000720c */ /* 0x000fe20003fa4070 */
[----:B------:R-:W-:-:S04]  /*4400*/  IMAD.HI.U32 R2, R21, R23, RZ ;  /* 0x0000001715027227 */ /* 0x000fc800078e00ff */
[----:B------:R-:W-:Y:S02]  /*4410*/  IMAD R22, R0, R4, R22 ;  /* 0x0000000400167224 */ /* 0x000fe400078e0216 */
[----:B------:R-:W-:Y:S02]  /*4420*/  IMAD.MOV R2, RZ, RZ, -R2 ;  /* 0x000000ffff027224 */ /* 0x000fe400078e0a02 */
[--C-:B------:R-:W-:Y:S01]  /*4430*/  @!P1 IMAD.IADD R20, R20, 0x1, -R0.reuse ;  /* 0x0000000114149824 */ /* 0x100fe200078e0a00 */
[C---:B------:R-:W-:Y:S01]  /*4440*/  ISETP.GT.U32.AND P1, PT, R0.reuse, R22, PT ;  /* 0x000000160000720c */ /* 0x040fe20003f24070 */
[----:B------:R-:W-:Y:S02]  /*4450*/  IMAD R23, R0, R2, R23 ;  /* 0x0000000200177224 */ /* 0x000fe400078e0217 */
[----:B------:R-:W-:-:S03]  /*4460*/  @!P5 IMAD.IADD R29, R29, 0x1, -R0 ;  /* 0x000000011d1dd824 */ /* 0x000fc600078e0a00 */
[----:B------:R-:W-:-:S07]  /*4470*/  ISETP.GT.U32.AND P5, PT, R0, R23, PT ;  /* 0x000000170000720c */ /* 0x000fce0003fa4070 */
[----:B------:R-:W-:Y:S01]  /*4480*/  @!P1 IMAD.IADD R22, R22, 0x1, -R0 ;  /* 0x0000000116169824 */ /* 0x000fe200078e0a00 */
[----:B------:R-:W-:Y:S01]  /*4490*/  ISETP.GE.AND P0, PT, R26, RZ, PT ;  /* 0x000000ff1a00720c */ /* 0x000fe20003f06270 */
[----:B------:R-:W-:-:S04]  /*44a0*/  @!P3 IMAD.MOV R20, RZ, RZ, -R20 ;  /* 0x000000ffff14b224 */ /* 0x000fc800078e0a14 */
[----:B------:R-:W-:Y:S01]  /*44b0*/  @!P5 IMAD.IADD R23, R23, 0x1, -R0 ;  /* 0x000000011717d824 */ /* 0x000fe200078e0a00 */
[----:B------:R-:W-:-:S04]  /*44c0*/  ISETP.GT.U32.AND P5, PT, R0, R22, PT ;  /* 0x000000160000720c */ /* 0x000fc80003fa4070 */
[----:B------:R-:W-:-:S09]  /*44d0*/  ISETP.GT.U32.AND P3, PT, R0, R23, PT ;  /* 0x000000170000720c */ /* 0x000fd20003f64070 */
[----:B------:R-:W-:-:S04]  /*44e0*/  @!P5 IMAD.IADD R22, R22, 0x1, -R0 ;  /* 0x000000011616d824 */ /* 0x000fc800078e0a00 */
[----:B------:R-:W-:-:S04]  /*44f0*/  @!P3 IMAD.IADD R23, R23, 0x1, -R0 ;  /* 0x000000011717b824 */ /* 0x000fc800078e0a00 */
[----:B------:R-:W-:Y:S02]  /*4500*/  @!P6 IMAD.MOV R23, RZ, RZ, -R23 ;  /* 0x000000ffff17e224 */ /* 0x000fe400078e0a17 */
[----:B------:R-:W-:Y:S01]  /*4510*/  @!P2 IMAD.MOV R22, RZ, RZ, -R22 ;  /* 0x000000ffff16a224 */ /* 0x000fe200078e0a16 */
[----:B------:R-:W-:Y:S01]  /*4520*/  STL [R1+0x12a0], R20 ;  /* 0x0012a01401007387 */ /* 0x000fe20000100800 */
[----:B--2---:R-:W-:-:S05]  /*4530*/  IABS R24, R27 ;  /* 0x0000001b00187213 */ /* 0x004fca0000000000 */
[----:B------:R-:W-:-:S04]  /*4540*/  IMAD.HI.U32 R4, R21, R24, RZ ;  /* 0x0000001815047227 */ /* 0x000fc800078e00ff */
[----:B------:R-:W-:-:S04]  /*4550*/  IMAD.MOV R4, RZ, RZ, -R4 ;  /* 0x000000ffff047224 */ /* 0x000fc800078e0a04 */
[----:B------:R-:W-:-:S05]  /*4560*/  IMAD R24, R0, R4, R24 ;  /* 0x0000000400187224 */ /* 0x000fca00078e0218 */
[----:B------:R-:W-:Y:S02]  /*4570*/  ISETP.GT.U32.AND P1, PT, R0, R24, PT ;  /* 0x000000180000720c */ /* 0x000fe40003f24070 */
[----:B------:R-:W-:Y:S02]  /*4580*/  IABS R26, R14 ;  /* 0x0000000e001a7213 */ /* 0x000fe40000000000 */
[----:B------:R-:W-:Y:S02]  /*4590*/  ISETP.GE.AND P4, PT, R27, RZ, PT ;  /* 0x000000ff1b00720c */ /* 0x000fe40003f86270 */
[----:B------:R-:W-:Y:S01]  /*45a0*/  IABS R27, R12 ;  /* 0x0000000c001b7213 */ /* 0x000fe20000000000 */
[----:B------:R-:W-:Y:S01]  /*45b0*/  IMAD.HI.U32 R4, R21, R26, RZ ;  /* 0x0000001a15047227 */ /* 0x000fe200078e00ff */
[----:B------:R-:W-:-:S05]  /*45c0*/  IABS R25, R18 ;  /* 0x0000001200197213 */ /* 0x000fca0000000000 */
[----:B------:R-:W-:Y:S02]  /*45d0*/  @!P1 IMAD.IADD R24, R24, 0x1, -R0 ;  /* 0x0000000118189824 */ /* 0x000fe400078e0a00 */
[----:B------:R-:W-:-:S04]  /*45e0*/  IMAD.HI.U32 R2, R21, R25, RZ ;  /* 0x0000001915027227 */ /* 0x000fc800078e00ff */
[----:B------:R-:W-:Y:S01]  /*45f0*/  IMAD.MOV R2, RZ, RZ, -R2 ;  /* 0x000000ffff027224 */ /* 0x000fe200078e0a02 */
[C---:B------:R-:W-:Y:S01]  /*4600*/  ISETP.GT.U32.AND P1, PT, R0.reuse, R24, PT ;  /* 0x000000180000720c */ /* 0x040fe20003f24070 */
[----:B------:R-:W-:Y:S02]  /*4610*/  IMAD.MOV R4, RZ, RZ, -R4 ;  /* 0x000000ffff047224 */ /* 0x000fe400078e0a04 */
[C---:B------:R-:W-:Y:S02]  /*4620*/  IMAD R25, R0.reuse, R2, R25 ;  /* 0x0000000200197224 */ /* 0x040fe400078e0219 */
[----:B------:R-:W-:Y:S01]  /*4630*/  IMAD.HI.U32 R2, R21, R27, RZ ;  /* 0x0000001b15027227 */ /* 0x000fe200078e00ff */
[----:B------:R-:W-:Y:S02]  /*4640*/  IABS R28, R10 ;  /* 0x0000000a001c7213 */ /* 0x000fe40000000000 */
[----:B------:R-:W-:Y:S01]  /*4650*/  IABS R7, R8 ;  /* 0x0000000800077213 */ /* 0x000fe20000000000 */
[----:B------:R-:W-:-:S02]  /*4660*/  IMAD R26, R0, R4, R26 ;  /* 0x00000004001a7224 */ /* 0x000fc400078e021a */
[----:B------:R-:W-:Y:S02]  /*4670*/  IMAD.MOV R2, RZ, RZ, -R2 ;  /* 0x000000ffff027224 */ /* 0x000fe400078e0a02 */
[----:B------:R-:W-:Y:S01]  /*4680*/  IMAD.HI.U32 R4, R21, R28, RZ ;  /* 0x0000001c15047227 */ /* 0x000fe200078e00ff */
[----:B------:R-:W-:-:S03]  /*4690*/  ISETP.GT.U32.AND P3, PT, R0, R26, PT ;  /* 0x0000001a0000720c */ /* 0x000fc60003f64070 */
[C---:B------:R-:W-:Y:S01]  /*46a0*/  IMAD R27, R0.reuse, R2, R27 ;  /* 0x00000002001b7224 */ /* 0x040fe200078e021b */
[----:B------:R-:W-:Y:S01]  /*46b0*/  IABS R6, R9 ;  /* 0x0000000900067213 */ /* 0x000fe20000000000 */
[----:B------:R-:W-:Y:S01]  /*46c0*/  IMAD.HI.U32 R2, R21, R7, RZ ;  /* 0x0000000715027227 */ /* 0x000fe200078e00ff */
[----:B------:R-:W-:-:S03]  /*46d0*/  ISETP.GT.U32.AND P5, PT, R0, R25, PT ;  /* 0x000000190000720c */ /* 0x000fc60003fa4070 */
[----:B------:R-:W-:Y:S02]  /*46e0*/  IMAD.MOV R4, RZ, RZ, -R4 ;  /* 0x000000ffff047224 */ /* 0x000fe400078e0a04 */
[----:B------:R-:W-:Y:S02]  /*46f0*/  IMAD.MOV R2, RZ, RZ, -R2 ;  /* 0x000000ffff027224 */ /* 0x000fe400078e0a02 */
[----:B------:R-:W-:Y:S01]  /*4700*/  @!P1 IMAD.IADD R24, R24, 0x1, -R0 ;  /* 0x0000000118189824 */ /* 0x000fe200078e0a00 */
[----:B------:R-:W-:Y:S01]  /*4710*/  ISETP.GT.U32.AND P1, PT, R0, R27, PT ;  /* 0x0000001b0000720c */ /* 0x000fe20003f24070 */
[----:B------:R-:W-:-:S04]  /*4720*/  IMAD.HI.U32 R5, R21, R6, RZ ;  /* 0x0000000615057227 */ /* 0x000fc800078e00ff */
[C---:B------:R-:W-:Y:S01]  /*4730*/  IMAD R28, R0.reuse, R4, R28 ;  /* 0x00000004001c7224 */ /* 0x040fe200078e021c */
[----:B------:R-:W-:Y:S01]  /*4740*/  IABS R4, R11 ;  /* 0x0000000b00047213 */ /* 0x000fe20000000000 */
[----:B------:R-:W-:Y:S02]  /*4750*/  IMAD R7, R0, R2, R7 ;  /* 0x0000000200077224 */ /* 0x000fe400078e0207 */
[----:B------:R-:W-:Y:S01]  /*4760*/  IMAD.MOV R5, RZ, RZ, -R5 ;  /* 0x000000ffff057224 */ /* 0x000fe200078e0a05 */
[----:B------:R-:W-:Y:S01]  /*4770*/  IABS R15, R16 ;  /* 0x00000010000f7213 */ /* 0x000fe20000000000 */
[----:B------:R-:W-:Y:S01]  /*4780*/  @!P3 IMAD.IADD R26, R26, 0x1, -R0 ;  /* 0x000000011a1ab824 */ /* 0x000fe200078e0a00 */
[----:B------:R-:W-:Y:S01]  /*4790*/  ISETP.GT.U32.AND P3, PT, R0, R7, PT ;  /* 0x000000070000720c */ /* 0x000fe20003f64070 */
[----:B------:R-:W-:Y:S01]  /*47a0*/  IMAD.HI.U32 R17, R21, R4, RZ ;  /* 0x0000000415117227 */ /* 0x000fe200078e00ff */
[----:B------:R-:W-:-:S03]  /*47b0*/  IABS R2, R13 ;  /* 0x0000000d00027213 */ /* 0x000fc60000000000 */
[----:B------:R-:W-:Y:S01]  /*47c0*/  @!P5 IMAD.IADD R25, R25, 0x1, -R0 ;  /* 0x000000011919d824 */ /* 0x000fe200078e0a00 */
[C---:B------:R-:W-:Y:S01]  /*47d0*/  ISETP.GT.U32.AND P5, PT, R0.reuse, R28, PT ;  /* 0x0000001c0000720c */ /* 0x040fe20003fa4070 */
[C---:B------:R-:W-:Y:S02]  /*47e0*/  IMAD R6, R0.reuse, R5, R6 ;  /* 0x0000000500067224 */ /* 0x040fe400078e0206 */
[----:B------:R-:W-:Y:S02]  /*47f0*/  IMAD.MOV R17, RZ, RZ, -R17 ;  /* 0x000000ffff117224 */ /* 0x000fe400078e0a11 */
[----:B------:R-:W-:Y:S02]  /*4800*/  IMAD.MOV.U32 R5, RZ, RZ, R15 ;  /* 0x000000ffff057224 */ /* 0x000fe400078e000f */
[----:B------:R-:W-:Y:S01]  /*4810*/  @!P1 IMAD.IADD R27, R27, 0x1, -R0 ;  /* 0x000000011b1b9824 */ /* 0x000fe200078e0a00 */
[C---:B------:R-:W-:Y:S01]  /*4820*/  ISETP.GT.U32.AND P1, PT, R0.reuse, R6, PT ;  /* 0x000000060000720c */ /* 0x040fe20003f24070 */
[----:B------:R-:W-:-:S02]  /*4830*/  IMAD R4, R0, R17, R4 ;  /* 0x0000001100047224 */ /* 0x000fc400078e0204 */
[----:B------:R-:W-:-:S04]  /*4840*/  IMAD.HI.U32 R15, R21, R2, RZ ;  /* 0x00000002150f7227 */ /* 0x000fc800078e00ff */
[----:B------:R-:W-:-:S04]  /*4850*/  IMAD.HI.U32 R17, R21, R5, RZ ;  /* 0x0000000515117227 */ /* 0x000fc800078e00ff */
[----:B------:R-:W-:Y:S02]  /*4860*/  IMAD.MOV.U32 R21, RZ, RZ, R29 ;  /* 0x000000ffff157224 */ /* 0x000fe400078e001d */
[--C-:B------:R-:W-:Y:S02]  /*4870*/  @!P3 IMAD.IADD R7, R7, 0x1, -R0.reuse ;  /* 0x000000010707b824 */ /* 0x100fe400078e0a00 */
[----:B------:R-:W-:Y:S01]  /*4880*/  @!P0 IMAD.MOV R21, RZ, RZ, -R21 ;  /* 0x000000ffff158224 */ /* 0x000fe200078e0a15 */
[----:B------:R-:W-:Y:S01]  /*4890*/  ISETP.GT.U32.AND P0, PT, R0, R26, PT ;  /* 0x0000001a0000720c */ /* 0x000fe20003f04070 */
[----:B------:R-:W-:Y:S02]  /*48a0*/  IMAD.MOV R15, RZ, RZ, -R15 ;  /* 0x000000ffff0f7224 */ /* 0x000fe400078e0a0f */
[--C-:B------:R-:W-:Y:S01]  /*48b0*/  @!P5 IMAD.IADD R28, R28, 0x1, -R0.reuse ;  /* 0x000000011c1cd824 */ /* 0x100fe200078e0a00 */
[----:B------:R-:W-:Y:S01]  /*48c0*/  ISETP.GT.U32.AND P6, PT, R0, R7, PT ;  /* 0x000000070000720c */ /* 0x000fe20003fc4070 */
[----:B------:R-:W-:Y:S01]  /*48d0*/  @!P1 IMAD.IADD R6, R6, 0x1, -R0 ;  /* 0x0000000106069824 */ /* 0x000fe200078e0a00 */
[C---:B------:R-:W-:Y:S01]  /*48e0*/  ISETP.GT.U32.AND P5, PT, R0.reuse, R25, PT ;  /* 0x000000190000720c */ /* 0x040fe20003fa4070 */
[C---:B------:R-:W-:Y:S01]  /*48f0*/  IMAD R2, R0.reuse, R15, R2 ;  /* 0x0000000f00027224 */ /* 0x040fe200078e0202 */
[----:B------:R-:W-:Y:S01]  /*4900*/  ISETP.GT.U32.AND P1, PT, R0, R28, PT ;  /* 0x0000001c0000720c */ /* 0x000fe20003f24070 */
[----:B------:R-:W0:Y:S04]  /*4910*/  S2R R15, SR_TID.X ;  /* 0x00000000000f7919 */ /* 0x000e280000002100 */
[----:B------:R-:W-:Y:S01]  /*4920*/  @!P0 IMAD.IADD R26, R26, 0x1, -R0 ;  /* 0x000000011a1a8824 */ /* 0x000fe200078e0a00 */
[----:B------:R-:W-:-:S02]  /*4930*/  ISETP.GT.U32.AND P0, PT, R0, R4, PT ;  /* 0x000000040000720c */ /* 0x000fc40003f04070 */
[----:B------:R-:W-:Y:S01]  /*4940*/  ISETP.GT.U32.AND P2, PT, R0, R6, PT ;  /* 0x000000060000720c */ /* 0x000fe20003f44070 */
[--C-:B------:R-:W-:Y:S01]  /*4950*/  @!P6 IMAD.IADD R7, R7, 0x1, -R0.reuse ;  /* 0x000000010707e824 */ /* 0x100fe200078e0a00 */
[----:B------:R-:W-:Y:S01]  /*4960*/  ISETP.GE.AND P6, PT, R12, RZ, PT ;  /* 0x000000ff0c00720c */ /* 0x000fe20003fc6270 */
[--C-:B------:R-:W-:Y:S01]  /*4970*/  @!P5 IMAD.IADD R25, R25, 0x1, -R0.reuse ;  /* 0x000000011919d824 */ /* 0x100fe200078e0a00 */
[----:B------:R-:W-:Y:S01]  /*4980*/  ISETP.GT.U32.AND P3, PT, R0, R27, PT ;  /* 0x0000001b0000720c */ /* 0x000fe20003f64070 */
[--C-:B------:R-:W-:Y:S01]  /*4990*/  @!P1 IMAD.IADD R28, R28, 0x1, -R0.reuse ;  /* 0x000000011c1c9824 */ /* 0x100fe200078e0a00 */
[----:B------:R-:W-:Y:S01]  /*49a0*/  ISETP.GE.AND P5, PT, R18, RZ, PT ;  /* 0x000000ff1200720c */ /* 0x000fe20003fa6270 */
[----:B------:R-:W1:Y:S01]  /*49b0*/  LDC R12, c[0x0][0x230] ;  /* 0x00008c00ff0c7b82 */ /* 0x000e620000000800 */
[----:B------:R-:W-:Y:S01]  /*49c0*/  ISETP.GT.U32.AND P1, PT, R0, R2, PT ;  /* 0x000000020000720c */ /* 0x000fe20003f24070 */
[----:B------:R-:W-:Y:S02]  /*49d0*/  IMAD.MOV R29, RZ, RZ, -R17 ;  /* 0x000000ffff1d7224 */ /* 0x000fe400078e0a11 */
[----:B------:R-:W-:-:S02]  /*49e0*/  @!P0 IMAD.IADD R4, R4, 0x1, -R0 ;  /* 0x0000000104048824 */ /* 0x000fc400078e0a00 */
[----:B------:R-:W-:Y:S02]  /*49f0*/  IMAD R5, R0, R29, R5 ;  /* 0x0000001d00057224 */ /* 0x000fe400078e0205 */
[--C-:B------:R-:W-:Y:S02]  /*4a00*/  @!P2 IMAD.IADD R6, R6, 0x1, -R0.reuse ;  /* 0x000000010606a824 */ /* 0x100fe400078e0a00 */
[--C-:B------:R-:W-:Y:S01]  /*4a10*/  @!P3 IMAD.IADD R27, R27, 0x1, -R0.reuse ;  /* 0x000000011b1bb824 */ /* 0x100fe200078e0a00 */
[----:B------:R-:W-:Y:S01]  /*4a20*/  ISETP.GT.U32.AND P2, PT, R0, R5, PT ;  /* 0x000000050000720c */ /* 0x000fe20003f44070 */
[----:B------:R-:W-:Y:S01]  /*4a30*/  @!P5 IMAD.MOV R25, RZ, RZ, -R25 ;  /* 0x000000ffff19d224 */ /* 0x000fe200078e0a19 */
[----:B------:R-:W-:Y:S01]  /*4a40*/  ISETP.GE.AND P3, PT, R14, RZ, PT ;  /* 0x000000ff0e00720c */ /* 0x000fe20003f66270 */
[----:B------:R-:W-:Y:S01]  /*4a50*/  @!P1 IMAD.IADD R2, R2, 0x1, -R0 ;  /* 0x0000000102029824 */ /* 0x000fe200078e0a00 */
[----:B------:R-:W-:Y:S02]  /*4a60*/  ISETP.GT.U32.AND P5, PT, R0, R4, PT ;  /* 0x000000040000720c */ /* 0x000fe40003fa4070 */
[----:B------:R-:W-:Y:S01]  /*4a70*/  ISETP.GE.AND P0, PT, R10, RZ, PT ;  /* 0x000000ff0a00720c */ /* 0x000fe20003f06270 */
[----:B0-----:R-:W-:Y:S01]  /*4a80*/  IMAD.SHL.U32 R10, R15, 0x2, RZ ;  /* 0x000000020f0a7824 */ /* 0x001fe200078e00ff */
[----:B------:R-:W-:Y:S01]  /*4a90*/  ISETP.GT.U32.AND P1, PT, R0, R2, PT ;  /* 0x000000020000720c */ /* 0x000fe20003f24070 */
[----:B------:R-:W-:Y:S01]  /*4aa0*/  @!P4 IMAD.MOV R24, RZ, RZ, -R24 ;  /* 0x000000ffff18c224 */ /* 0x000fe200078e0a18 */
[----:B------:R-:W-:-:S02]  /*4ab0*/  ISETP.GE.AND P4, PT, R8, RZ, PT ;  /* 0x000000ff0800720c */ /* 0x000fc40003f86270 */
[----:B------:R-:W-:Y:S01]  /*4ac0*/  LOP3.LUT R8, R15, 0x7, RZ, 0xc0, !PT ;  /* 0x000000070f087812 */ /* 0x000fe200078ec0ff */
[----:B-1----:R-:W-:Y:S01]  /*4ad0*/  VIADD R12, R12, 0x3f ;  /* 0x0000003f0c0c7836 */ /* 0x002fe20000000000 */
[----:B------:R-:W-:Y:S01]  /*4ae0*/  LOP3.LUT R29, R10, 0x10, RZ, 0xc0, !PT ;  /* 0x000000100a1d7812 */ /* 0x000fe200078ec0ff */
[----:B------:R-:W-:Y:S01]  /*4af0*/  @!P2 IMAD.IADD R5, R5, 0x1, -R0 ;  /* 0x000000010505a824 */ /* 0x000fe200078e0a00 */
[----:B------:R-:W-:Y:S01]  /*4b00*/  STL [R1+0x12a4], R21 ;  /* 0x0012a41501007387 */ /* 0x000fe20000100800 */
[----:B------:R-:W-:Y:S01]  /*4b10*/  @!P3 IMAD.MOV R26, RZ, RZ, -R26 ;  /* 0x000000ffff1ab224 */ /* 0x000fe200078e0a1a */
[----:B------:R-:W-:Y:S01]  /*4b20*/  ISETP.GE.AND P2, PT, R9, RZ, PT ;  /* 0x000000ff0900720c */ /* 0x000fe20003f46270 */
[----:B------:R-:W-:Y:S01]  /*4b30*/  @!P5 IMAD.IADD R4, R4, 0x1, -R0 ;  /* 0x000000010404d824 */ /* 0x000fe200078e0a00 */
[----:B------:R-:W-:Y:S01]  /*4b40*/  STL [R1+0x12a8], R22 ;  /* 0x0012a81601007387 */ /* 0x000fe20000100800 */
[----:B------:R-:W-:Y:S01]  /*4b50*/  IMAD R9, R8, 0x210, RZ ;  /* 0x0000021008097824 */ /* 0x000fe200078e02ff */
[----:B------:R-:W-:-:S02]  /*4b60*/  ISETP.GE.AND P5, PT, R11, RZ, PT ;  /* 0x000000ff0b00720c */ /* 0x000fc40003fa6270 */
[----:B------:R-:W-:Y:S01]  /*4b70*/  STL [R1+0x12ac], R23 ;  /* 0x0012ac1701007387 */ /* 0x000fe20000100800 */
[----:B------:R-:W-:Y:S02]  /*4b80*/  LOP3.LUT R29, R29, 0x20, R15, 0xf8, !PT ;  /* 0x000000201d1d7812 */ /* 0x000fe400078ef80f */
[----:B------:R-:W-:Y:S01]  /*4b90*/  SHF.R.S32.HI R11, RZ, 0x1f, R12 ;  /* 0x0000001fff0b7819 */ /* 0x000fe2000001140c */
[----:B------:R-:W-:Y:S01]  /*4ba0*/  STL [R1+0x12b0], R24 ;  /* 0x0012b01801007387 */ /* 0x000fe20000100800 */
[----:B------:R-:W-:Y:S01]  /*4bb0*/  @!P1 IMAD.IADD R2, R2, 0x1, -R0 ;  /* 0x0000000102029824 */ /* 0x000fe200078e0a00 */
[----:B------:R-:W-:Y:S02]  /*4bc0*/  LOP3.LUT R29, R9, R29, RZ, 0x3c, !PT ;  /* 0x0000001d091d7212 */ /* 0x000fe400078e3cff */
[----:B------:R-:W-:Y:S01]  /*4bd0*/  STL [R1+0x12b4], R25 ;  /* 0x0012b41901007387 */ /* 0x000fe20000100800 */
[----:B------:R-:W-:Y:S01]  /*4be0*/  ISETP.GE.AND P1, PT, R13, RZ, PT ;  /* 0x000000ff0d00720c */ /* 0x000fe20003f26270 */
[----:B------:R-:W-:Y:S01]  /*4bf0*/  IMAD R9, R8, 0x90, RZ ;  /* 0x0000009008097824 */ /* 0x000fe200078e02ff */
[----:B------:R-:W-:Y:S01]  /*4c00*/  LEA.HI R11, R11, R12, RZ, 0x6 ;  /* 0x0000000c0b0b7211 */ /* 0x000fe200078f30ff */
[----:B------:R-:W-:Y:S04]  /*4c10*/  STL [R1+0x12b8], R26 ;  /* 0x0012b81a01007387 */ /* 0x000fe80000100800 */
[----:B------:R-:W2:Y:S04]  /*4c20*/  LDL.LU R14, [R1+0x30] ;  /* 0x00003000010e7983 */ /* 0x000ea80000300800 */
[----:B------:R-:W3:Y:S01]  /*4c30*/  LDL.LU R13, [R1+0x38] ;  /* 0x00003800010d7983 */ /* 0x000ee20000300800 */
[----:B------:R-:W-:-:S03]  /*4c40*/  LOP3.LUT R9, R9, 0x30, R10, 0x78, !PT ;  /* 0x0000003009097812 */ /* 0x000fc600078e780a */
[----:B------:R-:W4:Y:S04]  /*4c50*/  LDL.LU R12, [R1+0x3c] ;  /* 0x00003c00010c7983 */ /* 0x000f280000300800 */
[----:B------:R-:W4:Y:S04]  /*4c60*/  LDL.LU R11, [R1+0x34] ;  /* 0x00003400010b7983 */ /* 0x000f280000300800 */
[----:B------:R-:W4:Y:S01]  /*4c70*/  LDL.LU R10, [R1+0x2c] ;  /* 0x00002c00010a7983 */ /* 0x000f220000300800 */
[----:B------:R-:W-:Y:S01]  /*4c80*/  ISETP.GT.U32.AND P3, PT, R0, R5, PT ;  /* 0x000000050000720c */ /* 0x000fe20003f64070 */
[C---:B------:R-:W-:Y:S01]  /*4c90*/  IMAD.SHL.U32 R8, R15.reuse, 0x100, RZ ;  /* 0x000001000f087824 */ /* 0x040fe200078e00ff */
[----:B------:R-:W-:Y:S01]  /*4ca0*/  LOP3.LUT R15, R15, 0x3f, RZ, 0xc0, !PT ;  /* 0x0000003f0f0f7812 */ /* 0x000fe200078ec0ff */
[----:B------:R-:W-:Y:S01]  /*4cb0*/  @!P0 IMAD.MOV R28, RZ, RZ, -R28 ;  /* 0x000000ffff1c8224 */ /* 0x000fe200078e0a1c */
[----:B------:R-:W-:Y:S01]  /*4cc0*/  ISETP.GE.AND P0, PT, R16, RZ, PT ;  /* 0x000000ff1000720c */ /* 0x000fe20003f06270 */
[----:B------:R-:W-:Y:S01]  /*4cd0*/  @!P6 IMAD.MOV R27, RZ, RZ, -R27 ;  /* 0x000000ffff1be224 */ /* 0x000fe200078e0a1b */
[----:B------:R-:W-:Y:S01]  /*4ce0*/  LOP3.LUT R8, R29, 0x1000, R8, 0xf8, !PT ;  /* 0x000010001d087812 */ /* 0x000fe200078ef808 */
[----:B------:R-:W-:Y:S01]  /*4cf0*/  IMAD R15, R15, UR5, RZ ;  /* 0x000000050f0f7c24 */ /* 0x000fe2000f8e02ff */
[----:B------:R-:W4:Y:S01]  /*4d00*/  LDL.LU R9, [R1+0x48] ;  /* 0x0000480001097983 */ /* 0x000f220000300800 */
[----:B------:R-:W-:-:S02]  /*4d10*/  @!P4 IMAD.MOV R7, RZ, RZ, -R7 ;  /* 0x000000ffff07c224 */ /* 0x000fc400078e0a07 */
[----:B------:R-:W-:Y:S01]  /*4d20*/  @!P2 IMAD.MOV R6, RZ, RZ, -R6 ;  /* 0x000000ffff06a224 */ /* 0x000fe200078e0a06 */
[----:B------:R-:W4:Y:S01]  /*4d30*/  LDL.LU R8, [R1+0x28] ;  /* 0x0000280001087983 */ /* 0x000f220000300800 */
[----:B------:R-:W-:Y:S01]  /*4d40*/  @!P3 IMAD.IADD R5, R5, 0x1, -R0 ;  /* 0x000000010505b824 */ /* 0x000fe200078e0a00 */
[----:B------:R-:W-:Y:S01]  /*4d50*/  LEA R0, P6, R15, UR6, 0x1 ;  /* 0x000000060f007c11 */ /* 0x000fe2000f8c08ff */
[----:B------:R-:W-:Y:S01]  /*4d60*/  @!P5 IMAD.MOV R4, RZ, RZ, -R4 ;  /* 0x000000ffff04d224 */ /* 0x000fe200078e0a04 */
[----:B------:R-:W-:Y:S01]  /*4d70*/  STL [R1+0x12bc], R27 ;  /* 0x0012bc1b01007387 */ /* 0x000fe20000100800 */
[----:B------:R-:W-:Y:S01]  /*4d80*/  ISETP.NE.AND P3, PT, R3, RZ, PT ;  /* 0x000000ff0300720c */ /* 0x000fe20003f65270 */
[----:B------:R-:W-:Y:S01]  /*4d90*/  @!P1 IMAD.MOV R2, RZ, RZ, -R2 ;  /* 0x000000ffff029224 */ /* 0x000fe200078e0a02 */
[----:B------:R-:W-:Y:S01]  /*4da0*/  LOP3.LUT R3, RZ, R3, RZ, 0x33, !PT ;  /* 0x00000003ff037212 */ /* 0x000fe200078e33ff */
[----:B------:R-:W-:Y:S01]  /*4db0*/  STL [R1+0x12c0], R28 ;  /* 0x0012c01c01007387 */ /* 0x000fe20000100800 */
[----:B------:R-:W-:Y:S01]  /*4dc0*/  @!P0 IMAD.MOV R5, RZ, RZ, -R5 ;  /* 0x000000ffff058224 */ /* 0x000fe200078e0a05 */
[----:B------:R-:W-:-:S02]  /*4dd0*/  ULDC UR6, c[0x0][0x234] ;  /* 0x00008d0000067ab9 */ /* 0x000fc40000000800 */
[----:B------:R2:W-:Y:S04]  /*4de0*/  STL [R1+0x11f0], R0 ;  /* 0x0011f00001007387 */ /* 0x0005e80000100800 */
[----:B------:R-:W-:Y:S04]  /*4df0*/  STL [R1+0x12c4], R7 ;  /* 0x0012c40701007387 */ /* 0x000fe80000100800 */
[----:B------:R-:W-:Y:S04]  /*4e00*/  STL [R1+0x12c8], R6 ;  /* 0x0012c80601007387 */ /* 0x000fe80000100800 */
[----:B------:R3:W-:Y:S04]  /*4e10*/  STL [R1+0x12cc], R4 ;  /* 0x0012cc0401007387 */ /* 0x0007e80000100800 */
[----:B------:R4:W-:Y:S04]  /*4e20*/  STL [R1+0x12d0], R2 ;  /* 0x0012d00201007387 */ /* 0x0009e80000100800 */
[----:B------:R-:W-:Y:S01]  /*4e30*/  STL [R1+0x12d4], R5 ;  /* 0x0012d40501007387 */ /* 0x000fe20000100800 */
[----:B--2---:R-:W-:-:S02]  /*4e40*/  SEL R0, R3, R14, !P3 ;  /* 0x0000000e03007207 */ /* 0x004fc40005800000 */
[----:B---3--:R-:W-:-:S03]  /*4e50*/  SEL R4, R3, R13, !P3 ;  /* 0x0000000d03047207 */ /* 0x008fc60005800000 */
[----:B------:R0:W-:Y:S01]  /*4e60*/  STL [R1+0x30], R0 ;  /* 0x0000300001007387 */ /* 0x0001e20000100800 */
[----:B----4-:R-:W-:-:S03]  /*4e70*/  SEL R2, R3, R12, !P3 ;  /* 0x0000000c03027207 */ /* 0x010fc60005800000 */
[----:B------:R1:W-:Y:S01]  /*4e80*/  STL [R1+0x38], R4 ;  /* 0x0000380401007387 */ /* 0x0003e20000100800 */
[----:B0-----:R-:W-:-:S03]  /*4e90*/  SEL R0, R3, R11, !P3 ;  /* 0x0000000b03007207 */ /* 0x001fc60005800000 */
[----:B------:R0:W-:Y:S01]  /*4ea0*/  STL [R1+0x40], R2 ;  /* 0x0000400201007387 */ /* 0x0001e20000100800 */
[----:B-1----:R-:W-:-:S03]  /*4eb0*/  SEL R4, R3, R10, !P3 ;  /* 0x0000000a03047207 */ /* 0x002fc60005800000 */
[----:B------:R1:W-:Y:S04]  /*4ec0*/  STL [R1+0x3c], R0 ;  /* 0x00003c0001007387 */ /* 0x0003e80000100800 */
[----:B------:R-:W-:Y:S04]  /*4ed0*/  STL [R1+0x34], R4 ;  /* 0x0000340401007387 */ /* 0x000fe80000100800 */
[----:B------:R-:W2:Y:S01]  /*4ee0*/  LDL.LU R5, [R1+0x60] ;  /* 0x0000600001057983 */ /* 0x000ea20000300800 */
[C---:B0-----:R-:W-:Y:S02]  /*4ef0*/  SEL R2, R3.reuse, R9, !P3 ;  /* 0x0000000903027207 */ /* 0x041fe40005800000 */
[----:B-1----:R-:W-:-:S03]  /*4f00*/  SEL R0, R3, R8, !P3 ;  /* 0x0000000803007207 */ /* 0x002fc60005800000 */
[----:B------:R-:W-:Y:S04]  /*4f10*/  STL [R1+0x58], R2 ;  /* 0x0000580201007387 */ /* 0x000fe80000100800 */
[----:B--2---:R0:W-:Y:S04]  /*4f20*/  STL [R1+0x12d8], R5 ;  /* 0x0012d80501007387 */ /* 0x0041e80000100800 */
[----:B------:R-:W-:Y:S04]  /*4f30*/  STL [R1+0x54], R0 ;  /* 0x0000540001007387 */ /* 0x000fe80000100800 */
[----:B0-----:R-:W2:Y:S04]  /*4f40*/  LDL.LU R5, [R1+0x1c] ;  /* 0x00001c0001057983 */ /* 0x001ea80000300800 */
[----:B--2---:R0:W-:Y:S04]  /*4f50*/  STL [R1+0x12dc], R5 ;  /* 0x0012dc0501007387 */ /* 0x0041e80000100800 */
[----:B0-----:R-:W2:Y:S04]  /*4f60*/  LDL.LU R5, [R1+0x20] ;  /* 0x0000200001057983 */ /* 0x001ea80000300800 */
[----:B--2---:R0:W-:Y:S04]  /*4f70*/  STL [R1+0x12e0], R5 ;  /* 0x0012e00501007387 */ /* 0x0041e80000100800 */
[----:B0-----:R-:W2:Y:S04]  /*4f80*/  LDL.LU R5, [R1+0x24] ;  /* 0x0000240001057983 */ /* 0x001ea80000300800 */
[----:B------:R-:W3:Y:S04]  /*4f90*/  LDL.LU R2, [R1+0x84] ;  /* 0x0000840001027983 */ /* 0x000ee80000300800 */
[----:B------:R-:W4:Y:S04]  /*4fa0*/  LDL.LU R4, [R1+0x88] ;  /* 0x0000880001047983 */ /* 0x000f280000300800 */
        /* <DEDUP_REMOVED lines=24> */
[----:B------:R-:W4:Y:S01]  /*5130*/  LDL.LU R29, [R1] ;  /* 0x00000000011d7983 */ /* 0x000f220000300800 */
[----:B--2---:R-:W-:-:S05]  /*5140*/  SEL R5, R3, R5, !P3 ;  /* 0x0000000503057207 */ /* 0x004fca0005800000 */
[----:B------:R0:W-:Y:S04]  /*5150*/  STL [R1+0x50], R5 ;  /* 0x0000500501007387 */ /* 0x0001e80000100800 */
[----:B0-----:R-:W2:Y:S02]  /*5160*/  LDL.LU R5, [R1+0x12e0] ;  /* 0x0012e00001057983 */ /* 0x001ea40000300800 */
[----:B--2---:R-:W-:-:S05]  /*5170*/  SEL R5, R3, R5, !P3 ;  /* 0x0000000503057207 */ /* 0x004fca0005800000 */
[----:B------:R0:W-:Y:S04]  /*5180*/  STL [R1+0x4c], R5 ;  /* 0x00004c0501007387 */ /* 0x0001e80000100800 */
[----:B0-----:R-:W2:Y:S02]  /*5190*/  LDL.LU R5, [R1+0x12dc] ;  /* 0x0012dc0001057983 */ /* 0x001ea40000300800 */
[----:B--2---:R-:W-:-:S05]  /*51a0*/  SEL R5, R3, R5, !P3 ;  /* 0x0000000503057207 */ /* 0x004fca0005800000 */
[----:B------:R0:W-:Y:S04]  /*51b0*/  STL [R1+0x48], R5 ;  /* 0x0000480501007387 */ /* 0x0001e80000100800 */
[----:B0-----:R-:W2:Y:S01]  /*51c0*/  LDL.LU R5, [R1+0x12d8] ;  /* 0x0012d80001057983 */ /* 0x001ea20000300800 */
[C---:B---3--:R-:W-:Y:S02]  /*51d0*/  SEL R2, R3.reuse, R2, !P3 ;  /* 0x0000000203027207 */ /* 0x048fe40005800000 */
[C---:B----4-:R-:W-:Y:S02]  /*51e0*/  SEL R4, R3.reuse, R4, !P3 ;  /* 0x0000000403047207 */ /* 0x050fe40005800000 */
[C---:B------:R-:W-:Y:S02]  /*51f0*/  SEL R6, R3.reuse, R6, !P3 ;  /* 0x0000000603067207 */ /* 0x040fe40005800000 */
[----:B------:R-:W-:-:S02]  /*5200*/  SEL R7, R3, R7, !P3 ;  /* 0x0000000703077207 */ /* 0x000fc40005800000 */
[C---:B------:R-:W-:Y:S02]  /*5210*/  SEL R28, R3.reuse, R28, !P3 ;  /* 0x0000001c031c7207 */ /* 0x040fe40005800000 */
[C---:B------:R-:W-:Y:S02]  /*5220*/  SEL R27, R3.reuse, R27, !P3 ;  /* 0x0000001b031b7207 */ /* 0x040fe40005800000 */
[C---:B------:R-:W-:Y:S02]  /*5230*/  SEL R26, R3.reuse, R26, !P3 ;  /* 0x0000001a031a7207 */ /* 0x040fe40005800000 */
[C---:B------:R-:W-:Y:S02]  /*5240*/  SEL R25, R3.reuse, R25, !P3 ;  /* 0x0000001903197207 */ /* 0x040fe40005800000 */
        /* <DEDUP_REMOVED lines=17> */
[----:B--2---:R-:W-:-:S05]  /*5360*/  SEL R5, R3, R5, !P3 ;  /* 0x0000000503057207 */ /* 0x004fca0005800000 */
[----:B------:R0:W-:Y:S04]  /*5370*/  STL [R1+0x60], R5 ;  /* 0x0000600501007387 */ /* 0x0001e80000100800 */
[----:B0-----:R-:W2:Y:S04]  /*5380*/  LDL.LU R5, [R1+0x12d4] ;  /* 0x0012d40001057983 */ /* 0x001ea80000300800 */
[----:B------:R0:W-:Y:S04]  /*5390*/  STL [R1+0x84], R2 ;  /* 0x0000840201007387 */ /* 0x0001e80000100800 */
[----:B0-----:R-:W3:Y:S04]  /*53a0*/  LDL.LU R2, [R1+0x12d0] ;  /* 0x0012d00001027983 */ /* 0x001ee80000300800 */
[----:B------:R0:W-:Y:S04]  /*53b0*/  STL [R1+0x98], R4 ;  /* 0x0000980401007387 */ /* 0x0001e80000100800 */
[----:B0-----:R-:W4:Y:S04]  /*53c0*/  LDL.LU R4, [R1+0x12cc] ;  /* 0x0012cc0001047983 */ /* 0x001f280000300800 */
[----:B------:R0:W-:Y:S04]  /*53d0*/  STL [R1+0xa0], R6 ;  /* 0x0000a00601007387 */ /* 0x0001e80000100800 */
[----:B0-----:R-:W2:Y:S04]  /*53e0*/  LDL.LU R6, [R1+0x12c8] ;  /* 0x0012c80001067983 */ /* 0x001ea80000300800 */
[----:B------:R0:W-:Y:S04]  /*53f0*/  STL [R1+0xa8], R7 ;  /* 0x0000a80701007387 */ /* 0x0001e80000100800 */
[----:B0-----:R-:W3:Y:S04]  /*5400*/  LDL.LU R7, [R1+0x12c4] ;  /* 0x0012c40001077983 */ /* 0x001ee80000300800 */
        /* <DEDUP_REMOVED lines=41> */
[----:B0-----:R-:W3:Y:S01]  /*56a0*/  LDL.LU R8, [R1+0x1270] ;  /* 0x0012700001087983 */ /* 0x001ee20000300800 */
[----:B------:R-:W-:-:S02]  /*56b0*/  SEL R0, R3, R0, !P3 ;  /* 0x0000000003007207 */ /* 0x000fc40005800000 */
[----:B------:R-:W-:-:S03]  /*56c0*/  SEL R29, R3, R29, !P3 ;  /* 0x0000001d031d7207 */ /* 0x000fc60005800000 */
[----:B------:R-:W-:Y:S04]  /*56d0*/  STL [R1+0x80], R0 ;  /* 0x0000800001007387 */ /* 0x000fe80000100800 */
[----:B------:R3:W-:Y:S01]  /*56e0*/  STL [R1+0x7c], R29 ;  /* 0x00007c1d01007387 */ /* 0x0007e20000100800 */
[C---:B--2---:R-:W-:Y:S02]  /*56f0*/  SEL R6, R3.reuse, R6, !P3 ;  /* 0x0000000603067207 */ /* 0x044fe40005800000 */
[C---:B----4-:R-:W-:Y:S02]  /*5700*/  SEL R4, R3.reuse, R4, !P3 ;  /* 0x0000000403047207 */ /* 0x050fe40005800000 */
[C---:B---3--:R-:W-:Y:S02]  /*5710*/  SEL R29, R3.reuse, R28, !P3 ;  /* 0x0000001c031d7207 */ /* 0x048fe40005800000 */
[----:B------:R-:W-:-:S02]  /*5720*/  SEL R28, R3, R7, !P3 ;  /* 0x00000007031c7207 */ /* 0x000fc40005800000 */
[C---:B------:R-:W-:Y:S02]  /*5730*/  SEL R7, R3.reuse, R2, !P3 ;  /* 0x0000000203077207 */ /* 0x040fe40005800000 */
[C---:B------:R-:W-:Y:S02]  /*5740*/  SEL R9, R3.reuse, R9, !P3 ;  /* 0x0000000903097207 */ /* 0x040fe40005800000 */
[C---:B------:R-:W-:Y:S02]  /*5750*/  SEL R0, R3.reuse, R8, !P3 ;  /* 0x0000000803007207 */ /* 0x040fe40005800000 */
[----:B------:R-:W-:-:S03]  /*5760*/  SEL R8, R3, R10, !P3 ;  /* 0x0000000a03087207 */ /* 0x000fc60005800000 */
[----:B------:R0:W-:Y:S04]  /*5770*/  STL [R1+0x78], R0 ;  /* 0x0000780001007387 */ /* 0x0001e80000100800 */
[----:B------:R1:W-:Y:S01]  /*5780*/  STL [R1+0x74], R9 ;  /* 0x0000740901007387 */ /* 0x0003e20000100800 */
[----:B0-----:R-:W-:-:S03]  /*5790*/  SEL R0, R3, R11, !P3 ;  /* 0x0000000b03007207 */ /* 0x001fc60005800000 */
[----:B------:R0:W-:Y:S01]  /*57a0*/  STL [R1+0x70], R8 ;  /* 0x0000700801007387 */ /* 0x0001e20000100800 */
[----:B-1----:R-:W-:-:S03]  /*57b0*/  SEL R9, R3, R12, !P3 ;  /* 0x0000000c03097207 */ /* 0x002fc60005800000 */
        /* <DEDUP_REMOVED lines=9> */
[----:B------:R-:W2:Y:S01]  /*5850*/  S2R R13, SR_TID.X ;  /* 0x00000000000d7919 */ /* 0x000ea20000002100 */
[C---:B0-----:R-:W-:Y:S02]  /*5860*/  SEL R0, R3.reuse, R17, !P3 ;  /* 0x0000001103007207 */ /* 0x041fe40005800000 */
        /* <DEDUP_REMOVED lines=16> */
[----:B------:R-:W-:Y:S01]  /*5970*/  STL [R1+0xc], R9 ;  /* 0x00000c0901007387 */ /* 0x000fe20000100800 */
[----:B-1----:R-:W-:-:S03]  /*5980*/  SEL R0, R3, R26, !P3 ;  /* 0x0000001a03007207 */ /* 0x002fc60005800000 */
[----:B------:R-:W3:Y:S04]  /*5990*/  LDL.LU R19, [R1+0xf4] ;  /* 0x0000f40001137983 */ /* 0x000ee80000300800 */
[----:B------:R-:W-:Y:S04]  /*59a0*/  STL [R1+0x8], R8 ;  /* 0x0000080801007387 */ /* 0x000fe80000100800 */
[----:B------:R-:W4:Y:S04]  /*59b0*/  LDL.LU R18, [R1+0xf0] ;  /* 0x0000f00001127983 */ /* 0x000f280000300800 */
[----:B------:R0:W-:Y:S04]  /*59c0*/  STL [R1+0x4], R0 ;  /* 0x0000040001007387 */ /* 0x0001e80000100800 */
[----:B------:R-:W4:Y:S04]  /*59d0*/  LDL.LU R17, [R1+0xec] ;  /* 0x0000ec0001117983 */ /* 0x000f280000300800 */
[----:B------:R-:W4:Y:S04]  /*59e0*/  LDL.LU R16, [R1+0xf8] ;  /* 0x0000f80001107983 */ /* 0x000f280000300800 */
[----:B------:R-:W4:Y:S01]  /*59f0*/  LDL.LU R15, [R1+0x30] ;  /* 0x00003000010f7983 */ /* 0x000f220000300800 */
[----:B0-----:R-:W-:-:S03]  /*5a00*/  SEL R0, R3, R27, !P3 ;  /* 0x0000001b03007207 */ /* 0x001fc60005800000 */
[----:B------:R-:W4:Y:S01]  /*5a10*/  LDL.LU R8, [R1+0x38] ;  /* 0x0000380001087983 */ /* 0x000f220000300800 */
[----:B--2---:R-:W-:-:S03]  /*5a20*/  LOP3.LUT R13, R13, 0x3f, RZ, 0xc0, !PT ;  /* 0x0000003f0d0d7812 */ /* 0x004fc600078ec0ff */
[----:B------:R-:W2:Y:S04]  /*5a30*/  LDL.LU R9, [R1+0x40] ;  /* 0x0000400001097983 */ /* 0x000ea80000300800 */
[----:B------:R-:W2:Y:S01]  /*5a40*/  LDL.LU R10, [R1+0x3c] ;  /* 0x00003c00010a7983 */ /* 0x000ea20000300800 */
[----:B------:R-:W-:-:S03]  /*5a50*/  IMAD R13, R13, UR5, RZ ;  /* 0x000000050d0d7c24 */ /* 0x000fc6000f8e02ff */
[----:B------:R-:W2:Y:S01]  /*5a60*/  LDL.LU R11, [R1+0x34] ;  /* 0x00003400010b7983 */ /* 0x000ea20000300800 */
[----:B------:R-:W-:-:S03]  /*5a70*/  SEL R3, R3, R5, !P3 ;  /* 0x0000000503037207 */ /* 0x000fc60005800000 */
[----:B------:R-:W2:Y:S04]  /*5a80*/  LDL.LU R12, [R1+0x58] ;  /* 0x00005800010c7983 */ /* 0x000ea80000300800 */
[----:B------:R3:W-:Y:S04]  /*5a90*/  STL [R1+0x11f4], R0 ;  /* 0x0011f40001007387 */ /* 0x0007e80000100800 */
[----:B------:R-:W-:Y:S04]  /*5aa0*/  STL [R1+0x11f8], R29 ;  /* 0x0011f81d01007387 */ /* 0x000fe80000100800 */
[----:B------:R-:W-:Y:S01]  /*5ab0*/  STL [R1+0x11fc], R28 ;  /* 0x0011fc1c01007387 */ /* 0x000fe20000100800 */
[----:B------:R-:W-:Y:S01]  /*5ac0*/  LEA.HI.X.SX32 R2, R13, UR7, 0x1, P6 ;  /* 0x000000070d027c11 */ /* 0x000fe2000b0f0eff */
[----:B------:R-:W-:-:S02]  /*5ad0*/  ULDC UR7, c[0x0][0x240] ;  /* 0x0000900000077ab9 */ /* 0x000fc40000000800 */
[----:B------:R-:W-:Y:S04]  /*5ae0*/  STL [R1+0x1200], R6 ;  /* 0x0012000601007387 */ /* 0x000fe80000100800 */
[----:B------:R-:W-:Y:S04]  /*5af0*/  STL [R1+0x1204], R4 ;  /* 0x0012040401007387 */ /* 0x000fe80000100800 */
[----:B------:R-:W-:Y:S04]  /*5b00*/  STL [R1+0x1208], R7 ;  /* 0x0012080701007387 */ /* 0x000fe80000100800 */
[----:B------:R4:W-:Y:S04]  /*5b10*/  STL [R1+0x120c], R3 ;  /* 0x00120c0301007387 */ /* 0x0009e80000100800 */
[----:B------:R-:W2:Y:S04]  /*5b20*/  LDL.LU R13, [R1+0x54] ;  /* 0x00005400010d7983 */ /* 0x000ea80000300800 */
[----:B------:R0:W-:Y:S04]  /*5b30*/  STL [R1+0x1210], R2 ;  /* 0x0012100201007387 */ /* 0x0001e80000100800 */
[----:B------:R-:W2:Y:S01]  /*5b40*/  LDL.LU R14, [R1+0x50] ;  /* 0x00005000010e7983 */ /* 0x000ea20000300800 */
[----:B---3--:R-:W-:-:S05]  /*5b50*/  IMAD R0, R19, UR6, RZ ;  /* 0x0000000613007c24 */ /* 0x008fca000f8e02ff */
[----:B------:R1:W-:Y:S01]  /*5b60*/  STL [R1+0xf4], R0 ;  /* 0x0000f40001007387 */ /* 0x0003e20000100800 */
[----:B----4-:R-:W-:Y:S02]  /*5b70*/  IMAD R3, R18, UR6, RZ ;  /* 0x0000000612037c24 */ /* 0x010fe4000f8e02ff */
[----:B0-----:R-:W-:-:S03]  /*5b80*/  IMAD R2, R17, UR6, RZ ;  /* 0x0000000611027c24 */ /* 0x001fc6000f8e02ff */
[----:B------:R-:W-:Y:S01]  /*5b90*/  STL [R1+0xf0], R3 ;  /* 0x0000f00301007387 */ /* 0x000fe20000100800 */
[----:B-1----:R-:W-:Y:S02]  /*5ba0*/  IMAD R0, R16, UR6, RZ ;  /* 0x0000000610007c24 */ /* 0x002fe4000f8e02ff */
[----:B------:R-:W-:Y:S01]  /*5bb0*/  IMAD R5, R15, UR7, RZ ;  /* 0x000000070f057c24 */ /* 0x000fe2000f8e02ff */
[----:B------:R-:W-:Y:S01]  /*5bc0*/  STL [R1+0xec], R2 ;  /* 0x0000ec0201007387 */ /* 0x000fe20000100800 */
[----:B------:R-:W-:-:S03]  /*5bd0*/  IMAD R8, R8, UR7, RZ ;  /* 0x0000000708087c24 */ /* 0x000fc6000f8e02ff */
[----:B------:R-:W-:Y:S01]  /*5be0*/  STL [R1+0x1214], R5 ;  /* 0x0012140501007387 */ /* 0x000fe20000100800 */
[----:B--2---:R-:W-:-:S03]  /*5bf0*/  IMAD R9, R9, UR7, RZ ;  /* 0x0000000709097c24 */ /* 0x004fc6000f8e02ff */
[----:B------:R0:W-:Y:S04]  /*5c00*/  STL [R1+0xe8], R0 ;  /* 0x0000e80001007387 */ /* 0x0001e80000100800 */
[----:B------:R-:W2:Y:S01]  /*5c10*/  LDL.LU R15, [R1+0x4c] ;  /* 0x00004c00010f7983 */ /* 0x000ea20000300800 */
[----:B------:R-:W-:-:S03]  /*5c20*/  IMAD R10, R10, UR7, RZ ;  /* 0x000000070a0a7c24 */ /* 0x000fc6000f8e02ff */
[----:B------:R-:W3:Y:S04]  /*5c30*/  LDL.LU R16, [R1+0x48] ;  /* 0x0000480001107983 */ /* 0x000ee80000300800 */
[----:B------:R-:W-:Y:S01]  /*5c40*/  STL [R1+0x1218], R8 ;  /* 0x0012180801007387 */ /* 0x000fe20000100800 */
[----:B------:R-:W-:-:S03]  /*5c50*/  IMAD R11, R11, UR7, RZ ;  /* 0x000000070b0b7c24 */ /* 0x000fc6000f8e02ff */
[----:B------:R-:W4:Y:S04]  /*5c60*/  LDL.LU R17, [R1+0x60] ;  /* 0x0000600001117983 */ /* 0x000f280000300800 */
[----:B------:R-:W4:Y:S04]  /*5c70*/  LDL.LU R18, [R1+0x84] ;  /* 0x0000840001127983 */ /* 0x000f280000300800 */
[----:B------:R-:W-:Y:S01]  /*5c80*/  STL [R1+0x121c], R9 ;  /* 0x00121c0901007387 */ /* 0x000fe20000100800 */
[----:B------:R-:W-:-:S03]  /*5c90*/  IMAD R12, R12, UR7, RZ ;  /* 0x000000070c0c7c24 */ /* 0x000fc6000f8e02ff */
[----:B------:R-:W4:Y:S04]  /*5ca0*/  LDL.LU R19, [R1+0x98] ;  /* 0x0000980001137983 */ /* 0x000f280000300800 */
[----:B------:R-:W4:Y:S04]  /*5cb0*/  LDL.LU R20, [R1+0xa0] ;  /* 0x0000a00001147983 */ /* 0x000f280000300800 */
[----:B------:R-:W-:Y:S04]  /*5cc0*/  STL [R1+0x1220], R10 ;  /* 0x0012200a01007387 */ /* 0x000fe80000100800 */
[----:B------:R-:W4:Y:S04]  /*5cd0*/  LDL.LU R21, [R1+0xa8] ;  /* 0x0000a80001157983 */ /* 0x000f280000300800 */
[----:B------:R-:W4:Y:S01]  /*5ce0*/  LDL.LU R22, [R1+0xb0] ;  /* 0x0000b00001167983 */ /* 0x000f220000300800 */
[----:B------:R-:W-:-:S03]  /*5cf0*/  IMAD R13, R13, UR7, RZ ;  /* 0x000000070d0d7c24 */ /* 0x000fc6000f8e02ff */
[----:B------:R-:W-:Y:S04]  /*5d00*/  STL [R1+0x1224], R11 ;  /* 0x0012240b01007387 */ /* 0x000fe80000100800 */
[----:B------:R-:W4:Y:S04]  /*5d10*/  LDL.LU R23, [R1+0xb8] ;  /* 0x0000b80001177983 */ /* 0x000f280000300800 */
[----:B------:R-:W4:Y:S04]  /*5d20*/  LDL.LU R24, [R1+0xbc] ;  /* 0x0000bc0001187983 */ /* 0x000f280000300800 */
[----:B------:R-:W-:Y:S04]  /*5d30*/  STL [R1+0x1228], R12 ;  /* 0x0012280c01007387 */ /* 0x000fe80000100800 */
[----:B------:R-:W4:Y:S04]  /*5d40*/  LDL.LU R25, [R1+0xc0] ;  /* 0x0000c00001197983 */ /* 0x000f280000300800 */
[----:B------:R-:W4:Y:S04]  /*5d50*/  LDL.LU R26, [R1+0xc8] ;  /* 0x0000c800011a7983 */ /* 0x000f280000300800 */
[----:B------:R-:W-:Y:S04]  /*5d60*/  STL [R1+0x122c], R13 ;  /* 0x00122c0d01007387 */ /* 0x000fe80000100800 */
[----:B------:R-:W4:Y:S04]  /*5d70*/  LDL.LU R27, [R1+0xcc] ;  /* 0x0000cc00011b7983 */ /* 0x000f280000300800 */
[----:B------:R-:W4:Y:S04]  /*5d80*/  LDL.LU R4, [R1+0xd0] ;  /* 0x0000d00001047983 */ /* 0x000f280000300800 */
[----:B------:R-:W4:Y:S04]  /*5d90*/  LDL.LU R6, [R1+0xe4] ;  /* 0x0000e40001067983 */ /* 0x000f280000300800 */
[----:B------:R-:W4:Y:S01]  /*5da0*/  LDL.LU R28, [R1+0xe0] ;  /* 0x0000e000011c7983 */ /* 0x000f220000300800 */
[----:B------:R-:W-:-:S03]  /*5db0*/  IMAD R14, R14, UR7, RZ ;  /* 0x000000070e0e7c24 */ /* 0x000fc6000f8e02ff */
[----:B------:R-:W4:Y:S04]  /*5dc0*/  LDL.LU R29, [R1+0xdc] ;  /* 0x0000dc00011d7983 */ /* 0x000f280000300800 */
[----:B0-----:R-:W4:Y:S04]  /*5dd0*/  LDL.LU R0, [R1+0xd8] ;  /* 0x0000d80001007983 */ /* 0x001f280000300800 */
[----:B------:R-:W-:Y:S01]  /*5de0*/  STL [R1+0x1230], R14 ;  /* 0x0012300e01007387 */ /* 0x000fe20000100800 */
[----:B--2---:R-:W-:Y:S02]  /*5df0*/  IMAD R15, R15, UR7, RZ ;  /* 0x000000070f0f7c24 */ /* 0x004fe4000f8e02ff */
[----:B---3--:R-:W-:-:S03]  /*5e00*/  IMAD R16, R16, UR7, RZ ;  /* 0x0000000710107c24 */ /* 0x008fc6000f8e02ff */
[----:B------:R-:W-:Y:S01]  /*5e10*/  STL [R1+0x1234], R15 ;  /* 0x0012340f01007387 */ /* 0x000fe20000100800 */
[----:B----4-:R-:W-:-:S03]  /*5e20*/  IMAD R17, R17, UR7, RZ ;  /* 0x0000000711117c24 */ /* 0x010fc6000f8e02ff */
[----:B------:R-:W-:Y:S01]  /*5e30*/  STL [R1+0x1238], R16 ;  /* 0x0012381001007387 */ /* 0x000fe20000100800 */
[----:B------:R-:W-:-:S03]  /*5e40*/  IMAD R18, R18, UR7, RZ ;  /* 0x0000000712127c24 */ /* 0x000fc6000f8e02ff */
        /* <DEDUP_REMOVED lines=20> */
[----:B------:R0:W-:Y:S01]  /*5f90*/  STL [R1+0x1264], R27 ;  /* 0x0012641b01007387 */ /* 0x0001e20000100800 */
[----:B------:R-:W-:-:S03]  /*5fa0*/  IMAD R4, R6, UR7, RZ ;  /* 0x0000000706047c24 */ /* 0x000fc6000f8e02ff */
[----:B------:R1:W-:Y:S01]  /*5fb0*/  STL [R1+0x30], R2 ;  /* 0x0000300201007387 */ /* 0x0003e20000100800 */
[----:B------:R-:W-:-:S03]  /*5fc0*/  IMAD R3, R28, UR7, RZ ;  /* 0x000000071c037c24 */ /* 0x000fc6000f8e02ff */
[----:B------:R-:W-:Y:S04]  /*5fd0*/  STL [R1+0x34], R4 ;  /* 0x0000340401007387 */ /* 0x000fe80000100800 */
[----:B------:R-:W-:Y:S04]  /*5fe0*/  STL [R1+0x38], R3 ;  /* 0x0000380301007387 */ /* 0x000fe80000100800 */
[----:B0-----:R-:W2:Y:S01]  /*5ff0*/  LDL.LU R27, [R1+0xb4] ;  /* 0x0000b400011b7983 */ /* 0x001ea20000300800 */
[----:B-1----:R-:W-:Y:S02]  /*6000*/  IMAD R2, R29, UR7, RZ ;  /* 0x000000071d027c24 */ /* 0x002fe4000f8e02ff */
[----:B------:R-:W-:-:S03]  /*6010*/  IMAD R0, R0, UR7, RZ ;  /* 0x0000000700007c24 */ /* 0x000fc6000f8e02ff */
[----:B------:R-:W-:Y:S04]  /*6020*/  STL [R1+0x3c], R2 ;  /* 0x00003c0201007387 */ /* 0x000fe80000100800 */
[----:B--2---:R0:W-:Y:S04]  /*6030*/  STL [R1+0x1268], R27 ;  /* 0x0012681b01007387 */ /* 0x0041e80000100800 */
[----:B------:R-:W-:Y:S04]  /*6040*/  STL [R1+0x40], R0 ;  /* 0x0000400001007387 */ /* 0x000fe80000100800 */
        /* <DEDUP_REMOVED lines=30> */
[----:B------:R-:W4:Y:S01]  /*6230*/  LDL.LU R0, [R1+0x4] ;  /* 0x0000040001007983 */ /* 0x000f220000300800 */
[----:B--2---:R-:W-:-:S05]  /*6240*/  IMAD R27, R27, UR7, RZ ;  /* 0x000000071b1b7c24 */ /* 0x004fca000f8e02ff */
[----:B------:R0:W-:Y:S04]  /*6250*/  STL [R1+0x48], R27 ;  /* 0x0000481b01007387 */ /* 0x0001e80000100800 */
[----:B0-----:R-:W2:Y:S02]  /*6260*/  LDL.LU R27, [R1+0x126c] ;  /* 0x00126c00011b7983 */ /* 0x001ea40000300800 */
[----:B--2---:R-:W-:-:S05]  /*6270*/  IMAD R27, R27, UR7, RZ ;  /* 0x000000071b1b7c24 */ /* 0x004fca000f8e02ff */
[----:B------:R0:W-:Y:S04]  /*6280*/  STL [R1+0x4c], R27 ;  /* 0x00004c1b01007387 */ /* 0x0001e80000100800 */
[----:B0-----:R-:W2:Y:S01]  /*6290*/  LDL.LU R27, [R1+0x1268] ;  /* 0x00126800011b7983 */ /* 0x001ea20000300800 */
[----:B---3--:R-:W-:Y:S02]  /*62a0*/  IMAD R26, R26, UR7, RZ ;  /* 0x000000071a1a7c24 */ /* 0x008fe4000f8e02ff */
[----:B----4-:R-:W-:Y:S02]  /*62b0*/  IMAD R25, R25, UR7, RZ ;  /* 0x0000000719197c24 */ /* 0x010fe4000f8e02ff */
[----:B------:R-:W-:Y:S02]  /*62c0*/  IMAD R24, R24, UR7, RZ ;  /* 0x0000000718187c24 */ /* 0x000fe4000f8e02ff */
[----:B------:R-:W-:-:S02]  /*62d0*/  IMAD R23, R23, UR7, RZ ;  /* 0x0000000717177c24 */ /* 0x000fc4000f8e02ff */
[----:B------:R-:W-:Y:S02]  /*62e0*/  IMAD R22, R22, UR7, RZ ;  /* 0x0000000716167c24 */ /* 0x000fe4000f8e02ff */
[----:B------:R-:W-:Y:S02]  /*62f0*/  IMAD R21, R21, UR7, RZ ;  /* 0x0000000715157c24 */ /* 0x000fe4000f8e02ff */
[----:B------:R-:W-:Y:S02]  /*6300*/  IMAD R20, R20, UR7, RZ ;  /* 0x0000000714147c24 */ /* 0x000fe4000f8e02ff */
[----:B------:R-:W-:Y:S02]  /*6310*/  IMAD R19, R19, UR7, RZ ;  /* 0x0000000713137c24 */ /* 0x000fe4000f8e02ff */
        /* <DEDUP_REMOVED lines=20> */
[----:B--2---:R-:W-:-:S05]  /*6460*/  IMAD R27, R27, UR7, RZ ;  /* 0x000000071b1b7c24 */ /* 0x004fca000f8e02ff */
        /* <DEDUP_REMOVED lines=55> */
[----:B0-----:R-:W3:Y:S04]  /*67e0*/  LDL.LU R29, [R1+0x11f8] ;  /* 0x0011f800011d7983 */ /* 0x001ee80000300800 */
[----:B------:R0:W-:Y:S04]  /*67f0*/  STL [R1+0x4], R0 ;  /* 0x0000040001007387 */ /* 0x0001e80000100800 */
[----:B0-----:R-:W4:Y:S02]  /*6800*/  LDL.LU R0, [R1+0x11f4] ;  /* 0x0011f40001007983 */ /* 0x001f240000300800 */
[----:B----4-:R-:W-:-:S05]  /*6810*/  IMAD R0, R0, UR7, RZ ;  /* 0x0000000700007c24 */ /* 0x010fca000f8e02ff */
[----:B------:R0:W-:Y:S04]  /*6820*/  STL [R1], R0 ;  /* 0x0000000001007387 */ /* 0x0001e80000100800 */
[----:B0-----:R-:W4:Y:S01]  /*6830*/  LDL.LU R0, [R1+0x11f0] ;  /* 0x0011f00001007983 */ /* 0x001f220000300800 */
[----:B---3--:R-:W-:-:S05]  /*6840*/  IMAD R29, R29, UR7, RZ ;  /* 0x000000071d1d7c24 */ /* 0x008fca000f8e02ff */
[----:B------:R4:W-:Y:S02]  /*6850*/  STL [R1+0x11ec], R29 ;  /* 0x0011ec1d01007387 */ /* 0x0009e40000100800 */
[----:B----4-:R-:W-:-:S05]  /*6860*/  LEA R29, P4, R5, R0, 0x1 ;  /* 0x00000000051d7211 */ /* 0x010fca00078808ff */
[----:B------:R0:W-:Y:S02]  /*6870*/  STL [R1+0x11a8], R29 ;  /* 0x0011a81d01007387 */ /* 0x0001e40000100800 */
[----:B0-----:R-:W-:-:S05]  /*6880*/  LEA R29, P3, R8, R0, 0x1 ;  /* 0x00000000081d7211 */ /* 0x001fca00078608ff */
[----:B------:R2:W-:Y:S02]  /*6890*/  STL [R1+0x11ac], R29 ;  /* 0x0011ac1d01007387 */ /* 0x0005e40000100800 */
[----:B--2---:R-:W-:-:S05]  /*68a0*/  LEA R29, P6, R9, R0, 0x1 ;  /* 0x00000000091d7211 */ /* 0x004fca00078c08ff */
[----:B------:R0:W-:Y:S02]  /*68b0*/  STL [R1+0x11b0], R29 ;  /* 0x0011b01d01007387 */ /* 0x0001e40000100800 */
[----:B0-----:R-:W-:-:S05]  /*68c0*/  LEA R29, P5, R10, R0, 0x1 ;  /* 0x000000000a1d7211 */ /* 0x001fca00078a08ff */
[----:B------:R0:W-:Y:S02]  /*68d0*/  STL [R1+0x11b4], R29 ;  /* 0x0011b41d01007387 */ /* 0x0001e40000100800 */
[----:B0-----:R-:W-:-:S05]  /*68e0*/  LEA R29, P2, R11, R0, 0x1 ;  /* 0x000000000b1d7211 */ /* 0x001fca00078408ff */
[----:B------:R0:W-:Y:S02]  /*68f0*/  STL [R1+0x11b8], R29 ;  /* 0x0011b81d01007387 */ /* 0x0001e40000100800 */
[----:B0-----:R-:W-:-:S05]  /*6900*/  LEA R29, P0, R12, R0, 0x1 ;  /* 0x000000000c1d7211 */ /* 0x001fca00078008ff */
[----:B------:R0:W-:Y:S02]  /*6910*/  STL [R1+0x11bc], R29 ;  /* 0x0011bc1d01007387 */ /* 0x0001e40000100800 */
[----:B0-----:R-:W-:-:S05]  /*6920*/  LEA R29, P1, R13, R0, 0x1 ;  /* 0x000000000d1d7211 */ /* 0x001fca00078208ff */
[----:B------:R0:W-:Y:S02]  /*6930*/  STL [R1+0x11c0], R29 ;  /* 0x0011c01d01007387 */ /* 0x0001e40000100800 */
[----:B0-----:R-:W-:Y:S02]  /*6940*/  LEA.HI.X.SX32 R29, R5, R2, 0x1, P4 ;  /* 0x00000002051d7211 */ /* 0x001fe400020f0eff */
[----:B------:R-:W-:-:S03]  /*6950*/  LEA R5, P4, R14, R0, 0x1 ;  /* 0x000000000e057211 */ /* 0x000fc600078808ff */
[----:B------:R0:W-:Y:S04]  /*6960*/  STL [R1+0x11a0], R29 ;  /* 0x0011a01d01007387 */ /* 0x0001e80000100800 */
[----:B------:R1:W-:Y:S01]  /*6970*/  STL [R1+0x11a4], R5 ;  /* 0x0011a40501007387 */ /* 0x0003e20000100800 */
[----:B0-----:R-:W-:Y:S02]  /*6980*/  LEA.HI.X.SX32 R29, R8, R2, 0x1, P3 ;  /* 0x00000002081d7211 */ /* 0x001fe400018f0eff */
[----:B------:R-:W-:Y:S02]  /*6990*/  LEA R8, P3, R15, R0, 0x1 ;  /* 0x000000000f087211 */ /* 0x000fe400078608ff */
[----:B-1----:R-:W-:Y:S02]  /*69a0*/  LEA.HI.X.SX32 R5, R9, R2, 0x1, P6 ;  /* 0x0000000209057211 */ /* 0x002fe400030f0eff */
[----:B------:R-:W-:Y:S01]  /*69b0*/  LEA R9, P6, R16, R0, 0x1 ;  /* 0x0000000010097211 */ /* 0x000fe200078c08ff */
[----:B------:R0:W-:Y:S04]  /*69c0*/  STL [R1+0x1198], R29 ;  /* 0x0011981d01007387 */ /* 0x0001e80000100800 */
[----:B------:R1:W-:Y:S04]  /*69d0*/  STL [R1+0x119c], R8 ;  /* 0x00119c0801007387 */ /* 0x0003e80000100800 */
[----:B------:R2:W-:Y:S04]  /*69e0*/  STL [R1+0x1190], R5 ;  /* 0x0011900501007387 */ /* 0x0005e80000100800 */
[----:B------:R3:W-:Y:S04]  /*69f0*/  STL [R1+0x1194], R9 ;  /* 0x0011940901007387 */ /* 0x0007e80000100800 */
[----:B0-----:R-:W4:Y:S01]  /*6a00*/  LDL.LU R29, [R1+0x30] ;  /* 0x00003000011d7983 */ /* 0x001f220000300800 */
[----:B-1----:R-:W-:-:S02]  /*6a10*/  LEA.HI.X.SX32 R8, R10, R2, 0x1, P5 ;  /* 0x000000020a087211 */ /* 0x002fc400028f0eff */
[----:B--2---:R-:W-:-:S03]  /*6a20*/  LEA R5, P5, R17, R0, 0x1 ;  /* 0x0000000011057211 */ /* 0x004fc600078a08ff */
[----:B------:R0:W-:Y:S01]  /*6a30*/  STL [R1+0x1188], R8 ;  /* 0x0011880801007387 */ /* 0x0001e20000100800 */
[----:B---3--:R-:W-:-:S03]  /*6a40*/  LEA.HI.X.SX32 R9, R11, R2, 0x1, P2 ;  /* 0x000000020b097211 */ /* 0x008fc600010f0eff */
[----:B------:R1:W-:Y:S04]  /*6a50*/  STL [R1+0x118c], R5 ;  /* 0x00118c0501007387 */ /* 0x0003e80000100800 */
[----:B------:R2:W-:Y:S01]  /*6a60*/  STL [R1+0x1180], R9 ;  /* 0x0011800901007387 */ /* 0x0005e20000100800 */
[----:B0-----:R-:W-:Y:S02]  /*6a70*/  LEA.HI.X.SX32 R8, R12, R2, 0x1, P0 ;  /* 0x000000020c087211 */ /* 0x001fe400000f0eff */
[-C--:B-1----:R-:W-:Y:S02]  /*6a80*/  LEA R5, P2, R18, R0.reuse, 0x1 ;  /* 0x0000000012057211 */ /* 0x082fe400078408ff */
[----:B--2---:R-:W-:-:S03]  /*6a90*/  LEA R9, P0, R19, R0, 0x1 ;  /* 0x0000000013097211 */ /* 0x004fc600078008ff */
[----:B------:R0:W-:Y:S04]  /*6aa0*/  STL [R1+0x1184], R5 ;  /* 0x0011840501007387 */ /* 0x0001e80000100800 */
[----:B------:R1:W-:Y:S01]  /*6ab0*/  STL [R1+0x1178], R8 ;  /* 0x0011780801007387 */ /* 0x0003e20000100800 */
[----:B0-----:R-:W-:-:S03]  /*6ac0*/  LEA.HI.X.SX32 R5, R13, R2, 0x1, P1 ;  /* 0x000000020d057211 */ /* 0x001fc600008f0eff */
[----:B------:R0:W-:Y:S01]  /*6ad0*/  STL [R1+0x117c], R9 ;  /* 0x00117c0901007387 */ /* 0x0001e20000100800 */
[----:B-1----:R-:W-:-:S03]  /*6ae0*/  LEA R8, P1, R20, R0, 0x1 ;  /* 0x0000000014087211 */ /* 0x002fc600078208ff */
[----:B------:R1:W-:Y:S01]  /*6af0*/  STL [R1+0x1170], R5 ;  /* 0x0011700501007387 */ /* 0x0003e20000100800 */
[----:B0-----:R-:W-:-:S03]  /*6b00*/  LEA.HI.X.SX32 R9, R14, R2, 0x1, P4 ;  /* 0x000000020e097211 */ /* 0x001fc600020f0eff */
[----:B------:R0:W-:Y:S01]  /*6b10*/  STL [R1+0x1174], R8 ;  /* 0x0011740801007387 */ /* 0x0001e20000100800 */
[----:B-1----:R-:W-:-:S03]  /*6b20*/  LEA R5, P4, R21, R0, 0x1 ;  /* 0x0000000015057211 */ /* 0x002fc600078808ff */
[----:B------:R1:W-:Y:S04]  /*6b30*/  STL [R1+0x1168], R9 ;  /* 0x0011680901007387 */ /* 0x0003e80000100800 */
[----:B------:R2:W-:Y:S01]  /*6b40*/  STL [R1+0x116c], R5 ;  /* 0x00116c0501007387 */ /* 0x0005e20000100800 */
[----:B0-----:R-:W-:Y:S02]  /*6b50*/  LEA.HI.X.SX32 R8, R15, R2, 0x1, P3 ;  /* 0x000000020f087211 */ /* 0x001fe400018f0eff */
[----:B-1----:R-:W-:-:S03]  /*6b60*/  LEA R9, P3, R22, R0, 0x1 ;  /* 0x0000000016097211 */ /* 0x002fc600078608ff */
[----:B------:R0:W-:Y:S01]  /*6b70*/  STL [R1+0x1160], R8 ;  /* 0x0011600801007387 */ /* 0x0001e20000100800 */
[----:B--2---:R-:W-:Y:S02]  /*6b80*/  LEA.HI.X.SX32 R5, R16, R2, 0x1, P6 ;  /* 0x0000000210057211 */ /* 0x004fe400030f0eff */
[----:B------:R-:W-:Y:S01]  /*6b90*/  LEA R10, P6, R23, R0, 0x1 ;  /* 0x00000000170a7211 */ /* 0x000fe200078c08ff */
[----:B0-----:R-:W2:Y:S04]  /*6ba0*/  LDL.LU R8, [R1+0x48] ;  /* 0x0000480001087983 */ /* 0x001ea80000300800 */
[----:B------:R-:W-:Y:S04]  /*6bb0*/  STL [R1+0x1164], R9 ;  /* 0x0011640901007387 */ /* 0x000fe80000100800 */
[----:B------:R0:W-:Y:S04]  /*6bc0*/  STL [R1+0x1158], R5 ;  /* 0x0011580501007387 */ /* 0x0001e80000100800 */
[----:B------:R-:W-:Y:S04]  /*6bd0*/  STL [R1+0x115c], R10 ;  /* 0x00115c0a01007387 */ /* 0x000fe80000100800 */
[----:B------:R-:W3:Y:S01]  /*6be0*/  LDL.LU R11, [R1+0x50] ;  /* 0x00005000010b7983 */ /* 0x000ee20000300800 */
[----:B0-----:R-:W-:-:S02]  /*6bf0*/  LEA.HI.X.SX32 R5, R17, R2, 0x1, P5 ;  /* 0x0000000211057211 */ /* 0x001fc400028f0eff */
[----:B------:R-:W-:-:S03]  /*6c00*/  LEA R9, P5, R24, R0, 0x1 ;  /* 0x0000000018097211 */ /* 0x000fc600078a08ff */
[----:B------:R0:W-:Y:S04]  /*6c10*/  STL [R1+0x1150], R5 ;  /* 0x0011500501007387 */ /* 0x0001e80000100800 */
[----:B------:R1:W-:Y:S01]  /*6c20*/  STL [R1+0x1154], R9 ;  /* 0x0011540901007387 */ /* 0x0003e20000100800 */
[----:B0-----:R-:W-:-:S03]  /*6c30*/  LEA.HI.X.SX32 R5, R18, R2, 0x1, P2 ;  /* 0x0000000212057211 */ /* 0x001fc600010f0eff */
[----:B------:R-:W3:Y:S01]  /*6c40*/  LDL.LU R18, [R1+0x4c] ;  /* 0x00004c0001127983 */ /* 0x000ee20000300800 */
[----:B-1----:R-:W-:-:S03]  /*6c50*/  LEA R9, P2, R25, R0, 0x1 ;  /* 0x0000000019097211 */ /* 0x002fc600078408ff */
[----:B------:R0:W-:Y:S04]  /*6c60*/  STL [R1+0x1148], R5 ;  /* 0x0011480501007387 */ /* 0x0001e80000100800 */
[----:B------:R-:W3:Y:S01]  /*6c70*/  LDL.LU R10, [R1+0x54] ;  /* 0x00005400010a7983 */ /* 0x000ee20000300800 */
[----:B0-----:R-:W-:-:S03]  /*6c80*/  LEA.HI.X.SX32 R5, R19, R2, 0x1, P0 ;  /* 0x0000000213057211 */ /* 0x001fc600000f0eff */
[----:B------:R0:W-:Y:S01]  /*6c90*/  STL [R1+0x114c], R9 ;  /* 0x00114c0901007387 */ /* 0x0001e20000100800 */
[----:B------:R-:W-:-:S03]  /*6ca0*/  LEA R12, P0, R26, R0, 0x1 ;  /* 0x000000001a0c7211 */ /* 0x000fc600078008ff */
[----:B------:R-:W2:Y:S04]  /*6cb0*/  LDL.LU R19, [R1+0x40] ;  /* 0x0000400001137983 */ /* 0x000ea80000300800 */
[----:B------:R1:W-:Y:S04]  /*6cc0*/  STL [R1+0x1140], R5 ;  /* 0x0011400501007387 */ /* 0x0003e80000100800 */
[----:B0-----:R-:W3:Y:S04]  /*6cd0*/  LDL.LU R9, [R1+0x58] ;  /* 0x0000580001097983 */ /* 0x001ee80000300800 */
[----:B------:R0:W-:Y:S01]  /*6ce0*/  STL [R1+0x1144], R12 ;  /* 0x0011440c01007387 */ /* 0x0001e20000100800 */
[----:B-1----:R-:W-:-:S03]  /*6cf0*/  LEA.HI.X.SX32 R5, R20, R2, 0x1, P1 ;  /* 0x0000000214057211 */ /* 0x002fc600008f0eff */
[----:B------:R-:W2:Y:S01]  /*6d00*/  LDL.LU R20, [R1+0x3c] ;  /* 0x00003c0001147983 */ /* 0x000ea20000300800 */
[----:B0-----:R-:W-:-:S03]  /*6d10*/  LEA R12, P1, R27, R0, 0x1 ;  /* 0x000000001b0c7211 */ /* 0x001fc600078208ff */
[----:B------:R0:W-:Y:S04]  /*6d20*/  STL [R1+0x1138], R5 ;  /* 0x0011380501007387 */ /* 0x0001e80000100800 */
[----:B------:R-:W3:Y:S04]  /*6d30*/  LDL.LU R17, [R1+0x60] ;  /* 0x0000600001117983 */ /* 0x000ee80000300800 */
[----:B------:R-:W-:Y:S01]  /*6d40*/  STL [R1+0x113c], R12 ;  /* 0x00113c0c01007387 */ /* 0x000fe20000100800 */
[----:B0-----:R-:W-:-:S03]  /*6d50*/  LEA.HI.X.SX32 R5, R21, R2, 0x1, P4 ;  /* 0x0000000215057211 */ /* 0x001fc600020f0eff */
[----:B------:R-:W2:Y:S04]  /*6d60*/  LDL.LU R21, [R1+0x38] ;  /* 0x0000380001157983 */ /* 0x000ea80000300800 */
[----:B------:R0:W-:Y:S04]  /*6d70*/  STL [R1+0x1130], R5 ;  /* 0x0011300501007387 */ /* 0x0001e80000100800 */
[----:B------:R-:W3:Y:S01]  /*6d80*/  LDL.LU R16, [R1+0x84] ;  /* 0x0000840001107983 */ /* 0x000ee20000300800 */
[----:B0-----:R-:W-:Y:S02]  /*6d90*/  LEA.HI.X.SX32 R5, R22, R2, 0x1, P3 ;  /* 0x0000000216057211 */ /* 0x001fe400018f0eff */
[----:B----4-:R-:W-:-:S05]  /*6da0*/  LEA R12, P4, R29, R0, 0x1 ;  /* 0x000000001d0c7211 */ /* 0x010fca00078808ff */
[----:B------:R-:W-:Y:S04]  /*6db0*/  STL [R1+0x1134], R12 ;  /* 0x0011340c01007387 */ /* 0x000fe80000100800 */
[----:B------:R-:W4:Y:S04]  /*6dc0*/  LDL.LU R22, [R1+0x34] ;  /* 0x0000340001167983 */ /* 0x000f280000300800 */
[----:B------:R-:W3:Y:S04]  /*6dd0*/  LDL.LU R15, [R1+0x90] ;  /* 0x00009000010f7983 */ /* 0x000ee80000300800 */
[----:B------:R0:W-:Y:S02]  /*6de0*/  STL [R1+0x1128], R5 ;  /* 0x0011280501007387 */ /* 0x0001e40000100800 */
[----:B0-----:R-:W-:-:S02]  /*6df0*/  LEA.HI.X.SX32 R5, R23, R2, 0x1, P6 ;  /* 0x0000000217057211 */ /* 0x001fc400030f0eff */
[-C--:B--2---:R-:W-:Y:S02]  /*6e00*/  LEA R12, P6, R21, R0.reuse, 0x1 ;  /* 0x00000000150c7211 */ /* 0x084fe400078c08ff */
[----:B----4-:R-:W-:-:S05]  /*6e10*/  LEA R13, P3, R22, R0, 0x1 ;  /* 0x00000000160d7211 */ /* 0x010fca00078608ff */
[----:B------:R0:W-:Y:S04]  /*6e20*/  STL [R1+0x112c], R13 ;  /* 0x00112c0d01007387 */ /* 0x0001e80000100800 */
[----:B------:R-:W2:Y:S04]  /*6e30*/  LDL.LU R14, [R1+0x8c] ;  /* 0x00008c00010e7983 */ /* 0x000ea80000300800 */
[----:B------:R1:W-:Y:S04]  /*6e40*/  STL [R1+0x1120], R5 ;  /* 0x0011200501007387 */ /* 0x0003e80000100800 */
[----:B------:R4:W-:Y:S04]  /*6e50*/  STL [R1+0x1124], R12 ;  /* 0x0011240c01007387 */ /* 0x0009e80000100800 */
[----:B0-----:R-:W2:Y:S01]  /*6e60*/  LDL.LU R13, [R1+0x88] ;  /* 0x00008800010d7983 */ /* 0x001ea20000300800 */
[----:B-1----:R-:W-:-:S02]  /*6e70*/  LEA.HI.X.SX32 R5, R24, R2, 0x1, P5 ;  /* 0x0000000218057211 */ /* 0x002fc400028f0eff */
[----:B----4-:R-:W-:-:S03]  /*6e80*/  LEA R12, P5, R20, R0, 0x1 ;  /* 0x00000000140c7211 */ /* 0x010fc600078a08ff */
[----:B------:R0:W-:Y:S04]  /*6e90*/  STL [R1+0x1118], R5 ;  /* 0x0011180501007387 */ /* 0x0001e80000100800 */
[----:B------:R1:W-:Y:S01]  /*6ea0*/  STL [R1+0x111c], R12 ;  /* 0x00111c0c01007387 */ /* 0x0003e20000100800 */
[----:B0-----:R-:W-:Y:S02]  /*6eb0*/  LEA.HI.X.SX32 R5, R25, R2, 0x1, P2 ;  /* 0x0000000219057211 */ /* 0x001fe400010f0eff */
[----:B------:R-:W-:Y:S01]  /*6ec0*/  LEA R23, P2, R19, R0, 0x1 ;  /* 0x0000000013177211 */ /* 0x000fe200078408ff */
[----:B-1----:R-:W4:Y:S04]  /*6ed0*/  LDL.LU R12, [R1+0x80] ;  /* 0x00008000010c7983 */ /* 0x002f280000300800 */
[----:B------:R0:W-:Y:S04]  /*6ee0*/  STL [R1+0x1110], R5 ;  /* 0x0011100501007387 */ /* 0x0001e80000100800 */
[----:B------:R1:W-:Y:S01]  /*6ef0*/  STL [R1+0x1114], R23 ;  /* 0x0011141701007387 */ /* 0x0003e20000100800 */
[----:B0-----:R-:W-:-:S02]  /*6f00*/  LEA.HI.X.SX32 R5, R26, R2, 0x1, P0 ;  /* 0x000000021a057211 */ /* 0x001fc400000f0eff */
[----:B------:R-:W-:Y:S02]  /*6f10*/  LEA R24, P0, R8, R0, 0x1 ;  /* 0x0000000008187211 */ /* 0x000fe400078008ff */
[----:B-1----:R-:W-:Y:S01]  /*6f20*/  LEA.HI.X.SX32 R23, R27, R2, 0x1, P1 ;  /* 0x000000021b177211 */ /* 0x002fe200008f0eff */
[----:B------:R0:W-:Y:S04]  /*6f30*/  STL [R1+0x1108], R5 ;  /* 0x0011080501007387 */ /* 0x0001e80000100800 */
[----:B0-----:R-:W4:Y:S04]  /*6f40*/  LDL.LU R5, [R1+0x7c] ;  /* 0x00007c0001057983 */ /* 0x001f280000300800 */
[----:B------:R3:W-:Y:S04]  /*6f50*/  STL [R1+0x110c], R24 ;  /* 0x00110c1801007387 */ /* 0x0007e80000100800 */
[----:B------:R0:W-:Y:S01]  /*6f60*/  STL [R1+0xfe0], R23 ;  /* 0x000fe01701007387 */ /* 0x0001e20000100800 */
[----:B---3--:R-:W-:-:S02]  /*6f70*/  LEA R24, P1, R18, R0, 0x1 ;  /* 0x0000000012187211 */ /* 0x008fc400078208ff */
[----:B0-----:R-:W-:Y:S02]  /*6f80*/  LEA.HI.X.SX32 R23, R29, R2, 0x1, P4 ;  /* 0x000000021d177211 */ /* 0x001fe400020f0eff */
[----:B------:R-:W3:Y:S04]  /*6f90*/  LDL.LU R29, [R1+0x11ec] ;  /* 0x0011ec00011d7983 */ /* 0x000ee80000300800 */
[----:B------:R0:W-:Y:S04]  /*6fa0*/  STL [R1+0x1000], R24 ;  /* 0x0010001801007387 */ /* 0x0001e80000100800 */
[----:B------:R-:W3:Y:S04]  /*6fb0*/  LDL.LU R26, [R1+0x78] ;  /* 0x00007800011a7983 */ /* 0x000ee80000300800 */
[----:B------:R1:W-:Y:S01]  /*6fc0*/  STL [R1+0xfe4], R23 ;  /* 0x000fe41701007387 */ /* 0x0003e20000100800 */
[----:B0-----:R-:W-:-:S05]  /*6fd0*/  LEA R24, P4, R11, R0, 0x1 ;  /* 0x000000000b187211 */ /* 0x001fca00078808ff */
[----:B------:R0:W-:Y:S01]  /*6fe0*/  STL [R1+0x1008], R24 ;  /* 0x0010081801007387 */ /* 0x0001e20000100800 */
[----:B-1----:R-:W-:-:S03]  /*6ff0*/  LEA.HI.X.SX32 R23, R22, R2, 0x1, P3 ;  /* 0x0000000216177211 */ /* 0x002fc600018f0eff */
[----:B------:R-:W3:Y:S01]  /*7000*/  LDL.LU R25, [R1+0x74] ;  /* 0x0000740001197983 */ /* 0x000ee20000300800 */
[----:B------:R-:W-:-:S03]  /*7010*/  LEA R22, P3, R10, R0, 0x1 ;  /* 0x000000000a167211 */ /* 0x000fc600078608ff */
[----:B------:R-:W-:Y:S04]  /*7020*/  STL [R1+0xfe8], R23 ;  /* 0x000fe81701007387 */ /* 0x000fe80000100800 */
[----:B------:R1:W-:Y:S04]  /*7030*/  STL [R1+0x1010], R22 ;  /* 0x0010101601007387 */ /* 0x0003e80000100800 */
[----:B0-----:R-:W3:Y:S01]  /*7040*/  LDL.LU R24, [R1+0x70] ;  /* 0x0000700001187983 */ /* 0x001ee20000300800 */
[----:B------:R-:W-:Y:S02]  /*7050*/  LEA.HI.X.SX32 R21, R21, R2, 0x1, P6 ;  /* 0x0000000215157211 */ /* 0x000fe400030f0eff */
[----:B-1----:R-:W-:-:S03]  /*7060*/  LEA R22, P6, R9, R0, 0x1 ;  /* 0x0000000009167211 */ /* 0x002fc600078c08ff */
[----:B------:R0:W-:Y:S04]  /*7070*/  STL [R1+0xfec], R21 ;  /* 0x000fec1501007387 */ /* 0x0001e80000100800 */
[----:B------:R-:W-:Y:S01]  /*7080*/  STL [R1+0x1018], R22 ;  /* 0x0010181601007387 */ /* 0x000fe20000100800 */
[----:B0-----:R-:W-:-:S05]  /*7090*/  LEA.HI.X.SX32 R21, R20, R2, 0x1, P5 ;  /* 0x0000000214157211 */ /* 0x001fca00028f0eff */
[----:B------:R0:W-:Y:S04]  /*70a0*/  STL [R1+0xff0], R21 ;  /* 0x000ff01501007387 */ /* 0x0001e80000100800 */
[----:B------:R-:W3:Y:S01]  /*70b0*/  LDL.LU R23, [R1+0x6c] ;  /* 0x00006c0001177983 */ /* 0x000ee20000300800 */
[----:B------:R-:W-:Y:S02]  /*70c0*/  LEA R20, P5, R17, R0, 0x1 ;  /* 0x0000000011147211 */ /* 0x000fe400078a08ff */
[----:B------:R-:W-:Y:S02]  /*70d0*/  LEA.HI.X.SX32 R19, R19, R2, 0x1, P2 ;  /* 0x0000000213137211 */ /* 0x000fe400010f0eff */
[----:B0-----:R-:W-:Y:S01]  /*70e0*/  LEA R21, P2, R16, R0, 0x1 ;  /* 0x0000000010157211 */ /* 0x001fe200078408ff */
[----:B------:R0:W-:Y:S04]  /*70f0*/  STL [R1+0x1020], R20 ;  /* 0x0010201401007387 */ /* 0x0001e80000100800 */
[----:B------:R1:W-:Y:S04]  /*7100*/  STL [R1+0xff4], R19 ;  /* 0x000ff41301007387 */ /* 0x0003e80000100800 */
[----:B------:R-:W-:Y:S01]  /*7110*/  STL [R1+0x1028], R21 ;  /* 0x0010281501007387 */ /* 0x000fe20000100800 */
[----:B0-----:R-:W-:-:S03]  /*7120*/  LEA.HI.X.SX32 R20, R8, R2, 0x1, P0 ;  /* 0x0000000208147211 */ /* 0x001fc600000f0eff */
[----:B------:R-:W3:Y:S01]  /*7130*/  LDL.LU R8, [R1+0x68] ;  /* 0x0000680001087983 */ /* 0x000ee20000300800 */
[----:B-1----:R-:W-:-:S03]  /*7140*/  LEA R19, P0, R15, R0, 0x1 ;  /* 0x000000000f137211 */ /* 0x002fc600078008ff */
[----:B------:R-:W-:Y:S04]  /*7150*/  STL [R1+0xff8], R20 ;  /* 0x000ff81401007387 */ /* 0x000fe80000100800 */
[----:B------:R-:W-:Y:S04]  /*7160*/  STL [R1+0x1030], R19 ;  /* 0x0010301301007387 */ /* 0x000fe80000100800 */
[----:B------:R-:W3:Y:S01]  /*7170*/  LDL.LU R22, [R1+0x64] ;  /* 0x0000640001167983 */ /* 0x000ee20000300800 */
[----:B------:R-:W-:-:S05]  /*7180*/  LEA.HI.X.SX32 R18, R18, R2, 0x1, P1 ;  /* 0x0000000212127211 */ /* 0x000fca00008f0eff */
[----:B------:R0:W-:Y:S02]  /*7190*/  STL [R1+0xffc], R18 ;  /* 0x000ffc1201007387 */ /* 0x0001e40000100800 */
[-C--:B0-----:R-:W-:Y:S02]  /*71a0*/  LEA.HI.X.SX32 R18, R11, R2.reuse, 0x1, P4 ;  /* 0x000000020b127211 */ /* 0x081fe400020f0eff */
[-C--:B------:R-:W-:Y:S02]  /*71b0*/  LEA.HI.X.SX32 R9, R9, R2.reuse, 0x1, P6 ;  /* 0x0000000209097211 */ /* 0x080fe400030f0eff */
[----:B------:R-:W-:Y:S02]  /*71c0*/  LEA.HI.X.SX32 R16, R16, R2, 0x1, P2 ;  /* 0x0000000210107211 */ /* 0x000fe400010f0eff */
[----:B--2---:R-:W-:-:S05]  /*71d0*/  LEA R20, P1, R14, R0, 0x1 ;  /* 0x000000000e147211 */ /* 0x004fca00078208ff */
[----:B------:R-:W-:Y:S04]  /*71e0*/  STL [R1+0x1038], R20 ;  /* 0x0010381401007387 */ /* 0x000fe80000100800 */
[----:B------:R-:W2:Y:S01]  /*71f0*/  LDL.LU R11, [R1+0x5c] ;  /* 0x00005c00010b7983 */ /* 0x000ea20000300800 */
[----:B------:R-:W-:-:S03]  /*7200*/  LEA R19, P4, R13, R0, 0x1 ;  /* 0x000000000d137211 */ /* 0x000fc600078808ff */
[----:B------:R0:W-:Y:S04]  /*7210*/  STL [R1+0x1004], R18 ;  /* 0x0010041201007387 */ /* 0x0001e80000100800 */
[----:B------:R-:W-:Y:S04]  /*7220*/  STL [R1+0x1040], R19 ;  /* 0x0010401301007387 */ /* 0x000fe80000100800 */
[----:B------:R-:W2:Y:S01]  /*7230*/  LDL.LU R21, [R1+0x44] ;  /* 0x0000440001157983 */ /* 0x000ea20000300800 */
[----:B0-----:R-:W-:-:S05]  /*7240*/  LEA.HI.X.SX32 R18, R10, R2, 0x1, P3 ;  /* 0x000000020a127211 */ /* 0x001fca00018f0eff */
[----:B------:R0:W-:Y:S04]  /*7250*/  STL [R1+0x100c], R18 ;  /* 0x00100c1201007387 */ /* 0x0001e80000100800 */
[----:B------:R-:W2:Y:S01]  /*7260*/  LDL.LU R20, [R1+0x2c] ;  /* 0x00002c0001147983 */ /* 0x000ea20000300800 */
[----:B----4-:R-:W-:-:S05]  /*7270*/  LEA R10, P3, R12, R0, 0x1 ;  /* 0x000000000c0a7211 */ /* 0x010fca00078608ff */
[----:B------:R1:W-:Y:S01]  /*7280*/  STL [R1+0x1048], R10 ;  /* 0x0010480a01007387 */ /* 0x0003e20000100800 */
[----:B0-----:R-:W-:-:S03]  /*7290*/  LEA.HI.X.SX32 R18, R17, R2, 0x1, P5 ;  /* 0x0000000211127211 */ /* 0x001fc600028f0eff */
[----:B-1----:R-:W4:Y:S04]  /*72a0*/  LDL.LU R10, [R1+0x28] ;  /* 0x00002800010a7983 */ /* 0x002f280000300800 */
[----:B------:R0:W-:Y:S04]  /*72b0*/  STL [R1+0x1014], R9 ;  /* 0x0010140901007387 */ /* 0x0001e80000100800 */
[----:B0-----:R-:W4:Y:S01]  /*72c0*/  LDL.LU R9, [R1+0x24] ;  /* 0x0000240001097983 */ /* 0x001f220000300800 */
[----:B------:R-:W-:-:S05]  /*72d0*/  LEA R19, P6, R5, R0, 0x1 ;  /* 0x0000000005137211 */ /* 0x000fca00078c08ff */
[----:B------:R0:W-:Y:S04]  /*72e0*/  STL [R1+0x1050], R19 ;  /* 0x0010501301007387 */ /* 0x0001e80000100800 */
[----:B0-----:R-:W4:Y:S04]  /*72f0*/  LDL.LU R19, [R1+0x20] ;  /* 0x0000200001137983 */ /* 0x001f280000300800 */
[----:B------:R0:W-:Y:S01]  /*7300*/  STL [R1+0x101c], R18 ;  /* 0x00101c1201007387 */ /* 0x0001e20000100800 */
[----:B---3--:R-:W-:-:S03]  /*7310*/  LEA R17, P5, R26, R0, 0x1 ;  /* 0x000000001a117211 */ /* 0x008fc600078a08ff */
[----:B0-----:R-:W3:Y:S04]  /*7320*/  LDL.LU R18, [R1+0x1c] ;  /* 0x00001c0001127983 */ /* 0x001ee80000300800 */
[----:B------:R0:W-:Y:S04]  /*7330*/  STL [R1+0x1058], R17 ;  /* 0x0010581101007387 */ /* 0x0001e80000100800 */
[----:B------:R1:W-:Y:S01]  /*7340*/  STL [R1+0x1024], R16 ;  /* 0x0010241001007387 */ /* 0x0003e20000100800 */
[----:B------:R-:W-:-:S03]  /*7350*/  LEA R27, P2, R25, R0, 0x1 ;  /* 0x00000000191b7211 */ /* 0x000fc600078408ff */
[----:B0-----:R-:W3:Y:S01]  /*7360*/  LDL.LU R17, [R1+0x18] ;  /* 0x0000180001117983 */ /* 0x001ee20000300800 */
[----:B-1----:R-:W-:-:S03]  /*7370*/  LEA.HI.X.SX32 R16, R15, R2, 0x1, P0 ;  /* 0x000000020f107211 */ /* 0x002fc600000f0eff */
[----:B------:R-:W-:Y:S01]  /*7380*/  STL [R1+0x1060], R27 ;  /* 0x0010601b01007387 */ /* 0x000fe20000100800 */
[----:B------:R-:W-:Y:S02]  /*7390*/  LEA.HI.X.SX32 R14, R14, R2, 0x1, P1 ;  /* 0x000000020e0e7211 */ /* 0x000fe400008f0eff */
[-C--:B------:R-:W-:Y:S01]  /*73a0*/  LEA R15, P0, R24, R0.reuse, 0x1 ;  /* 0x00000000180f7211 */ /* 0x080fe200078008ff */
[----:B------:R0:W-:Y:S04]  /*73b0*/  STL [R1+0x102c], R16 ;  /* 0x00102c1001007387 */ /* 0x0001e80000100800 */
[----:B0-----:R-:W3:Y:S04]  /*73c0*/  LDL.LU R16, [R1+0x14] ;  /* 0x0000140001107983 */ /* 0x001ee80000300800 */
[----:B------:R0:W-:Y:S04]  /*73d0*/  STL [R1+0x1068], R15 ;  /* 0x0010680f01007387 */ /* 0x0001e80000100800 */
[----:B0-----:R-:W3:Y:S04]  /*73e0*/  LDL.LU R15, [R1+0x10] ;  /* 0x00001000010f7983 */ /* 0x001ee80000300800 */
[----:B------:R0:W-:Y:S04]  /*73f0*/  STL [R1+0x1034], R14 ;  /* 0x0010340e01007387 */ /* 0x0001e80000100800 */
[----:B0-----:R-:W3:Y:S01]  /*7400*/  LDL.LU R14, [R1+0xc] ;  /* 0x00000c00010e7983 */ /* 0x001ee20000300800 */
[----:B------:R-:W-:-:S05]  /*7410*/  LEA R27, P1, R23, R0, 0x1 ;  /* 0x00000000171b7211 */ /* 0x000fca00078208ff */
[----:B------:R0:W-:Y:S02]  /*7420*/  STL [R1+0x1070], R27 ;  /* 0x0010701b01007387 */ /* 0x0001e40000100800 */
[-C--:B0-----:R-:W-:Y:S02]  /*7430*/  LEA.HI.X.SX32 R27, R13, R2.reuse, 0x1, P4 ;  /* 0x000000020d1b7211 */ /* 0x081fe400020f0eff */
[----:B------:R-:W3:Y:S04]  /*7440*/  LDL.LU R13, [R1+0x8] ;  /* 0x00000800010d7983 */ /* 0x000ee80000300800 */
[----:B------:R0:W-:Y:S01]  /*7450*/  STL [R1+0x103c], R27 ;  /* 0x00103c1b01007387 */ /* 0x0001e20000100800 */
[----:B------:R-:W-:Y:S02]  /*7460*/  LEA.HI.X.SX32 R12, R12, R2, 0x1, P3 ;  /* 0x000000020c0c7211 */ /* 0x000fe400018f0eff */
[----:B0-----:R-:W-:-:S05]  /*7470*/  LEA R27, P4, R8, R0, 0x1 ;  /* 0x00000000081b7211 */ /* 0x001fca00078808ff */
[----:B------:R0:W-:Y:S04]  /*7480*/  STL [R1+0x1078], R27 ;  /* 0x0010781b01007387 */ /* 0x0001e80000100800 */
[----:B------:R1:W-:Y:S01]  /*7490*/  STL [R1+0x1044], R12 ;  /* 0x0010440c01007387 */ /* 0x0003e20000100800 */
[----:B0-----:R-:W-:-:S03]  /*74a0*/  LEA R27, P3, R22, R0, 0x1 ;  /* 0x00000000161b7211 */ /* 0x001fc600078608ff */
[----:B-1----:R-:W3:Y:S04]  /*74b0*/  LDL.LU R12, [R1+0x4] ;  /* 0x00000400010c7983 */ /* 0x002ee80000300800 */
[----:B------:R0:W-:Y:S02]  /*74c0*/  STL [R1+0x1080], R27 ;  /* 0x0010801b01007387 */ /* 0x0001e40000100800 */
[-C--:B0-----:R-:W-:Y:S02]  /*74d0*/  LEA.HI.X.SX32 R27, R5, R2.reuse, 0x1, P6 ;  /* 0x00000002051b7211 */ /* 0x081fe400030f0eff */
[----:B------:R-:W3:Y:S04]  /*74e0*/  LDL.LU R5, [R1] ;  /* 0x0000000001057983 */ /* 0x000ee80000300800 */
[----:B------:R2:W-:Y:S01]  /*74f0*/  STL [R1+0x104c], R27 ;  /* 0x00104c1b01007387 */ /* 0x0005e20000100800 */
[----:B------:R-:W-:-:S02]  /*7500*/  LEA.HI.X.SX32 R23, R23, R2, 0x1, P1 ;  /* 0x0000000217177211 */ /* 0x000fc400008f0eff */
[----:B--2---:R-:W-:-:S05]  /*7510*/  LEA R27, P6, R11, R0, 0x1 ;  /* 0x000000000b1b7211 */ /* 0x004fca00078c08ff */
[----:B------:R0:W-:Y:S02]  /*7520*/  STL [R1+0x1088], R27 ;  /* 0x0010881b01007387 */ /* 0x0001e40000100800 */
[----:B0-----:R-:W-:Y:S02]  /*7530*/  LEA.HI.X.SX32 R27, R26, R2, 0x1, P5 ;  /* 0x000000021a1b7211 */ /* 0x001fe400028f0eff */
[----:B------:R-:W-:-:S03]  /*7540*/  LEA R26, P5, R21, R0, 0x1 ;  /* 0x00000000151a7211 */ /* 0x000fc600078a08ff */
[----:B------:R0:W-:Y:S04]  /*7550*/  STL [R1+0x1054], R27 ;  /* 0x0010541b01007387 */ /* 0x0001e80000100800 */
[----:B------:R1:W-:Y:S01]  /*7560*/  STL [R1+0x1090], R26 ;  /* 0x0010901a01007387 */ /* 0x0003e20000100800 */
[-C--:B0-----:R-:W-:Y:S02]  /*7570*/  LEA.HI.X.SX32 R27, R25, R2.reuse, 0x1, P2 ;  /* 0x00000002191b7211 */ /* 0x081fe400010f0eff */
[----:B------:R-:W-:Y:S02]  /*7580*/  LEA.HI.X.SX32 R25, R24, R2, 0x1, P0 ;  /* 0x0000000218197211 */ /* 0x000fe400000f0eff */
[-C--:B-1----:R-:W-:Y:S01]  /*7590*/  LEA R26, P2, R20, R0.reuse, 0x1 ;  /* 0x00000000141a7211 */ /* 0x082fe200078408ff */
[----:B------:R-:W-:Y:S01]  /*75a0*/  STL [R1+0x105c], R27 ;  /* 0x00105c1b01007387 */ /* 0x000fe20000100800 */
[----:B----4-:R-:W-:-:S03]  /*75b0*/  LEA R24, P0, R10, R0, 0x1 ;  /* 0x000000000a187211 */ /* 0x010fc600078008ff */
[----:B------:R-:W-:Y:S04]  /*75c0*/  STL [R1+0x1098], R26 ;  /* 0x0010981a01007387 */ /* 0x000fe80000100800 */
[----:B------:R0:W-:Y:S04]  /*75d0*/  STL [R1+0x1064], R25 ;  /* 0x0010641901007387 */ /* 0x0001e80000100800 */
[----:B------:R1:W-:Y:S01]  /*75e0*/  STL [R1+0x10a0], R24 ;  /* 0x0010a01801007387 */ /* 0x0003e20000100800 */
[----:B0-----:R-:W-:-:S03]  /*75f0*/  LEA R25, P1, R9, R0, 0x1 ;  /* 0x0000000009197211 */ /* 0x001fc600078208ff */
[----:B------:R0:W-:Y:S01]  /*7600*/  STL [R1+0x106c], R23 ;  /* 0x00106c1701007387 */ /* 0x0001e20000100800 */
[----:B-1----:R-:W-:-:S03]  /*7610*/  LEA.HI.X.SX32 R24, R8, R2, 0x1, P4 ;  /* 0x0000000208187211 */ /* 0x002fc600020f0eff */
[----:B------:R-:W-:Y:S04]  /*7620*/  STL [R1+0x10a8], R25 ;  /* 0x0010a81901007387 */ /* 0x000fe80000100800 */
[----:B------:R-:W2:Y:S04]  /*7630*/  LDL.LU R8, [R1+0xe8] ;  /* 0x0000e80001087983 */ /* 0x000ea80000300800 */
[----:B------:R1:W-:Y:S01]  /*7640*/  STL [R1+0x1074], R24 ;  /* 0x0010741801007387 */ /* 0x0003e20000100800 */
[----:B0-----:R-:W-:Y:S02]  /*7650*/  LEA R23, P4, R19, R0, 0x1 ;  /* 0x0000000013177211 */ /* 0x001fe400078808ff */
[----:B-1----:R-:W-:-:S03]  /*7660*/  LEA.HI.X.SX32 R24, R22, R2, 0x1, P3 ;  /* 0x0000000216187211 */ /* 0x002fc600018f0eff */
[----:B------:R0:W-:Y:S01]  /*7670*/  STL [R1+0x10b0], R23 ;  /* 0x0010b01701007387 */ /* 0x0001e20000100800 */
[----:B---3--:R-:W-:-:S03]  /*7680*/  LEA R22, P3, R18, R0, 0x1 ;  /* 0x0000000012167211 */ /* 0x008fc600078608ff */
[----:B------:R-:W-:Y:S01]  /*7690*/  STL [R1+0x107c], R24 ;  /* 0x00107c1801007387 */ /* 0x000fe20000100800 */
[----:B0-----:R-:W-:-:S03]  /*76a0*/  LEA.HI.X.SX32 R23, R11, R2, 0x1, P6 ;  /* 0x000000020b177211 */ /* 0x001fc600030f0eff */
[----:B------:R-:W3:Y:S01]  /*76b0*/  LDL.LU R11, [R1+0xec] ;  /* 0x0000ec00010b7983 */ /* 0x000ee20000300800 */
[----:B------:R-:W-:-:S03]  /*76c0*/  LEA.HI.X.SX32 R21, R21, R2, 0x1, P5 ;  /* 0x0000000215157211 */ /* 0x000fc600028f0eff */
[----:B------:R0:W-:Y:S04]  /*76d0*/  STL [R1+0x10b8], R22 ;  /* 0x0010b81601007387 */ /* 0x0001e80000100800 */
[----:B------:R1:W-:Y:S01]  /*76e0*/  STL [R1+0x1084], R23 ;  /* 0x0010841701007387 */ /* 0x0003e20000100800 */
[----:B0-----:R-:W-:-:S05]  /*76f0*/  LEA R22, P6, R17, R0, 0x1 ;  /* 0x0000000011167211 */ /* 0x001fca00078c08ff */
[----:B------:R0:W-:Y:S04]  /*7700*/  STL [R1+0x10c0], R22 ;  /* 0x0010c01601007387 */ /* 0x0001e80000100800 */
[----:B------:R4:W-:Y:S01]  /*7710*/  STL [R1+0x108c], R21 ;  /* 0x00108c1501007387 */ /* 0x0009e20000100800 */
[----:B-1----:R-:W-:Y:S02]  /*7720*/  LEA R23, P5, R16, R0, 0x1 ;  /* 0x0000000010177211 */ /* 0x002fe400078a08ff */
[-C--:B0-----:R-:W-:Y:S02]  /*7730*/  LEA.HI.X.SX32 R22, R20, R2.reuse, 0x1, P2 ;  /* 0x0000000214167211 */ /* 0x081fe400010f0eff */
[-C--:B------:R-:W-:Y:S01]  /*7740*/  LEA.HI.X.SX32 R20, R10, R2.reuse, 0x1, P0 ;  /* 0x000000020a147211 */ /* 0x080fe200000f0eff */
[----:B------:R-:W-:Y:S01]  /*7750*/  STL [R1+0x10c8], R23 ;  /* 0x0010c81701007387 */ /* 0x000fe20000100800 */
[----:B------:R-:W-:-:S03]  /*7760*/  LEA.HI.X.SX32 R9, R9, R2, 0x1, P1 ;  /* 0x0000000209097211 */ /* 0x000fc600008f0eff */
[----:B------:R-:W-:Y:S01]  /*7770*/  STL [R1+0x1094], R22 ;  /* 0x0010941601007387 */ /* 0x000fe20000100800 */
[----:B----4-:R-:W-:-:S05]  /*7780*/  LEA R21, P2, R15, R0, 0x1 ;  /* 0x000000000f157211 */ /* 0x010fca00078408ff */
[----:B------:R-:W-:Y:S04]  /*7790*/  STL [R1+0x10d0], R21 ;  /* 0x0010d01501007387 */ /* 0x000fe80000100800 */
[----:B------:R-:W-:Y:S01]  /*77a0*/  STL [R1+0x109c], R20 ;  /* 0x00109c1401007387 */ /* 0x000fe20000100800 */
[----:B------:R-:W-:-:S05]  /*77b0*/  LEA R10, P0, R14, R0, 0x1 ;  /* 0x000000000e0a7211 */ /* 0x000fca00078008ff */
[----:B------:R0:W-:Y:S04]  /*77c0*/  STL [R1+0x10d8], R10 ;  /* 0x0010d80a01007387 */ /* 0x0001e80000100800 */
[----:B0-----:R-:W4:Y:S04]  /*77d0*/  LDL.LU R10, [R1+0xf4] ;  /* 0x0000f400010a7983 */ /* 0x001f280000300800 */
[----:B------:R0:W-:Y:S04]  /*77e0*/  STL [R1+0x10a4], R9 ;  /* 0x0010a40901007387 */ /* 0x0001e80000100800 */
[----:B0-----:R-:W4:Y:S01]  /*77f0*/  LDL.LU R9, [R1+0xf0] ;  /* 0x0000f00001097983 */ /* 0x001f220000300800 */
[----:B------:R-:W-:-:S02]  /*7800*/  LEA R20, P1, R13, R0, 0x1 ;  /* 0x000000000d147211 */ /* 0x000fc400078208ff */
[----:B------:R-:W-:-:S03]  /*7810*/  LEA.HI.X.SX32 R21, R19, R2, 0x1, P4 ;  /* 0x0000000213157211 */ /* 0x000fc600020f0eff */
[----:B------:R0:W-:Y:S01]  /*7820*/  STL [R1+0x10e0], R20 ;  /* 0x0010e01401007387 */ /* 0x0001e20000100800 */
[-C--:B------:R-:W-:Y:S01]  /*7830*/  LEA.HI.X.SX32 R19, R18, R2.reuse, 0x1, P3 ;  /* 0x0000000212137211 */ /* 0x080fe200018f0eff */
[----:B------:R-:W-:Y:S01]  /*7840*/  IMAD R28, R28, UR7, RZ ;  /* 0x000000071c1c7c24 */ /* 0x000fe2000f8e02ff */
[----:B------:R-:W-:Y:S01]  /*7850*/  LEA.HI.X.SX32 R17, R17, R2, 0x1, P6 ;  /* 0x0000000211117211 */ /* 0x000fe200030f0eff */
[----:B------:R-:W-:Y:S01]  /*7860*/  STL [R1+0x10ac], R21 ;  /* 0x0010ac1501007387 */ /* 0x000fe20000100800 */
[----:B------:R-:W-:Y:S01]  /*7870*/  IMAD R6, R6, UR7, RZ ;  /* 0x0000000706067c24 */ /* 0x000fe2000f8e02ff */
[----:B0-----:R-:W-:-:S05]  /*7880*/  LEA R20, P4, R12, R0, 0x1 ;  /* 0x000000000c147211 */ /* 0x001fca00078808ff */
[----:B------:R-:W-:Y:S04]  /*7890*/  STL [R1+0x10e8], R20 ;  /* 0x0010e81401007387 */ /* 0x000fe80000100800 */
[----:B------:R0:W-:Y:S01]  /*78a0*/  STL [R1+0x10b4], R19 ;  /* 0x0010b41301007387 */ /* 0x0001e20000100800 */
[-C--:B------:R-:W-:Y:S02]  /*78b0*/  LEA R18, P3, R5, R0.reuse, 0x1 ;  /* 0x0000000005127211 */ /* 0x080fe400078608ff */
[----:B0-----:R-:W-:-:S03]  /*78c0*/  LEA R19, P6, R29, R0, 0x1 ;  /* 0x000000001d137211 */ /* 0x001fc600078c08ff */
[----:B------:R0:W-:Y:S01]  /*78d0*/  STL [R1+0x10f0], R18 ;  /* 0x0010f01201007387 */ /* 0x0001e20000100800 */
[----:B------:R-:W-:-:S03]  /*78e0*/  IMAD R4, R4, UR7, RZ ;  /* 0x0000000704047c24 */ /* 0x000fc6000f8e02ff */
[----:B------:R1:W-:Y:S01]  /*78f0*/  STL [R1+0x10bc], R17 ;  /* 0x0010bc1101007387 */ /* 0x0003e20000100800 */
[-C--:B------:R-:W-:Y:S02]  /*7900*/  LEA.HI.X.SX32 R14, R14, R2.reuse, 0x1, P0 ;  /* 0x000000020e0e7211 */ /* 0x080fe400000f0eff */
[-C--:B0-----:R-:W-:Y:S02]  /*7910*/  LEA.HI.X.SX32 R18, R16, R2.reuse, 0x1, P5 ;  /* 0x0000000210127211 */ /* 0x081fe400028f0eff */
[----:B------:R-:W-:Y:S02]  /*7920*/  LEA.HI.X.SX32 R16, R15, R2, 0x1, P2 ;  /* 0x000000020f107211 */ /* 0x000fe400010f0eff */
[-C--:B-1----:R-:W-:Y:S01]  /*7930*/  LEA R17, P5, R28, R0.reuse, 0x1 ;  /* 0x000000001c117211 */ /* 0x082fe200078a08ff */
[----:B------:R-:W-:Y:S01]  /*7940*/  STL [R1+0x10f4], R19 ;  /* 0x0010f41301007387 */ /* 0x000fe20000100800 */
[----:B------:R-:W-:Y:S01]  /*7950*/  LEA R15, P2, R6, R0, 0x1 ;  /* 0x00000000060f7211 */ /* 0x000fe200078408ff */
[----:B------:R-:W-:-:S02]  /*7960*/  IMAD R7, R7, UR7, RZ ;  /* 0x0000000707077c24 */ /* 0x000fc4000f8e02ff */
[----:B------:R-:W-:Y:S01]  /*7970*/  STL [R1+0x10c4], R18 ;  /* 0x0010c41201007387 */ /* 0x000fe20000100800 */
[----:B------:R-:W-:-:S03]  /*7980*/  IMAD R3, R3, UR7, RZ ;  /* 0x0000000703037c24 */ /* 0x000fc6000f8e02ff */
[----:B------:R-:W-:Y:S04]  /*7990*/  STL [R1+0x10f8], R17 ;  /* 0x0010f81101007387 */ /* 0x000fe80000100800 */
[----:B------:R0:W-:Y:S04]  /*79a0*/  STL [R1+0x10cc], R16 ;  /* 0x0010cc1001007387 */ /* 0x0001e80000100800 */
[----:B------:R1:W-:Y:S04]  /*79b0*/  STL [R1+0x10fc], R15 ;  /* 0x0010fc0f01007387 */ /* 0x0003e80000100800 */
[----:B------:R1:W-:Y:S01]  /*79c0*/  STL [R1+0x10d4], R14 ;  /* 0x0010d40e01007387 */ /* 0x0003e20000100800 */
[----:B0-----:R-:W-:-:S02]  /*79d0*/  LEA R16, P0, R4, R0, 0x1 ;  /* 0x0000000004107211 */ /* 0x001fc400078008ff */
[-C--:B-1----:R-:W-:Y:S02]  /*79e0*/  LEA.HI.X.SX32 R15, R13, R2.reuse, 0x1, P1 ;  /* 0x000000020d0f7211 */ /* 0x082fe400008f0eff */
[----:B------:R-:W-:Y:S02]  /*79f0*/  LEA.HI.X.SX32 R13, R12, R2, 0x1, P4 ;  /* 0x000000020c0d7211 */ /* 0x000fe400020f0eff */
[----:B------:R-:W-:Y:S01]  /*7a00*/  LEA R14, P1, R7, R0, 0x1 ;  /* 0x00000000070e7211 */ /* 0x000fe200078208ff */
[----:B------:R-:W-:Y:S01]  /*7a10*/  STL [R1+0x1100], R16 ;  /* 0x0011001001007387 */ /* 0x000fe20000100800 */
[----:B------:R-:W-:Y:S02]  /*7a20*/  LEA.HI.X.SX32 R12, R5, R2, 0x1, P3 ;  /* 0x00000002050c7211 */ /* 0x000fe400018f0eff */
[----:B------:R-:W-:Y:S01]  /*7a30*/  LEA R5, P3, R3, R0, 0x1 ;  /* 0x0000000003057211 */ /* 0x000fe200078608ff */
[----:B------:R-:W-:Y:S04]  /*7a40*/  STL [R1+0x10dc], R15 ;  /* 0x0010dc0f01007387 */ /* 0x000fe80000100800 */
[----:B------:R-:W-:Y:S04]  /*7a50*/  STL [R1+0x1104], R14 ;  /* 0x0011040e01007387 */ /* 0x000fe80000100800 */
[----:B------:R-:W-:Y:S04]  /*7a60*/  STL [R1+0x10e4], R13 ;  /* 0x0010e40d01007387 */ /* 0x000fe80000100800 */
[----:B------:R-:W-:Y:S04]  /*7a70*/  STL [R1+0x10ec], R12 ;  /* 0x0010ec0c01007387 */ /* 0x000fe80000100800 */
[----:B------:R0:W-:Y:S01]  /*7a80*/  STL [R1+0xfdc], R5 ;  /* 0x000fdc0501007387 */ /* 0x0001e20000100800 */
[-C--:B------:R-:W-:Y:S01]  /*7a90*/  LEA.HI.X.SX32 R0, R29, R2.reuse, 0x1, P6 ;  /* 0x000000021d007211 */ /* 0x080fe200030f0eff */
[----:B0-----:R-:W0:Y:S04]  /*7aa0*/  LDC R5, c[0x0][0x238] ;  /* 0x00008e00ff057b82 */ /* 0x001e280000000800 */
[----:B------:R1:W-:Y:S01]  /*7ab0*/  STL [R1+0xfc8], R0 ;  /* 0x000fc80001007387 */ /* 0x0003e20000100800 */
[----:B------:R-:W-:-:S02]  /*7ac0*/  LEA.HI.X.SX32 R6, R6, R2, 0x1, P2 ;  /* 0x0000000206067211 */ /* 0x000fc400010f0eff */
[----:B-1----:R-:W-:-:S05]  /*7ad0*/  LEA.HI.X.SX32 R0, R28, R2, 0x1, P5 ;  /* 0x000000021c007211 */ /* 0x002fca00028f0eff */
[----:B------:R1:W-:Y:S04]  /*7ae0*/  STL [R1+0xfcc], R0 ;  /* 0x000fcc0001007387 */ /* 0x0003e80000100800 */
[----:B------:R1:W-:Y:S02]  /*7af0*/  STL [R1+0xfd0], R6 ;  /* 0x000fd00601007387 */ /* 0x0003e40000100800 */
[-C--:B-1----:R-:W-:Y:S02]  /*7b00*/  LEA.HI.X.SX32 R0, R4, R2.reuse, 0x1, P0 ;  /* 0x0000000204007211 */ /* 0x082fe400000f0eff */
[----:B------:R-:W-:Y:S02]  /*7b10*/  LEA.HI.X.SX32 R6, R7, R2, 0x1, P1 ;  /* 0x0000000207067211 */ /* 0x000fe400008f0eff */
[----:B--2---:R-:W-:-:S04]  /*7b20*/  LEA R18, P4, R8, UR10, 0x1 ;  /* 0x0000000a08127c11 */ /* 0x004fc8000f8808ff */
[----:B------:R-:W-:Y:S01]  /*7b30*/  LEA.HI.X.SX32 R19, R8, UR11, 0x1, P4 ;  /* 0x0000000b08137c11 */ /* 0x000fe2000a0f0eff */
[----:B0-----:R-:W-:-:S04]  /*7b40*/  IMAD R8, R5, 0x3f, RZ ;  /* 0x0000003f05087824 */ /* 0x001fc800078e02ff */
[----:B------:R-:W-:Y:S01]  /*7b50*/  STL.64 [R1+0x658], R18 ;  /* 0x0006581201007387 */ /* 0x000fe20000100a00 */
[----:B---3--:R-:W-:-:S04]  /*7b60*/  LEA R16, P6, R11, UR10, 0x1 ;  /* 0x0000000a0b107c11 */ /* 0x008fc8000f8c08ff */
[----:B------:R-:W-:Y:S02]  /*7b70*/  LEA.HI.X.SX32 R17, R11, UR11, 0x1, P6 ;  /* 0x0000000b0b117c11 */ /* 0x000fe4000b0f0eff */
[----:B------:R-:W0:Y:S01]  /*7b80*/  LDC R11, c[0x0][0x238] ;  /* 0x00008e00ff0b7b82 */ /* 0x000e220000000800 */
[----:B------:R1:W-:Y:S01]  /*7b90*/  STL [R1+0xfd4], R0 ;  /* 0x000fd40001007387 */ /* 0x0003e20000100800 */
[----:B------:R-:W-:-:S03]  /*7ba0*/  IMAD.WIDE R4, R8, 0x2, R18 ;  /* 0x0000000208047825 */ /* 0x000fc600078e0212 */
[----:B------:R-:W-:Y:S01]  /*7bb0*/  STL [R1+0xfd8], R6 ;  /* 0x000fd80601007387 */ /* 0x000fe20000100800 */
[----:B-1----:R-:W-:Y:S01]  /*7bc0*/  LEA.HI.X.SX32 R0, R3, R2, 0x1, P3 ;  /* 0x0000000203007211 */ /* 0x002fe200018f0eff */
[----:B------:R-:W-:-:S04]  /*7bd0*/  IMAD.WIDE R2, R8, 0x2, R16 ;  /* 0x0000000208027825 */ /* 0x000fc800078e0210 */
[----:B------:R0:W-:Y:S04]  /*7be0*/  STL [R1+0xfb8], R0 ;  /* 0x000fb80001007387 */ /* 0x0001e80000100800 */
[----:B------:R-:W-:Y:S04]  /*7bf0*/  STL [R1+0xfc4], R4 ;  /* 0x000fc40401007387 */ /* 0x000fe80000100800 */
[----:B------:R1:W-:Y:S01]  /*7c00*/  STL [R1+0xfbc], R5 ;  /* 0x000fbc0501007387 */ /* 0x0003e20000100800 */
[----:B0-----:R-:W-:-:S03]  /*7c10*/  IMAD R0, R11, 0x3e, RZ ;  /* 0x0000003e0b007824 */ /* 0x001fc600078e02ff */
[----:B------:R-:W-:Y:S01]  /*7c20*/  STL.64 [R1+0x660], R16 ;  /* 0x0006601001007387 */ /* 0x000fe20000100a00 */
[----:B----4-:R-:W-:-:S04]  /*7c30*/  LEA R12, P0, R10, UR10, 0x1 ;  /* 0x0000000a0a0c7c11 */ /* 0x010fc8000f8008ff */
[----:B------:R-:W-:Y:S02]  /*7c40*/  LEA.HI.X.SX32 R13, R10, UR11, 0x1, P0 ;  /* 0x0000000b0a0d7c11 */ /* 0x000fe400080f0eff */
[----:B------:R-:W-:-:S04]  /*7c50*/  LEA R14, P1, R9, UR10, 0x1 ;  /* 0x0000000a090e7c11 */ /* 0x000fc8000f8208ff */
[----:B------:R-:W-:Y:S01]  /*7c60*/  LEA.HI.X.SX32 R15, R9, UR11, 0x1, P1 ;  /* 0x0000000b090f7c11 */ /* 0x000fe200088f0eff */
[----:B------:R-:W-:Y:S01]  /*7c70*/  STL.64 [R1+0x670], R12 ;  /* 0x0006700c01007387 */ /* 0x000fe20000100a00 */
[----:B-1----:R-:W-:-:S04]  /*7c80*/  IMAD.WIDE R4, R8, 0x2, R12 ;  /* 0x0000000208047825 */ /* 0x002fc800078e020c */
[----:B------:R-:W-:Y:S01]  /*7c90*/  IMAD.WIDE R6, R8, 0x2, R14 ;  /* 0x0000000208067825 */ /* 0x000fe200078e020e */
[----:B------:R-:W-:Y:S04]  /*7ca0*/  STL.64 [R1+0x668], R14 ;  /* 0x0006680e01007387 */ /* 0x000fe80000100a00 */
[----:B------:R-:W-:Y:S04]  /*7cb0*/  STL [R1+0xfc0], R2 ;  /* 0x000fc00201007387 */ /* 0x000fe80000100800 */
[----:B------:R0:W-:Y:S04]  /*7cc0*/  STL [R1+0xfb0], R3 ;  /* 0x000fb00301007387 */ /* 0x0001e80000100800 */
[----:B------:R-:W-:Y:S04]  /*7cd0*/  STL [R1+0xfb4], R6 ;  /* 0x000fb40601007387 */ /* 0x000fe80000100800 */
[----:B------:R1:W-:Y:S01]  /*7ce0*/  STL [R1+0xf98], R7 ;  /* 0x000f980701007387 */ /* 0x0003e20000100800 */
[----:B0-----:R-:W-:-:S03]  /*7cf0*/  IMAD.WIDE R2, R0, 0x2, R18 ;  /* 0x0000000200027825 */ /* 0x001fc600078e0212 */
[----:B------:R-:W-:Y:S04]  /*7d00*/  STL [R1+0xfac], R4 ;  /* 0x000fac0401007387 */ /* 0x000fe80000100800 */
[----:B------:R0:W-:Y:S01]  /*7d10*/  STL [R1+0xfa4], R5 ;  /* 0x000fa40501007387 */ /* 0x0001e20000100800 */
[----:B-1----:R-:W-:-:S03]  /*7d20*/  IMAD.WIDE R6, R0, 0x2, R14 ;  /* 0x0000000200067825 */ /* 0x002fc600078e020e */
[----:B------:R-:W-:Y:S01]  /*7d30*/  STL [R1+0xfa8], R2 ;  /* 0x000fa80201007387 */ /* 0x000fe20000100800 */
[----:B------:R-:W-:Y:S02]  /*7d40*/  IMAD R8, R11, 0x3d, RZ ;  /* 0x0000003d0b087824 */ /* 0x000fe400078e02ff */
[C---:B0-----:R-:W-:Y:S01]  /*7d50*/  IMAD.WIDE R4, R0.reuse, 0x2, R16 ;  /* 0x0000000200047825 */ /* 0x041fe200078e0210 */
[----:B------:R0:W-:Y:S04]  /*7d60*/  STL [R1+0xf9c], R3 ;  /* 0x000f9c0301007387 */ /* 0x0001e80000100800 */
[----:B------:R-:W-:Y:S04]  /*7d70*/  STL [R1+0xfa0], R4 ;  /* 0x000fa00401007387 */ /* 0x000fe80000100800 */
[----:B------:R1:W-:Y:S01]  /*7d80*/  STL [R1+0xf90], R5 ;  /* 0x000f900501007387 */ /* 0x0003e20000100800 */
[----:B0-----:R-:W-:-:S03]  /*7d90*/  IMAD.WIDE R2, R0, 0x2, R12 ;  /* 0x0000000200027825 */ /* 0x001fc600078e020c */
[----:B------:R-:W-:Y:S04]  /*7da0*/  STL [R1+0xf94], R6 ;  /* 0x000f940601007387 */ /* 0x000fe80000100800 */
[----:B------:R0:W-:Y:S01]  /*7db0*/  STL [R1+0xf78], R7 ;  /* 0x000f780701007387 */ /* 0x0001e20000100800 */
[----:B-1----:R-:W-:-:S03]  /*7dc0*/  IMAD.WIDE R4, R8, 0x2, R18 ;  /* 0x0000000208047825 */ /* 0x002fc600078e0212 */
[----:B------:R-:W-:Y:S04]  /*7dd0*/  STL [R1+0xf8c], R2 ;  /* 0x000f8c0201007387 */ /* 0x000fe80000100800 */
[----:B------:R1:W-:Y:S01]  /*7de0*/  STL [R1+0xf84], R3 ;  /* 0x000f840301007387 */ /* 0x0003e20000100800 */
[----:B0-----:R-:W-:-:S03]  /*7df0*/  IMAD.WIDE R6, R8, 0x2, R14 ;  /* 0x0000000208067825 */ /* 0x001fc600078e020e */
[----:B------:R-:W-:Y:S01]  /*7e00*/  STL [R1+0xf88], R4 ;  /* 0x000f880401007387 */ /* 0x000fe20000100800 */
[----:B-1----:R-:W-:-:S03]  /*7e10*/  IMAD.WIDE R2, R8, 0x2, R16 ;  /* 0x0000000208027825 */ /* 0x002fc600078e0210 */
[----:B------:R0:W-:Y:S01]  /*7e20*/  STL [R1+0xf7c], R5 ;  /* 0x000f7c0501007387 */ /* 0x0001e20000100800 */
[----:B------:R-:W-:-:S03]  /*7e30*/  IMAD R0, R11, 0x3c, RZ ;  /* 0x0000003c0b007824 */ /* 0x000fc600078e02ff */
        /* <DEDUP_REMOVED lines=8> */
[----:B------:R-:W-:Y:S02]  /*7ec0*/  IMAD R8, R11, 0x3b, RZ ;  /* 0x0000003b0b087824 */ /* 0x000fe400078e02ff */
[C---:B0-----:R-:W-:Y:S01]  /*7ed0*/  IMAD.WIDE R6, R0.reuse, 0x2, R14 ;  /* 0x0000000200067825 */ /* 0x041fe200078e020e */
[----:B------:R-:W-:Y:S03]  /*7ee0*/  STL [R1+0xf68], R2 ;  /* 0x000f680201007387 */ /* 0x000fe60000100800 */
[C---:B-1----:R-:W-:Y:S01]  /*7ef0*/  IMAD.WIDE R4, R0.reuse, 0x2, R16 ;  /* 0x0000000200047825 */ /* 0x042fe200078e0210 */
        /* <DEDUP_REMOVED lines=9> */
[----:B------:R-:W-:-:S03]  /*7f90*/  IMAD R0, R11, 0x3a, RZ ;  /* 0x0000003a0b007824 */ /* 0x000fc600078e02ff */
[----:B------:R-:W-:Y:S01]  /*7fa0*/  STL [R1+0xf48], R4 ;  /* 0x000f480401007387 */ /* 0x000fe20000100800 */
[----:B0-----:R-:W-:-:S03]  /*7fb0*/  IMAD.WIDE R6, R8, 0x2, R12 ;  /* 0x0000000208067825 */ /* 0x001fc600078e020c */
[----:B------:R0:W-:Y:S01]  /*7fc0*/  STL [R1+0x7e8], R5 ;  /* 0x0007e80501007387 */ /* 0x0001e20000100800 */
[----:B-1----:R-:W-:-:S05]  /*7fd0*/  IMAD.WIDE R2, R8, 0x2, R16 ;  /* 0x0000000208027825 */ /* 0x002fca00078e0210 */
[----:B------:R-:W-:Y:S01]  /*7fe0*/  STL [R1+0xf40], R2 ;  /* 0x000f400201007387 */ /* 0x000fe20000100800 */
[----:B0-----:R-:W-:-:S03]  /*7ff0*/  IMAD.WIDE R4, R8, 0x2, R14 ;  /* 0x0000000208047825 */ /* 0x001fc600078e020e */
[----:B------:R0:W-:Y:S01]  /*8000*/  STL [R1+0x7ec], R3 ;  /* 0x0007ec0301007387 */ /* 0x0001e20000100800 */
[----:B------:R-:W-:-:S03]  /*8010*/  IMAD.WIDE R8, R0, 0x2, R18 ;  /* 0x0000000200087825 */ /* 0x000fc600078e0212 */
[----:B------:R-:W-:Y:S04]  /*8020*/  STL [R1+0x7f4], R4 ;  /* 0x0007f40401007387 */ /* 0x000fe80000100800 */
[----:B------:R1:W-:Y:S01]  /*8030*/  STL [R1+0x7f0], R5 ;  /* 0x0007f00501007387 */ /* 0x0003e20000100800 */
[----:B0-----:R-:W-:-:S03]  /*8040*/  IMAD.WIDE R2, R0, 0x2, R16 ;  /* 0x0000000200027825 */ /* 0x001fc600078e0210 */
[----:B------:R-:W-:Y:S01]  /*8050*/  STL [R1+0x7fc], R6 ;  /* 0x0007fc0601007387 */ /* 0x000fe20000100800 */
[----:B------:R-:W-:-:S03]  /*8060*/  IMAD R10, R11, 0x39, RZ ;  /* 0x000000390b0a7824 */ /* 0x000fc600078e02ff */
[----:B------:R0:W-:Y:S01]  /*8070*/  STL [R1+0x7f8], R7 ;  /* 0x0007f80701007387 */ /* 0x0001e20000100800 */
[----:B-1----:R-:W-:-:S03]  /*8080*/  IMAD.WIDE R4, R0, 0x2, R14 ;  /* 0x0000000200047825 */ /* 0x002fc600078e020e */
[----:B------:R-:W-:Y:S04]  /*8090*/  STL [R1+0x804], R8 ;  /* 0x0008040801007387 */ /* 0x000fe80000100800 */
[----:B------:R1:W-:Y:S01]  /*80a0*/  STL [R1+0x800], R9 ;  /* 0x0008000901007387 */ /* 0x0003e20000100800 */
[----:B0-----:R-:W-:-:S03]  /*80b0*/  IMAD.WIDE R6, R0, 0x2, R12 ;  /* 0x0000000200067825 */ /* 0x001fc600078e020c */
[----:B------:R-:W-:Y:S04]  /*80c0*/  STL [R1+0x80c], R2 ;  /* 0x00080c0201007387 */ /* 0x000fe80000100800 */
[----:B------:R0:W-:Y:S01]  /*80d0*/  STL [R1+0x808], R3 ;  /* 0x0008080301007387 */ /* 0x0001e20000100800 */
[----:B-1----:R-:W-:-:S03]  /*80e0*/  IMAD.WIDE R8, R10, 0x2, R18 ;  /* 0x000000020a087825 */ /* 0x002fc600078e0212 */
[----:B------:R-:W-:Y:S01]  /*80f0*/  STL [R1+0x814], R4 ;  /* 0x0008140401007387 */ /* 0x000fe20000100800 */
[----:B------:R-:W-:-:S03]  /*8100*/  IMAD R0, R11, 0x38, RZ ;  /* 0x000000380b007824 */ /* 0x000fc600078e02ff */
        /* <DEDUP_REMOVED lines=311> */
[----:B------:R-:W-:-:S03]  /*9480*/  IMAD.SHL.U32 R0, R11, 0x20, RZ ;  /* 0x000000200b007824 */ /* 0x000fc600078e00ff */
        /* <DEDUP_REMOVED lines=394> */
[----:B------:R1:W-:Y:S04]  /*ad30*/  STL [R1+0xee4], R8 ;  /* 0x000ee40801007387 */ /* 0x0003e80000100800 */
[----:B------:R-:W-:Y:S01]  /*ad40*/  STL [R1+0xee0], R9 ;  /* 0x000ee00901007387 */ /* 0x000fe20000100800 */
[----:B0-----:R-:W-:-:S03]  /*ad50*/  IMAD.WIDE R6, R10, 0x2, R12 ;  /* 0x000000020a067825 */ /* 0x001fc600078e020c */
[----:B------:R-:W-:Y:S01]  /*ad60*/  STL [R1+0xeec], R2 ;  /* 0x000eec0201007387 */ /* 0x000fe20000100800 */
[----:B-1----:R-:W-:-:S03]  /*ad70*/  IMAD.SHL.U32 R8, R11, 0x2, RZ ;  /* 0x000000020b087824 */ /* 0x002fc600078e00ff */
        /* <DEDUP_REMOVED lines=11> */
[----:B------:R-:W-:-:S03]  /*ae30*/  IMAD.WIDE R8, R8, 0x2, R12 ;  /* 0x0000000208087825 */ /* 0x000fc600078e020c */
[----:B------:R0:W-:Y:S01]  /*ae40*/  STL [R1+0xf08], R5 ;  /* 0x000f080501007387 */ /* 0x0001e20000100800 */
[----:B-1----:R-:W-:-:S03]  /*ae50*/  IMAD.WIDE R2, R11, 0x2, R18 ;  /* 0x000000020b027825 */ /* 0x002fc600078e0212 */
[----:B------:R-:W-:Y:S04]  /*ae60*/  STL [R1+0xf14], R6 ;  /* 0x000f140601007387 */ /* 0x000fe80000100800 */
[----:B------:R1:W-:Y:S01]  /*ae70*/  STL [R1+0xf10], R7 ;  /* 0x000f100701007387 */ /* 0x0003e20000100800 */
[----:B0-----:R-:W-:-:S03]  /*ae80*/  IMAD.WIDE R4, R11, 0x2, R16 ;  /* 0x000000020b047825 */ /* 0x001fc600078e0210 */
[----:B------:R-:W-:Y:S04]  /*ae90*/  STL [R1+0xf1c], R8 ;  /* 0x000f1c0801007387 */ /* 0x000fe80000100800 */
[----:B------:R-:W-:Y:S01]  /*aea0*/  STL [R1+0xf18], R9 ;  /* 0x000f180901007387 */ /* 0x000fe20000100800 */
[----:B-1----:R-:W-:-:S03]  /*aeb0*/  IMAD.WIDE R6, R11, 0x2, R14 ;  /* 0x000000020b067825 */ /* 0x002fc600078e020e */
[----:B------:R-:W-:Y:S04]  /*aec0*/  STL [R1+0xf24], R2 ;  /* 0x000f240201007387 */ /* 0x000fe80000100800 */
[----:B------:R0:W-:Y:S04]  /*aed0*/  STL [R1+0xf20], R3 ;  /* 0x000f200301007387 */ /* 0x0001e80000100800 */
[----:B------:R-:W-:Y:S04]  /*aee0*/  STL [R1+0xf2c], R4 ;  /* 0x000f2c0401007387 */ /* 0x000fe80000100800 */
[----:B------:R-:W-:Y:S01]  /*aef0*/  STL [R1+0xf28], R5 ;  /* 0x000f280501007387 */ /* 0x000fe20000100800 */
[----:B0-----:R-:W-:-:S03]  /*af00*/  IMAD.WIDE R2, R11, 0x2, R12 ;  /* 0x000000020b027825 */ /* 0x001fc600078e020c */
[----:B------:R-:W-:Y:S04]  /*af10*/  STL [R1+0xf34], R6 ;  /* 0x000f340601007387 */ /* 0x000fe80000100800 */
[----:B------:R-:W-:Y:S04]  /*af20*/  STL [R1+0xf30], R7 ;  /* 0x000f300701007387 */ /* 0x000fe80000100800 */
[----:B------:R0:W-:Y:S04]  /*af30*/  STL [R1+0xf3c], R2 ;  /* 0x000f3c0201007387 */ /* 0x0001e80000100800 */
[----:B------:R1:W-:Y:S04]  /*af40*/  STL [R1+0xf38], R3 ;  /* 0x000f380301007387 */ /* 0x0003e80000100800 */
[----:B------:R2:W-:Y:S04]  /*af50*/  STL [R1+0x7d0], RZ ;  /* 0x0007d0ff01007387 */ /* 0x0005e80000100800 */
        /* <DEDUP_REMOVED lines=123> */
[----:B------:R2:W-:Y:S01]  /*b710*/  STL [R1+0x3bc], RZ ;  /* 0x0003bcff01007387 */ /* 0x0005e20000100800 */
[----:B------:R-:W3:Y:S03]  /*b720*/  S2R R12, SR_TID.X ;  /* 0x00000000000c7919 */ /* 0x000ee60000002100 */
        /* <DEDUP_REMOVED lines=29> */
[----:B---3--:R-:W-:-:S03]  /*b900*/  LOP3.LUT R12, R12, 0x3f, RZ, 0xc0, !PT ;  /* 0x0000003f0c0c7812 */ /* 0x008fc600078ec0ff */
[----:B------:R2:W-:Y:S04]  /*b910*/  STL [R1+0x2e4], RZ ;  /* 0x0002e4ff01007387 */ /* 0x0005e80000100800 */
[----:B------:R2:W-:Y:S04]  /*b920*/  STL [R1+0x2e8], RZ ;  /* 0x0002e8ff01007387 */ /* 0x0005e80000100800 */
[----:B------:R2:W-:Y:S04]  /*b930*/  STL [R1+0x2ec], RZ ;  /* 0x0002ecff01007387 */ /* 0x0005e80000100800 */
[----:B------:R2:W-:Y:S04]  /*b940*/  STL [R1+0x190], RZ ;  /* 0x000190ff01007387 */ /* 0x0005e80000100800 */
[----:B------:R2:W-:Y:S01]  /*b950*/  STL [R1+0x194], RZ ;  /* 0x000194ff01007387 */ /* 0x0005e20000100800 */
[----:B0-----:R-:W-:-:S02]  /*b960*/  IMAD.SHL.U32 R2, R12, 0x2, RZ ;  /* 0x000000020c027824 */ /* 0x001fc400078e00ff */
[----:B------:R-:W0:Y:S01]  /*b970*/  LDC R12, c[0x0][0x230] ;  /* 0x00008c00ff0c7b82 */ /* 0x000e220000000800 */
        /* <DEDUP_REMOVED lines=25> */
[----:B0-----:R-:W-:-:S03]  /*bb10*/  VIADD R12, R12, 0x3f ;  /* 0x0000003f0c0c7836 */ /* 0x001fc60000000000 */
[----:B------:R2:W-:Y:S04]  /*bb20*/  STL [R1+0x3ac], RZ ;  /* 0x0003acff01007387 */ /* 0x0005e80000100800 */
[----:B------:R2:W-:Y:S04]  /*bb30*/  STL [R1+0x390], RZ ;  /* 0x000390ff01007387 */ /* 0x0005e80000100800 */
[----:B------:R2:W-:Y:S04]  /*bb40*/  STL [R1+0x394], RZ ;  /* 0x000394ff01007387 */ /* 0x0005e80000100800 */
[----:B------:R2:W-:Y:S01]  /*bb50*/  STL [R1+0x398], RZ ;  /* 0x000398ff01007387 */ /* 0x0005e20000100800 */
[----:B-1----:R-:W-:-:S03]  /*bb60*/  IMAD.SHL.U32 R3, R11, 0x40, RZ ;  /* 0x000000400b037824 */ /* 0x002fc600078e00ff */
[----:B------:R2:W-:Y:S01]  /*bb70*/  STL [R1+0x39c], RZ ;  /* 0x00039cff01007387 */ /* 0x0005e20000100800 */
[----:B------:R-:W-:-:S03]  /*bb80*/  SHF.R.S32.HI R11, RZ, 0x1f, R12 ;  /* 0x0000001fff0b7819 */ /* 0x000fc6000001140c */
[----:B------:R2:W-:Y:S04]  /*bb90*/  STL [R1+0x360], RZ ;  /* 0x000360ff01007387 */ /* 0x0005e80000100800 */
[----:B------:R2:W-:Y:S04]  /*bba0*/  STL [R1+0x364], RZ ;  /* 0x000364ff01007387 */ /* 0x0005e80000100800 */
[----:B------:R2:W-:Y:S04]  /*bbb0*/  STL [R1+0x368], RZ ;  /* 0x000368ff01007387 */ /* 0x0005e80000100800 */
[----:B------:R2:W-:Y:S01]  /*bbc0*/  STL [R1+0x36c], RZ ;  /* 0x00036cff01007387 */ /* 0x0005e20000100800 */
[----:B------:R-:W-:-:S03]  /*bbd0*/  LEA.HI R11, R11, R12, RZ, 0x6 ;  /* 0x0000000c0b0b7211 */ /* 0x000fc600078f30ff */
[----:B------:R2:W-:Y:S04]  /*bbe0*/  STL [R1+0x630], RZ ;  /* 0x000630ff01007387 */ /* 0x0005e80000100800 */
[----:B------:R2:W-:Y:S04]  /*bbf0*/  STL [R1+0x634], RZ ;  /* 0x000634ff01007387 */ /* 0x0005e80000100800 */
[----:B------:R2:W-:Y:S04]  /*bc00*/  STL [R1+0x638], RZ ;  /* 0x000638ff01007387 */ /* 0x0005e80000100800 */
[----:B------:R2:W-:Y:S04]  /*bc10*/  STL [R1+0x63c], RZ ;  /* 0x00063cff01007387 */ /* 0x0005e80000100800 */
[----:B------:R2:W-:Y:S01]  /*bc20*/  STL [R1+0x5c0], RZ ;  /* 0x0005c0ff01007387 */ /* 0x0005e20000100800 */
[----:B------:R-:W-:-:S03]  /*bc30*/  SHF.R.S32.HI R4, RZ, 0x6, R11 ;  /* 0x00000006ff047819 */ /* 0x000fc6000001140b */
[----:B------:R2:W-:Y:S04]  /*bc40*/  STL [R1+0x5c4], RZ ;  /* 0x0005c4ff01007387 */ /* 0x0005e80000100800 */
[----:B------:R2:W-:Y:S01]  /*bc50*/  STL [R1+0x5c8], RZ ;  /* 0x0005c8ff01007387 */ /* 0x0005e20000100800 */
[----:B------:R-:W0:Y:S03]  /*bc60*/  S2R R16, SR_TID.X ;  /* 0x0000000000107919 */ /* 0x000e260000002100 */
[----:B------:R2:W-:Y:S04]  /*bc70*/  STL [R1+0x5cc], RZ ;  /* 0x0005ccff01007387 */ /* 0x0005e80000100800 */
[----:B------:R2:W-:Y:S04]  /*bc80*/  STL [R1+0x550], RZ ;  /* 0x000550ff01007387 */ /* 0x0005e80000100800 */
[----:B------:R2:W-:Y:S01]  /*bc90*/  STL [R1+0x554], RZ ;  /* 0x000554ff01007387 */ /* 0x0005e20000100800 */
[----:B------:R-:W1:Y:S03]  /*bca0*/  S2R R11, SR_TID.X ;  /* 0x00000000000b7919 */ /* 0x000e660000002100 */
        /* <DEDUP_REMOVED lines=25> */
[----:B0-----:R-:W-:-:S03]  /*be40*/  IMAD.SHL.U32 R14, R16, 0x2, RZ ;  /* 0x00000002100e7824 */ /* 0x001fc600078e00ff */
[----:B------:R2:W-:Y:S04]  /*be50*/  STL [R1+0x60c], RZ ;  /* 0x00060cff01007387 */ /* 0x0005e80000100800 */
[----:B------:R2:W-:Y:S04]  /*be60*/  STL [R1+0x540], RZ ;  /* 0x000540ff01007387 */ /* 0x0005e80000100800 */
[----:B------:R2:W-:Y:S01]  /*be70*/  STL [R1+0x544], RZ ;  /* 0x000544ff01007387 */ /* 0x0005e20000100800 */
[----:B-1----:R-:W-:-:S03]  /*be80*/  LOP3.LUT R12, R11, 0x7, RZ, 0xc0, !PT ;  /* 0x000000070b0c7812 */ /* 0x002fc600078ec0ff */
[----:B------:R2:W-:Y:S04]  /*be90*/  STL [R1+0x548], RZ ;  /* 0x000548ff01007387 */ /* 0x0005e80000100800 */
[----:B------:R2:W-:Y:S01]  /*bea0*/  STL [R1+0x54c], RZ ;  /* 0x00054cff01007387 */ /* 0x0005e20000100800 */
[----:B------:R-:W-:-:S03]  /*beb0*/  LOP3.LUT R11, R14, 0x10, RZ, 0xc0, !PT ;  /* 0x000000100e0b7812 */ /* 0x000fc600078ec0ff */
[----:B------:R2:W-:Y:S04]  /*bec0*/  STL [R1+0x4b0], RZ ;  /* 0x0004b0ff01007387 */ /* 0x0005e80000100800 */
[----:B------:R2:W-:Y:S04]  /*bed0*/  STL [R1+0x4b4], RZ ;  /* 0x0004b4ff01007387 */ /* 0x0005e80000100800 */
[----:B------:R2:W-:Y:S01]  /*bee0*/  STL [R1+0x4b8], RZ ;  /* 0x0004b8ff01007387 */ /* 0x0005e20000100800 */
[----:B------:R-:W-:-:S03]  /*bef0*/  IMAD R15, R12, 0x210, RZ ;  /* 0x000002100c0f7824 */ /* 0x000fc600078e02ff */
[----:B------:R2:W-:Y:S01]  /*bf00*/  STL [R1+0x4bc], RZ ;  /* 0x0004bcff01007387 */ /* 0x0005e20000100800 */
[----:B------:R-:W-:-:S03]  /*bf10*/  LOP3.LUT R11, R11, 0x20, R16, 0xf8, !PT ;  /* 0x000000200b0b7812 */ /* 0x000fc600078ef810 */
[----:B------:R2:W-:Y:S04]  /*bf20*/  STL [R1+0x410], RZ ;  /* 0x000410ff01007387 */ /* 0x0005e80000100800 */
[----:B------:R2:W-:Y:S04]  /*bf30*/  STL [R1+0x414], RZ ;  /* 0x000414ff01007387 */ /* 0x0005e80000100800 */
[----:B------:R2:W-:Y:S01]  /*bf40*/  STL [R1+0x418], RZ ;  /* 0x000418ff01007387 */ /* 0x0005e20000100800 */
[----:B------:R-:W-:-:S03]  /*bf50*/  SHF.R.S32.HI R0, RZ, 0x1f, R3 ;  /* 0x0000001fff007819 */ /* 0x000fc60000011403 */
[----:B------:R2:W-:Y:S01]  /*bf60*/  STL [R1+0x41c], RZ ;  /* 0x00041cff01007387 */ /* 0x0005e20000100800 */
[----:B------:R-:W-:-:S03]  /*bf70*/  IMAD.SHL.U32 R13, R16, 0x100, RZ ;  /* 0x00000100100d7824 */ /* 0x000fc600078e00ff */
[----:B------:R2:W-:Y:S01]  /*bf80*/  STL [R1+0x420], RZ ;  /* 0x000420ff01007387 */ /* 0x0005e20000100800 */
[----:B------:R-:W-:-:S03]  /*bf90*/  LOP3.LUT R11, R15, R11, RZ, 0x3c, !PT ;  /* 0x0000000b0f0b7212 */ /* 0x000fc600078e3cff */
[----:B------:R2:W-:Y:S04]  /*bfa0*/  STL [R1+0x424], RZ ;  /* 0x000424ff01007387 */ /* 0x0005e80000100800 */
[----:B------:R2:W-:Y:S01]  /*bfb0*/  STL [R1+0x428], RZ ;  /* 0x000428ff01007387 */ /* 0x0005e20000100800 */
[----:B------:R-:W-:-:S03]  /*bfc0*/  SHF.L.U64.HI R0, R3, 0x1, R0 ;  /* 0x0000000103007819 */ /* 0x000fc60000010200 */
[----:B------:R2:W-:Y:S01]  /*bfd0*/  STL [R1+0x42c], RZ ;  /* 0x00042cff01007387 */ /* 0x0005e20000100800 */
[----:B------:R-:W-:-:S03]  /*bfe0*/  LOP3.LUT R3, R2, 0x10, RZ, 0x3c, !PT ;  /* 0x0000001002037812 */ /* 0x000fc600078e3cff */
[----:B------:R2:W-:Y:S01]  /*bff0*/  STL [R1+0x430], RZ ;  /* 0x000430ff01007387 */ /* 0x0005e20000100800 */
[----:B------:R-:W-:-:S03]  /*c000*/  LOP3.LUT R11, R11, 0x1000, R13, 0xf8, !PT ;  /* 0x000010000b0b7812 */ /* 0x000fc600078ef80d */
[----:B------:R2:W-:Y:S01]  /*c010*/  STL [R1+0x434], RZ ;  /* 0x000434ff01007387 */ /* 0x0005e20000100800 */
[----:B------:R-:W-:-:S03]  /*c020*/  LOP3.LUT R3, R2, 0x30, RZ, 0x3c, !PT ;  /* 0x0000003002037812 */ /* 0x000fc600078e3cff */
[----:B------:R2:W-:Y:S01]  /*c030*/  STL [R1+0x438], RZ ;  /* 0x000438ff01007387 */ /* 0x0005e20000100800 */
[----:B------:R-:W-:-:S03]  /*c040*/  LOP3.LUT R3, R2, 0x50, RZ, 0x3c, !PT ;  /* 0x0000005002037812 */ /* 0x000fc600078e3cff */
[----:B------:R2:W-:Y:S01]  /*c050*/  STL [R1+0x43c], RZ ;  /* 0x00043cff01007387 */ /* 0x0005e20000100800 */
[----:B------:R-:W-:-:S03]  /*c060*/  LOP3.LUT R3, R2, 0x60, RZ, 0x3c, !PT ;  /* 0x0000006002037812 */ /* 0x000fc600078e3cff */
[----:B------:R2:W-:Y:S01]  /*c070*/  STL [R1+0x450], RZ ;  /* 0x000450ff01007387 */ /* 0x0005e20000100800 */
[----:B------:R-:W-:-:S03]  /*c080*/  LOP3.LUT R3, R11, 0x40, RZ, 0x3c, !PT ;  /* 0x000000400b037812 */ /* 0x000fc600078e3cff */
[----:B------:R2:W-:Y:S04]  /*c090*/  STL [R1+0x454], RZ ;  /* 0x000454ff01007387 */ /* 0x0005e80000100800 */
[----:B------:R2:W-:Y:S04]  /*c0a0*/  STL [R1+0x458], RZ ;  /* 0x000458ff01007387 */ /* 0x0005e80000100800 */
[----:B------:R2:W-:Y:S04]  /*c0b0*/  STL [R1+0x45c], RZ ;  /* 0x00045cff01007387 */ /* 0x0005e80000100800 */
[----:B------:R2:W-:Y:S04]  /*c0c0*/  STL [R1+0x440], RZ ;  /* 0x000440ff01007387 */ /* 0x0005e80000100800 */
[----:B------:R2:W-:Y:S04]  /*c0d0*/  STL [R1+0x444], RZ ;  /* 0x000444ff01007387 */ /* 0x0005e80000100800 */
[----:B------:R2:W-:Y:S04]  /*c0e0*/  STL [R1+0x448], RZ ;  /* 0x000448ff01007387 */ /* 0x0005e80000100800 */
[----:B------:R2:W-:Y:S04]  /*c0f0*/  STL [R1+0x44c], RZ ;  /* 0x00044cff01007387 */ /* 0x0005e80000100800 */
[----:B------:R2:W-:Y:S01]  /*c100*/  STL [R1+0x11e4], R3 ;  /* 0x0011e40301007387 */ /* 0x0005e20000100800 */
[----:B------:R-:W-:Y:S01]  /*c110*/  IMAD R12, R12, 0x90, RZ ;  /* 0x000000900c0c7824 */ /* 0x000fe200078e02ff */
[----:B------:R-:W-:Y:S01]  /*c120*/  USHF.L.U32 UR5, UR5, 0x6, URZ ;  /* 0x0000000605057899 */ /* 0x000fe2000800063f */
[----:B------:R-:W-:-:S03]  /*c130*/  LOP3.LUT R4, R2, 0x20, RZ, 0x3c, !PT ;  /* 0x0000002002047812 */ /* 0x000fc600078e3cff */
[----:B------:R-:W-:Y:S01]  /*c140*/  LOP3.LUT R12, R12, 0x30, R14, 0x78, !PT ;  /* 0x000000300c0c7812 */ /* 0x000fe200078e780e */
[----:B------:R-:W-:Y:S01]  /*c150*/  USHF.R.S32.HI UR6, URZ, 0x1f, UR5 ;  /* 0x0000001f3f067899 */ /* 0x000fe20008011405 */
[C---:B------:R-:W-:Y:S02]  /*c160*/  LOP3.LUT R4, R2.reuse, 0x40, RZ, 0x3c, !PT ;  /* 0x0000004002047812 */ /* 0x040fe400078e3cff */
[----:B------:R-:W-:Y:S02]  /*c170*/  LOP3.LUT R5, R2, 0x70, RZ, 0x3c, !PT ;  /* 0x0000007002057812 */ /* 0x000fe400078e3cff */
[----:B------:R-:W-:Y:S01]  /*c180*/  LOP3.LUT R4, R12, 0x40, RZ, 0x3c, !PT ;  /* 0x000000400c047812 */ /* 0x000fe200078e3cff */
[----:B------:R-:W-:Y:S02]  /*c190*/  USHF.L.U32 UR7, UR5, 0x1, URZ ;  /* 0x0000000105077899 */ /* 0x000fe4000800063f */
[----:B--2---:R-:W-:-:S12]  /*c1a0*/  USHF.L.U64.HI UR6, UR5, 0x1, UR6 ;  /* 0x0000000105067899 */ /* 0x004fd80008010206 */
.L_x_1:
[----:B-1----:R-:W2:Y:S01]  /*c1b0*/  LDL.64 R4, [R1+0x670] ;  /* 0x0006700001047983 */ /* 0x002ea20000100a00 */
[----:B------:R-:W0:Y:S03]  /*c1c0*/  LDC R3, c[0x0][0x230] ;  /* 0x00008c00ff037b82 */ /* 0x000e260000000800 */
[----:B--2---:R1:W-:Y:S04]  /*c1d0*/  STL [R1+0x2804], R5 ;  /* 0x0028040501007387 */ /* 0x0043e80000100800 */
[----:B-1----:R-:W0:Y:S04]  /*c1e0*/  LDL R5, [R1+0x7d0] ;  /* 0x0007d00001057983 */ /* 0x002e280000100800 */
[----:B------:R-:W-:Y:S04]  /*c1f0*/  STL [R1+0x251c], R15 ;  /* 0x00251c0f01007387 */ /* 0x000fe80000100800 */
        /* <DEDUP_REMOVED lines=73> */
[----:B------:R-:W-:Y:S01]  /*c690*/  STL [R1+0x276c], R15 ;  /* 0x00276c0f01007387 */ /* 0x000fe20000100800 */
[----:B0-----:R-:W-:-:S03]  /*c6a0*/  IMAD R3, R5, -0x40, R3 ;  /* 0xffffffc005037824 */ /* 0x001fc600078e0203 */
        /* <DEDUP_REMOVED lines=111> */
[----:B------:R0:W-:Y:S04]  /*cda0*/  STL [R1+0x2800], R14 ;  /* 0x0028000e01007387 */ /* 0x0001e80000100800 */
[----:B------:R-:W-:Y:S04]  /*cdb0*/  STL [R1+0x2514], R2 ;  /* 0x0025140201007387 */ /* 0x000fe80000100800 */
[----:B-----5:R-:W-:Y:S04]  /*cdc0*/  STL [R1+0x2510], R28 ;  /* 0x0025101c01007387 */ /* 0x020fe80000100800 */
        /* <DEDUP_REMOVED lines=22> */
[----:B------:R-:W2:Y:S01]  /*cf30*/  LDL.LU R5, [R1+0x2804] ;  /* 0x0028040001057983 */ /* 0x000ea20000300800 */
[----:B------:R-:W-:-:S02]  /*cf40*/  ISETP.GT.AND P0, PT, R3, RZ, PT ;  /* 0x000000ff0300720c */ /* 0x000fc40003f04270 */
[----:B0-----:R-:W-:Y:S02]  /*cf50*/  PRMT R14, RZ, 0x7610, R14 ;  /* 0x00007610ff0e7816 */ /* 0x001fe4000000000e */
[----:B------:R-:W-:Y:S02]  /*cf60*/  PRMT R15, RZ, 0x7610, R15 ;  /* 0x00007610ff0f7816 */ /* 0x000fe4000000000f */
[----:B------:R-:W-:-:S07]  /*cf70*/  ISETP.GT.AND P1, PT, R3, 0x1, PT ;  /* 0x000000010300780c */ /* 0x000fce0003f24270 */
[----:B--2---:R-:W2:Y:S04]  /*cf80*/  @P0 LDG.E.U16 R14, desc[UR8][R4.64] ;  /* 0x00000008040e0981 */ /* 0x004ea8000c1e1500 */
[----:B--2---:R0:W-:Y:S04]  /*cf90*/  STL [R1+0x78c], R14 ;  /* 0x00078c0e01007387 */ /* 0x0041e80000100800 */
[----:B0-----:R-:W2:Y:S04]  /*cfa0*/  LDL.LU R14, [R1+0x2800] ;  /* 0x00280000010e7983 */ /* 0x001ea80000300800 */
[----:B------:R-:W3:Y:S01]  /*cfb0*/  LDL.64 R4, [R1+0x668] ;  /* 0x0006680001047983 */ /* 0x000ee20000100a00 */
[----:B--2---:R-:W-:-:S03]  /*cfc0*/  PRMT R14, RZ, 0x7610, R14 ;  /* 0x00007610ff0e7816 */ /* 0x004fc6000000000e */
[----:B---3--:R-:W2:Y:S04]  /*cfd0*/  @P0 LDG.E.U16 R15, desc[UR8][R4.64] ;  /* 0x00000008040f0981 */ /* 0x008ea8000c1e1500 */
        /* <DEDUP_REMOVED lines=12> */
[----:B------:R-:W3:Y:S04]  /*d0a0*/  LDL R4, [R1+0xf38] ;  /* 0x000f380001047983 */ /* 0x000ee80000100800 */
[----:B------:R-:W3:Y:S01]  /*d0b0*/  LDL R5, [R1+0xf3c] ;  /* 0x000f3c0001057983 */ /* 0x000ee20000100800 */
[----:B------:R-:W-:-:S02]  /*d0c0*/  ISETP.GT.AND P0, PT, R3, 0x2, PT ;  /* 0x000000020300780c */ /* 0x000fc40003f04270 */
[----:B--2---:R-:W-:Y:S02]  /*d0d0*/  PRMT R15, RZ, 0x7610, R15 ;  /* 0x00007610ff0f7816 */ /* 0x004fe4000000000f */
[----:B---3--:R-:W-:-:S04]  /*d0e0*/  @P1 LOP3.LUT R5, R5, R4, RZ, 0x3c, !PT ;  /* 0x0000000405051212 */ /* 0x008fc800078e3cff */
[----:B------:R-:W-:-:S04]  /*d0f0*/  @P1 LOP3.LUT R4, R5, R4, RZ, 0x3c, !PT ;  /* 0x0000000405041212 */ /* 0x000fc800078e3cff */
[----:B------:R-:W-:-:S05]  /*d100*/  @P1 LOP3.LUT R5, R5, R4, RZ, 0x3c, !PT ;  /* 0x0000000405051212 */ /* 0x000fca00078e3cff */
[----:B------:R-:W2:Y:S04]  /*d110*/  @P1 LDG.E.U16 R14, desc[UR8][R4.64] ;  /* 0x00000008040e1981 */ /* 0x000ea8000c1e1500 */
[----:B--2---:R0:W-:Y:S04]  /*d120*/  STL [R1+0x77c], R14 ;  /* 0x00077c0e01007387 */ /* 0x0041e80000100800 */
[----:B0-----:R-:W2:Y:S04]  /*d130*/  LDL.LU R14, [R1+0x27f0] ;  /* 0x0027f000010e7983 */ /* 0x001ea80000300800 */
[----:B------:R-:W3:Y:S04]  /*d140*/  LDL R4, [R1+0xf30] ;  /* 0x000f300001047983 */ /* 0x000ee80000100800 */
[----:B------:R-:W3:Y:S01]  /*d150*/  LDL R5, [R1+0xf34] ;  /* 0x000f340001057983 */ /* 0x000ee20000100800 */
[----:B--2---:R-:W-:-:S02]  /*d160*/  PRMT R14, RZ, 0x7610, R14 ;  /* 0x00007610ff0e7816 */ /* 0x004fc4000000000e */
        /* <DEDUP_REMOVED lines=1654> */
[----:B------:R-:W-:-:S02]  /*138d0*/  PRMT R2, RZ, 0x7610, R2 ;  /* 0x00007610ff027816 */ /* 0x000fc40000000002 */
[----:B------:R-:W-:Y:S02]  /*138e0*/  ISETP.GT.AND P0, PT, R3, 0x2f, PT ;  /* 0x0000002f0300780c */ /* 0x000fe40003f04270 */
        /* <DEDUP_REMOVED lines=17> */
[----:B------:R-:W3:Y:S02]  /*13a00*/  LDL R5, [R1+0x98c] ;  /* 0x00098c0001057983 */ /* 0x000ee40000100800 */
[----:B---3--:R-:W-:-:S04]  /*13a10*/  @P2 LOP3.LUT R5, R5, R4, RZ, 0x3c, !PT ;  /* 0x0000000405052212 */ /* 0x008fc800078e3cff */
[----:B------:R-:W-:-:S04]  /*13a20*/  @P2 LOP3.LUT R4, R5, R4, RZ, 0x3c, !PT ;  /* 0x0000000405042212 */ /* 0x000fc800078e3cff */
[----:B------:R-:W-:-:S05]  /*13a30*/  @P2 LOP3.LUT R5, R5, R4, RZ, 0x3c, !PT ;  /* 0x0000000405052212 */ /* 0x000fca00078e3cff */
[----:B------:R-:W3:Y:S04]  /*13a40*/  @P2 LDG.E.U16 R14, desc[UR8][R4.64] ;  /* 0x00000008040e2981 */ /* 0x000ee8000c1e1500 */
[----:B---3--:R0:W-:Y:S04]  /*13a50*/  STL [R1+0x1f4], R14 ;  /* 0x0001f40e01007387 */ /* 0x0081e80000100800 */
[----:B0-----:R-:W3:Y:S04]  /*13a60*/  LDL.LU R14, [R1+0x2518] ;  /* 0x00251800010e7983 */ /* 0x001ee80000300800 */
[----:B------:R-:W4:Y:S04]  /*13a70*/  LDL R4, [R1+0x980] ;  /* 0x0009800001047983 */ /* 0x000f280000100800 */
[----:B------:R-:W4:Y:S01]  /*13a80*/  LDL R5, [R1+0x984] ;  /* 0x0009840001057983 */ /* 0x000f220000100800 */
[----:B------:R-:W-:-:S02]  /*13a90*/  PRMT R28, RZ, 0x7610, R28 ;  /* 0x00007610ff1c7816 */ /* 0x000fc4000000001c */
[----:B----4-:R-:W-:-:S04]  /*13aa0*/  @P2 LOP3.LUT R5, R5, R4, RZ, 0x3c, !PT ;  /* 0x0000000405052212 */ /* 0x010fc800078e3cff */
[----:B------:R-:W-:-:S04]  /*13ab0*/  @P2 LOP3.LUT R4, R5, R4, RZ, 0x3c, !PT ;  /* 0x0000000405042212 */ /* 0x000fc800078e3cff */
[----:B------:R-:W-:-:S05]  /*13ac0*/  @P2 LOP3.LUT R5, R5, R4, RZ, 0x3c, !PT ;  /* 0x0000000405052212 */ /* 0x000fca00078e3cff */
[----:B------:R-:W4:Y:S04]  /*13ad0*/  @P2 LDG.E.U16 R2, desc[UR8][R4.64] ;  /* 0x0000000804022981 */ /* 0x000f28000c1e1500 */
[----:B----4-:R0:W-:Y:S04]  /*13ae0*/  STL [R1+0x1f0], R2 ;  /* 0x0001f00201007387 */ /* 0x0101e80000100800 */
[----:B0-----:R-:W4:Y:S04]  /*13af0*/  LDL.LU R2, [R1+0x2514] ;  /* 0x0025140001027983 */ /* 0x001f280000300800 */
[----:B------:R-:W2:Y:S04]  /*13b00*/  LDL R4, [R1+0x978] ;  /* 0x0009780001047983 */ /* 0x000ea80000100800 */
[----:B------:R-:W2:Y:S01]  /*13b10*/  LDL R5, [R1+0x97c] ;  /* 0x00097c0001057983 */ /* 0x000ea20000100800 */
[----:B------:R-:W-:-:S02]  /*13b20*/  PRMT R27, RZ, 0x7610, R27 ;  /* 0x00007610ff1b7816 */ /* 0x000fc4000000001b */
[----:B--2---:R-:W-:-:S04]  /*13b30*/  @P0 LOP3.LUT R5, R5, R4, RZ, 0x3c, !PT ;  /* 0x0000000405050212 */ /* 0x004fc800078e3cff */
        /* <DEDUP_REMOVED lines=16> */
[----:B------:R-:W-:Y:S02]  /*13c40*/  ISETP.GT.AND P1, PT, R3, 0x30, PT ;  /* 0x000000300300780c */ /* 0x000fe40003f24270 */
        /* <DEDUP_REMOVED lines=36> */
[----:B------:R-:W-:Y:S02]  /*13e90*/  ISETP.GT.AND P2, PT, R3, 0x31, PT ;  /* 0x000000310300780c */ /* 0x000fe40003f44270 */
        /* <DEDUP_REMOVED lines=87> */
[----:B------:R-:W3:Y:S04]  /*14410*/  LDL R4, [R1+0x8f0] ;  /* 0x0008f00001047983 */ /* 0x000ee80000100800 */
[----:B------:R-:W3:Y:S01]  /*14420*/  LDL R5, [R1+0x8f4] ;  /* 0x0008f40001057983 */ /* 0x000ee20000100800 */
[----:B------:R-:W-:-:S03]  /*14430*/  PRMT R24, RZ, 0x7610, R24 ;  /* 0x00007610ff187816 */ /* 0x000fc60000000018 */
[----:B--2---:R0:W-:Y:S04]  /*14440*/  STL [R1+0x2c], R15 ;  /* 0x00002c0f01007387 */ /* 0x0041e80000100800 */
[----:B0-----:R-:W2:Y:S01]  /*14450*/  LDL R15, [R1+0x8cc] ;  /* 0x0008cc00010f7983 */ /* 0x001ea20000100800 */
        /* <DEDUP_REMOVED lines=40> */
[----:B------:R-:W4:Y:S01]  /*146e0*/  @P1 LDG.E.U16 R8, desc[UR8][R4.64] ;  /* 0x0000000804081981 */ /* 0x000f22000c1e1500 */
[----:B------:R-:W-:-:S03]  /*146f0*/  PRMT R14, RZ, 0x7610, R14 ;  /* 0x00007610ff0e7816 */ /* 0x000fc6000000000e */
[----:B----4-:R0:W-:Y:S04]  /*14700*/  STL [R1+0x18], R8 ;  /* 0x0000180801007387 */ /* 0x0101e80000100800 */
[----:B0-----:R-:W4:Y:S04]  /*14710*/  LDL.LU R8, [R1+0x24c4] ;  /* 0x0024c40001087983 */ /* 0x001f280000300800 */
[----:B------:R-:W2:Y:S01]  /*14720*/  LDL R5, [R1+0x8c8] ;  /* 0x0008c80001057983 */ /* 0x000ea20000100800 */
[----:B------:R-:W-:Y:S01]  /*14730*/  @P1 IMAD.MOV.U32 R4, RZ, RZ, R15 ;  /* 0x000000ffff041224 */ /* 0x000fe200078e000f */
[----:B------:R-:W-:-:S02]  /*14740*/  PRMT R7, RZ, 0x7610, R7 ;  /* 0x00007610ff077816 */ /* 0x000fc40000000007 */
[----:B------:R-:W3:Y:S04]  /*14750*/  LDL R15, [R1+0x840] ;  /* 0x00084000010f7983 */ /* 0x000ee80000100800 */
[----:B--2---:R0:W2:Y:S04]  /*14760*/  @P1 LDG.E.U16 R14, desc[UR8][R4.64] ;  /* 0x00000008040e1981 */ /* 0x0040a8000c1e1500 */
[----:B------:R-:W0:Y:S04]  /*14770*/  LDL R4, [R1+0x8c0] ;  /* 0x0008c00001047983 */ /* 0x000e280000100800 */
[----:B------:R-:W0:Y:S02]  /*14780*/  LDL R5, [R1+0x8c4] ;  /* 0x0008c40001057983 */ /* 0x000e240000100800 */
[----:B0-----:R-:W-:-:S04]  /*14790*/  @P1 LOP3.LUT R5, R5, R4, RZ, 0x3c, !PT ;  /* 0x0000000405051212 */ /* 0x001fc800078e3cff */
[----:B------:R-:W-:-:S04]  /*147a0*/  @P1 LOP3.LUT R4, R5, R4, RZ, 0x3c, !PT ;  /* 0x0000000405041212 */ /* 0x000fc800078e3cff */
[----:B------:R-:W-:-:S05]  /*147b0*/  @P1 LOP3.LUT R5, R5, R4, RZ, 0x3c, !PT ;  /* 0x0000000405051212 */ /* 0x000fca00078e3cff */
[----:B------:R-:W4:Y:S04]  /*147c0*/  @P1 LDG.E.U16 R7, desc[UR8][R4.64] ;  /* 0x0000000804071981 */ /* 0x000f28000c1e1500 */
[----:B--2---:R0:W-:Y:S04]  /*147d0*/  STL [R1+0x14], R14 ;  /* 0x0000140e01007387 */ /* 0x0041e80000100800 */
[----:B0-----:R-:W2:Y:S04]  /*147e0*/  LDL R14, [R1+0x844] ;  /* 0x00084400010e7983 */ /* 0x001ea80000100800 */
[----:B----4-:R0:W-:Y:S04]  /*147f0*/  STL [R1+0x10], R7 ;  /* 0x0000100701007387 */ /* 0x0101e80000100800 */
[----:B0-----:R-:W4:Y:S04]  /*14800*/  LDL.LU R7, [R1+0x24c0] ;  /* 0x0024c00001077983 */ /* 0x001f280000300800 */
[----:B------:R-:W3:Y:S04]  /*14810*/  LDL R4, [R1+0x858] ;  /* 0x0008580001047983 */ /* 0x000ee80000100800 */
[----:B------:R-:W3:Y:S01]  /*14820*/  LDL R5, [R1+0x85c] ;  /* 0x00085c0001057983 */ /* 0x000ee20000100800 */
[----:B------:R-:W-:-:S02]  /*14830*/  ISETP.GT.AND P2, PT, R3, 0x38, PT ;  /* 0x000000380300780c */ /* 0x000fc40003f44270 */
[----:B------:R-:W-:-:S11]  /*14840*/  PRMT R6, RZ, 0x7610, R6 ;  /* 0x00007610ff067816 */ /* 0x000fd60000000006 */
[----:B---3--:R-:W-:-:S04]  /*14850*/  @P2 LOP3.LUT R5, R5, R4, RZ, 0x3c, !PT ;  /* 0x0000000405052212 */ /* 0x008fc800078e3cff */
[----:B------:R-:W-:-:S04]  /*14860*/  @P2 LOP3.LUT R4, R5, R4, RZ, 0x3c, !PT ;  /* 0x0000000405042212 */ /* 0x000fc800078e3cff */
[----:B------:R-:W-:-:S05]  /*14870*/  @P2 LOP3.LUT R5, R5, R4, RZ, 0x3c, !PT ;  /* 0x0000000405052212 */ /* 0x000fca00078e3cff */
[----:B------:R-:W3:Y:S04]  /*14880*/  @P2 LDG.E.U16 R6, desc[UR8][R4.64] ;  /* 0x0000000804062981 */ /* 0x000ee8000c1e1500 */
[----:B---3--:R0:W-:Y:S04]  /*14890*/  STL [R1+0x4], R6 ;  /* 0x0000040601007387 */ /* 0x0081e80000100800 */
[----:B0-----:R-:W3:Y:S04]  /*148a0*/  LDL.LU R6, [R1+0x24bc] ;  /* 0x0024bc0001067983 */ /* 0x001ee80000300800 */
[----:B------:R-:W2:Y:S04]  /*148b0*/  LDL R4, [R1+0x850] ;  /* 0x0008500001047983 */ /* 0x000ea80000100800 */
[----:B------:R-:W2:Y:S01]  /*148c0*/  LDL R5, [R1+0x854] ;  /* 0x0008540001057983 */ /* 0x000ea20000100800 */
[----:B------:R-:W-:-:S02]  /*148d0*/  PRMT R2, RZ, 0x7610, R2 ;  /* 0x00007610ff027816 */ /* 0x000fc40000000002 */
[----:B--2---:R-:W-:-:S04]  /*148e0*/  @P2 LOP3.LUT R5, R5, R4, RZ, 0x3c, !PT ;  /* 0x0000000405052212 */ /* 0x004fc800078e3cff */
[----:B------:R-:W-:-:S04]  /*148f0*/  @P2 LOP3.LUT R4, R5, R4, RZ, 0x3c, !PT ;  /* 0x0000000405042212 */ /* 0x000fc800078e3cff */
[----:B------:R-:W-:-:S05]  /*14900*/  @P2 LOP3.LUT R5, R5, R4, RZ, 0x3c, !PT ;  /* 0x0000000405052212 */ /* 0x000fca00078e3cff */
[----:B------:R-:W2:Y:S04]  /*14910*/  @P2 LDG.E.U16 R2, desc[UR8][R4.64] ;  /* 0x0000000804022981 */ /* 0x000ea8000c1e1500 */
[----:B--2---:R-:W-:Y:S04]  /*14920*/  STL [R1], R2 ;  /* 0x0000000201007387 */ /* 0x004fe80000100800 */
[----:B------:R-:W2:Y:S04]  /*14930*/  LDL R4, [R1+0x848] ;  /* 0x0008480001047983 */ /* 0x000ea80000100800 */
[----:B------:R-:W2:Y:S01]  /*14940*/  LDL R5, [R1+0x84c] ;  /* 0x00084c0001057983 */ /* 0x000ea20000100800 */
[----:B------:R-:W-:-:S02]  /*14950*/  PRMT R28, RZ, 0x7610, R28 ;  /* 0x00007610ff1c7816 */ /* 0x000fc4000000001c */
[----:B--2---:R-:W-:-:S04]  /*14960*/  @P2 LOP3.LUT R5, R5, R4, RZ, 0x3c, !PT ;  /* 0x0000000405052212 */ /* 0x004fc800078e3cff */
[----:B------:R-:W-:-:S04]  /*14970*/  @P2 LOP3.LUT R4, R5, R4, RZ, 0x3c, !PT ;  /* 0x0000000405042212 */ /* 0x000fc800078e3cff */
[----:B------:R-:W-:-:S05]  /*14980*/  @P2 LOP3.LUT R5, R5, R4, RZ, 0x3c, !PT ;  /* 0x0000000405052212 */ /* 0x000fca00078e3cff */
[----:B------:R0:W2:Y:S01]  /*14990*/  @P2 LDG.E.U16 R28, desc[UR8][R4.64] ;  /* 0x00000008041c2981 */ /* 0x0000a2000c1e1500 */
[----:B------:R-:W-:Y:S01]  /*149a0*/  PRMT R27, RZ, 0x7610, R27 ;  /* 0x00007610ff1b7816 */ /* 0x000fe2000000001b */
[----:B0-----:R-:W-:Y:S02]  /*149b0*/  @P2 IMAD.MOV.U32 R4, RZ, RZ, R14 ;  /* 0x000000ffff042224 */ /* 0x001fe400078e000e */
[----:B------:R-:W-:-:S05]  /*149c0*/  @P2 IMAD.MOV.U32 R5, RZ, RZ, R15 ;  /* 0x000000ffff052224 */ /* 0x000fca00078e000f */
[----:B------:R-:W4:Y:S04]  /*149d0*/  @P2 LDG.E.U16 R27, desc[UR8][R4.64] ;  /* 0x00000008041b2981 */ /* 0x000f28000c1e1500 */
[----:B--2---:R0:W-:Y:S04]  /*149e0*/  STL [R1+0x24ac], R28 ;  /* 0x0024ac1c01007387 */ /* 0x0041e80000100800 */
[----:B------:R-:W2:Y:S04]  /*149f0*/  LDL R4, [R1+0x8b8] ;  /* 0x0008b80001047983 */ /* 0x000ea80000100800 */
[----:B------:R-:W2:Y:S01]  /*14a00*/  LDL R5, [R1+0x8bc] ;  /* 0x0008bc0001057983 */ /* 0x000ea20000100800 */
[----:B------:R-:W-:-:S03]  /*14a10*/  ISETP.GT.AND P1, PT, R3, 0x35, PT ;  /* 0x000000350300780c */ /* 0x000fc60003f24270 */
[----:B------:R-:W3:Y:S04]  /*14a20*/  LDL R15, [R1+0x828] ;  /* 0x00082800010f7983 */ /* 0x000ee80000100800 */
[----:B------:R-:W3:Y:S01]  /*14a30*/  LDL R14, [R1+0x82c] ;  /* 0x00082c00010e7983 */ /* 0x000ee20000100800 */
[----:B0-----:R-:W-:-:S03]  /*14a40*/  PRMT R28, RZ, 0x7610, R28 ;  /* 0x00007610ff1c7816 */ /* 0x001fc6000000001c */
[----:B----4-:R0:W-:Y:S04]  /*14a50*/  STL [R1+0x24b0], R27 ;  /* 0x0024b01b01007387 */ /* 0x0101e80000100800 */
[----:B0-----:R-:W4:Y:S01]  /*14a60*/  LDL R27, [R1+0x83c] ;  /* 0x00083c00011b7983 */ /* 0x001f220000100800 */
[----:B--2---:R-:W-:-:S04]  /*14a70*/  @P1 LOP3.LUT R5, R5, R4, RZ, 0x3c, !PT ;  /* 0x0000000405051212 */ /* 0x004fc800078e3cff */
[----:B------:R-:W-:-:S04]  /*14a80*/  @P1 LOP3.LUT R4, R5, R4, RZ, 0x3c, !PT ;  /* 0x0000000405041212 */ /* 0x000fc800078e3cff */
[----:B------:R-:W-:-:S05]  /*14a90*/  @P1 LOP3.LUT R5, R5, R4, RZ, 0x3c, !PT ;  /* 0x0000000405051212 */ /* 0x000fca00078e3cff */
[----:B------:R4:W2:Y:S04]  /*14aa0*/  @P1 LDG.E.U16 R28, desc[UR8][R4.64] ;  /* 0x00000008041c1981 */ /* 0x0008a8000c1e1500 */
[----:B------:R-:W3:Y:S01]  /*14ab0*/  LDL R5, [R1+0x838] ;  /* 0x0008380001057983 */ /* 0x000ee20000100800 */
[----:B------:R-:W-:Y:S02]  /*14ac0*/  ISETP.GT.AND P2, PT, R3, 0x39, PT ;  /* 0x000000390300780c */ /* 0x000fe40003f44270 */
[----:B------:R-:W-:-:S11]  /*14ad0*/  PRMT R26, RZ, 0x7610, R26 ;  /* 0x00007610ff1a7816 */ /* 0x000fd6000000001a */
[----:B----4-:R-:W-:Y:S01]  /*14ae0*/  @P2 IMAD.MOV.U32 R4, RZ, RZ, R27 ;  /* 0x000000ffff042224 */ /* 0x010fe200078e001b */
[----:B--2---:R0:W-:Y:S01]  /*14af0*/  STL [R1+0xc], R28 ;  /* 0x00000c1c01007387 */ /* 0x0041e20000100800 */
[----:B------:R-:W-:Y:S02]  /*14b00*/  PRMT R25, RZ, 0x7610, R25 ;  /* 0x00007610ff197816 */ /* 0x000fe40000000019 */
[----:B------:R-:W-:Y:S01]  /*14b10*/  PRMT R23, RZ, 0x7610, R23 ;  /* 0x00007610ff177816 */ /* 0x000fe20000000017 */
[----:B------:R-:W2:Y:S04]  /*14b20*/  LDL R27, [R1+0x8b4] ;  /* 0x0008b400011b7983 */ /* 0x000ea80000100800 */
[----:B---3--:R1:W3:Y:S04]  /*14b30*/  @P2 LDG.E.U16 R26, desc[UR8][R4.64] ;  /* 0x00000008041a2981 */ /* 0x0082e8000c1e1500 */
[----:B0-----:R-:W4:Y:S04]  /*14b40*/  LDL R28, [R1+0x824] ;  /* 0x00082400011c7983 */ /* 0x001f280000100800 */
[----:B------:R-:W1:Y:S04]  /*14b50*/  LDL R4, [R1+0x830] ;  /* 0x0008300001047983 */ /* 0x000e680000100800 */
[----:B------:R-:W1:Y:S02]  /*14b60*/  LDL R5, [R1+0x834] ;  /* 0x0008340001057983 */ /* 0x000e640000100800 */
[----:B-1----:R-:W-:-:S04]  /*14b70*/  @P2 LOP3.LUT R5, R5, R4, RZ, 0x3c, !PT ;  /* 0x0000000405052212 */ /* 0x002fc800078e3cff */
[----:B------:R-:W-:-:S04]  /*14b80*/  @P2 LOP3.LUT R4, R5, R4, RZ, 0x3c, !PT ;  /* 0x0000000405042212 */ /* 0x000fc800078e3cff */
[----:B------:R-:W-:-:S05]  /*14b90*/  @P2 LOP3.LUT R5, R5, R4, RZ, 0x3c, !PT ;  /* 0x0000000405052212 */ /* 0x000fca00078e3cff */
[----:B------:R0:W2:Y:S04]  /*14ba0*/  @P2 LDG.E.U16 R25, desc[UR8][R4.64] ;  /* 0x0000000804192981 */ /* 0x0000a8000c1e1500 */
[----:B---3--:R-:W-:Y:S01]  /*14bb0*/  STL [R1+0x249c], R26 ;  /* 0x00249c1a01007387 */ /* 0x008fe20000100800 */
[----:B0-----:R-:W-:Y:S02]  /*14bc0*/  @P2 IMAD.MOV.U32 R4, RZ, RZ, R14 ;  /* 0x000000ffff042224 */ /* 0x001fe400078e000e */
[----:B------:R-:W-:-:S05]  /*14bd0*/  @P2 IMAD.MOV.U32 R5, RZ, RZ, R15 ;  /* 0x000000ffff052224 */ /* 0x000fca00078e000f */
[----:B------:R4:W3:Y:S04]  /*14be0*/  @P2 LDG.E.U16 R23, desc[UR8][R4.64] ;  /* 0x0000000804172981 */ /* 0x0008e8000c1e1500 */
[----:B--2---:R0:W-:Y:S04]  /*14bf0*/  STL [R1+0x24a0], R25 ;  /* 0x0024a01901007387 */ /* 0x0041e80000100800 */
[----:B------:R-:W2:Y:S01]  /*14c00*/  LDL R5, [R1+0x820] ;  /* 0x0008200001057983 */ /* 0x000ea20000100800 */
[----:B------:R-:W-:Y:S01]  /*14c10*/  PRMT R22, RZ, 0x7610, R22 ;  /* 0x00007610ff167816 */ /* 0x000fe20000000016 */
[----:B----4-:R-:W-:-:S02]  /*14c20*/  @P2 IMAD.MOV.U32 R4, RZ, RZ, R28 ;  /* 0x000000ffff042224 */ /* 0x010fc400078e001c */
[----:B------:R-:W4:Y:S04]  /*14c30*/  LDL R15, [R1+0x810] ;  /* 0x00081000010f7983 */ /* 0x000f280000100800 */
[----:B------:R-:W4:Y:S04]  /*14c40*/  LDL R14, [R1+0x814] ;  /* 0x00081400010e7983 */ /* 0x000f280000100800 */
[----:B---3--:R-:W-:Y:S01]  /*14c50*/  STL [R1+0x24a4], R23 ;  /* 0x0024a41701007387 */ /* 0x008fe20000100800 */
[----:B0-----:R-:W-:-:S03]  /*14c60*/  PRMT R25, RZ, 0x7610, R25 ;  /* 0x00007610ff197816 */ /* 0x001fc60000000019 */
[----:B------:R-:W3:Y:S04]  /*14c70*/  LDL R28, [R1+0x80c] ;  /* 0x00080c00011c7983 */ /* 0x000ee80000100800 */
[----:B--2---:R0:W2:Y:S04]  /*14c80*/  @P2 LDG.E.U16 R22, desc[UR8][R4.64] ;  /* 0x0000000804162981 */ /* 0x0040a8000c1e1500 */
[----:B------:R-:W4:Y:S01]  /*14c90*/  LDL R5, [R1+0x8b0] ;  /* 0x0008b00001057983 */ /* 0x000f220000100800 */
[----:B0-----:R-:W-:Y:S01]  /*14ca0*/  @P1 IMAD.MOV.U32 R4, RZ, RZ, R27 ;  /* 0x000000ffff041224 */ /* 0x001fe200078e001b */
[----:B------:R-:W-:-:S02]  /*14cb0*/  ISETP.GT.AND P2, PT, R3, 0x3a, PT ;  /* 0x0000003a0300780c */ /* 0x000fc40003f44270 */
[----:B--2---:R-:W-:Y:S01]  /*14cc0*/  STL [R1+0x24a8], R22 ;  /* 0x0024a81601007387 */ /* 0x004fe20000100800 */
[----:B------:R-:W-:-:S03]  /*14cd0*/  PRMT R21, RZ, 0x7610, R21 ;  /* 0x00007610ff157816 */ /* 0x000fc60000000015 */
[----:B------:R-:W2:Y:S04]  /*14ce0*/  LDL R27, [R1+0x800] ;  /* 0x00080000011b7983 */ /* 0x000ea80000100800 */
[----:B----4-:R0:W4:Y:S04]  /*14cf0*/  @P1 LDG.E.U16 R25, desc[UR8][R4.64] ;  /* 0x0000000804191981 */ /* 0x010128000c1e1500 */
[----:B------:R-:W0:Y:S04]  /*14d00*/  LDL R4, [R1+0x818] ;  /* 0x0008180001047983 */ /* 0x000e280000100800 */
[----:B------:R-:W0:Y:S02]  /*14d10*/  LDL R5, [R1+0x81c] ;  /* 0x00081c0001057983 */ /* 0x000e240000100800 */
[----:B0-----:R-:W-:-:S04]  /*14d20*/  @P2 LOP3.LUT R5, R5, R4, RZ, 0x3c, !PT ;  /* 0x0000000405052212 */ /* 0x001fc800078e3cff */
[----:B------:R-:W-:-:S04]  /*14d30*/  @P2 LOP3.LUT R4, R5, R4, RZ, 0x3c, !PT ;  /* 0x0000000405042212 */ /* 0x000fc800078e3cff */
[----:B------:R-:W-:-:S05]  /*14d40*/  @P2 LOP3.LUT R5, R5, R4, RZ, 0x3c, !PT ;  /* 0x0000000405052212 */ /* 0x000fca00078e3cff */
[----:B------:R-:W3:Y:S04]  /*14d50*/  @P2 LDG.E.U16 R21, desc[UR8][R4.64] ;  /* 0x0000000804152981 */ /* 0x000ee8000c1e1500 */
[----:B----4-:R0:W-:Y:S04]  /*14d60*/  STL [R1+0x8], R25 ;  /* 0x0000081901007387 */ /* 0x0101e80000100800 */
[----:B0-----:R-:W4:Y:S04]  /*14d70*/  LDL R25, [R1+0x804] ;  /* 0x0008040001197983 */ /* 0x001f280000100800 */
[----:B---3--:R0:W-:Y:S04]  /*14d80*/  STL [R1+0x2484], R21 ;  /* 0x0024841501007387 */ /* 0x0081e80000100800 */
[----:B0-----:R-:W3:Y:S01]  /*14d90*/  LDL R21, [R1+0x808] ;  /* 0x0008080001157983 */ /* 0x001ee20000100800 */
[----:B------:R-:W-:Y:S01]  /*14da0*/  PRMT R20, RZ, 0x7610, R20 ;  /* 0x00007610ff147816 */ /* 0x000fe20000000014 */
[----:B------:R-:W-:-:S02]  /*14db0*/  @P2 IMAD.MOV.U32 R4, RZ, RZ, R14 ;  /* 0x000000ffff042224 */ /* 0x000fc400078e000e */
[----:B------:R-:W-:Y:S01]  /*14dc0*/  @P2 IMAD.MOV.U32 R5, RZ, RZ, R15 ;  /* 0x000000ffff052224 */ /* 0x000fe200078e000f */
[----:B------:R-:W-:Y:S02]  /*14dd0*/  PRMT R19, RZ, 0x7610, R19 ;  /* 0x00007610ff137816 */ /* 0x000fe40000000013 */
[----:B------:R-:W-:Y:S01]  /*14de0*/  PRMT R18, RZ, 0x7610, R18 ;  /* 0x00007610ff127816 */ /* 0x000fe20000000012 */
[----:B------:R-:W2:Y:S04]  /*14df0*/  LDL R15, [R1+0x8a8] ;  /* 0x0008a800010f7983 */ /* 0x000ea80000100800 */
[----:B------:R0:W2:Y:S04]  /*14e00*/  @P2 LDG.E.U16 R20, desc[UR8][R4.64] ;  /* 0x0000000804142981 */ /* 0x0000a8000c1e1500 */
[----:B------:R-:W2:Y:S01]  /*14e10*/  LDL R14, [R1+0x8ac] ;  /* 0x0008ac00010e7983 */ /* 0x000ea20000100800 */
[----:B0-----:R-:W-:-:S02]  /*14e20*/  @P2 IMAD.MOV.U32 R4, RZ, RZ, R28 ;  /* 0x000000ffff042224 */ /* 0x001fc400078e001c */
[----:B---3--:R-:W-:-:S05]  /*14e30*/  @P2 IMAD.MOV.U32 R5, RZ, RZ, R21 ;  /* 0x000000ffff052224 */ /* 0x008fca00078e0015 */
[----:B------:R4:W3:Y:S02]  /*14e40*/  @P2 LDG.E.U16 R19, desc[UR8][R4.64] ;  /* 0x0000000804132981 */ /* 0x0008e4000c1e1500 */
[----:B----4-:R-:W-:Y:S02]  /*14e50*/  @P2 IMAD.MOV.U32 R4, RZ, RZ, R25 ;  /* 0x000000ffff042224 */ /* 0x010fe400078e0019 */
[----:B--2---:R-:W-:-:S05]  /*14e60*/  @P2 IMAD.MOV.U32 R5, RZ, RZ, R27 ;  /* 0x000000ffff052224 */ /* 0x004fca00078e001b */
[----:B------:R0:W2:Y:S01]  /*14e70*/  @P2 LDG.E.U16 R18, desc[UR8][R4.64] ;  /* 0x0000000804122981 */ /* 0x0000a2000c1e1500 */
[----:B------:R-:W-:-:S03]  /*14e80*/  PRMT R29, RZ, 0x7610, R29 ;  /* 0x00007610ff1d7816 */ /* 0x000fc6000000001d */
[----:B------:R-:W-:Y:S04]  /*14e90*/  STL [R1+0x2488], R20 ;  /* 0x0024881401007387 */ /* 0x000fe80000100800 */
[----:B------:R-:W4:Y:S01]  /*14ea0*/  LDL R28, [R1+0x7fc] ;  /* 0x0007fc00011c7983 */ /* 0x000f220000100800 */
[----:B0-----:R-:W-:Y:S02]  /*14eb0*/  @P1 IMAD.MOV.U32 R4, RZ, RZ, R14 ;  /* 0x000000ffff041224 */ /* 0x001fe400078e000e */
[----:B------:R-:W-:-:S05]  /*14ec0*/  @P1 IMAD.MOV.U32 R5, RZ, RZ, R15 ;  /* 0x000000ffff051224 */ /* 0x000fca00078e000f */
[----:B------:R4:W4:Y:S04]  /*14ed0*/  @P1 LDG.E.U16 R29, desc[UR8][R4.64] ;  /* 0x00000008041d1981 */ /* 0x000928000c1e1500 */
[----:B---3--:R0:W-:Y:S04]  /*14ee0*/  STL [R1+0x248c], R19 ;  /* 0x00248c1301007387 */ /* 0x0081e80000100800 */
[----:B------:R-:W3:Y:S04]  /*14ef0*/  LDL R27, [R1+0x7f0] ;  /* 0x0007f000011b7983 */ /* 0x000ee80000100800 */
[----:B------:R-:W3:Y:S04]  /*14f00*/  LDL R25, [R1+0x7f4] ;  /* 0x0007f40001197983 */ /* 0x000ee80000100800 */
[----:B------:R-:W3:Y:S04]  /*14f10*/  LDL R21, [R1+0x7ec] ;  /* 0x0007ec0001157983 */ /* 0x000ee80000100800 */
[----:B0-----:R-:W3:Y:S04]  /*14f20*/  LDL R19, [R1+0xf40] ;  /* 0x000f400001137983 */ /* 0x001ee80000100800 */
[----:B--2---:R-:W-:Y:S04]  /*14f30*/  STL [R1+0x2490], R18 ;  /* 0x0024901201007387 */ /* 0x004fe80000100800 */
[----:B------:R-:W2:Y:S01]  /*14f40*/  LDL R5, [R1+0x7f8] ;  /* 0x0007f80001057983 */ /* 0x000ea20000100800 */
[----:B------:R-:W-:-:S02]  /*14f50*/  ISETP.GT.AND P2, PT, R3, 0x3b, PT ;  /* 0x0000003b0300780c */ /* 0x000fc40003f44270 */
[----:B------:R-:W-:Y:S02]  /*14f60*/  PRMT R17, RZ, 0x7610, R17 ;  /* 0x00007610ff117816 */ /* 0x000fe40000000011 */
[----:B------:R-:W-:Y:S02]  /*14f70*/  PRMT R16, RZ, 0x7610, R16 ;  /* 0x00007610ff107816 */ /* 0x000fe40000000010 */
[----:B------:R-:W-:Y:S01]  /*14f80*/  PRMT R13, RZ, 0x7610, R13 ;  /* 0x00007610ff0d7816 */ /* 0x000fe2000000000d */
[----:B------:R-:W3:Y:S04]  /*14f90*/  LDL R15, [R1+0x7e8] ;  /* 0x0007e800010f7983 */ /* 0x000ee80000100800 */
[----:B------:R-:W3:Y:S02]  /*14fa0*/  LDL R14, [R1+0xf48] ;  /* 0x000f4800010e7983 */ /* 0x000ee40000100800 */
[----:B----4-:R-:W-:-:S05]  /*14fb0*/  @P2 IMAD.MOV.U32 R4, RZ, RZ, R28 ;  /* 0x000000ffff042224 */ /* 0x010fca00078e001c */
[----:B--2---:R3:W2:Y:S02]  /*14fc0*/  @P2 LDG.E.U16 R17, desc[UR8][R4.64] ;  /* 0x0000000804112981 */ /* 0x0046a4000c1e1500 */
[----:B---3--:R-:W-:Y:S02]  /*14fd0*/  @P2 IMAD.MOV.U32 R4, RZ, RZ, R25 ;  /* 0x000000ffff042224 */ /* 0x008fe400078e0019 */
[----:B------:R-:W-:-:S05]  /*14fe0*/  @P2 IMAD.MOV.U32 R5, RZ, RZ, R27 ;  /* 0x000000ffff052224 */ /* 0x000fca00078e001b */
[----:B------:R0:W3:Y:S02]  /*14ff0*/  @P2 LDG.E.U16 R16, desc[UR8][R4.64] ;  /* 0x0000000804102981 */ /* 0x0000e4000c1e1500 */
[----:B0-----:R-:W-:Y:S02]  /*15000*/  @P2 IMAD.MOV.U32 R4, RZ, RZ, R19 ;  /* 0x000000ffff042224 */ /* 0x001fe400078e0013 */
[----:B------:R-:W-:-:S05]  /*15010*/  @P2 IMAD.MOV.U32 R5, RZ, RZ, R21 ;  /* 0x000000ffff052224 */ /* 0x000fca00078e0015 */
[----:B------:R-:W4:Y:S04]  /*15020*/  @P2 LDG.E.U16 R13, desc[UR8][R4.64] ;  /* 0x00000008040d2981 */ /* 0x000f28000c1e1500 */
[----:B------:R-:W-:Y:S04]  /*15030*/  STL [R1+0x241c], R29 ;  /* 0x00241c1d01007387 */ /* 0x000fe80000100800 */
[----:B--2---:R-:W-:Y:S04]  /*15040*/  STL [R1+0x246c], R17 ;  /* 0x00246c1101007387 */ /* 0x004fe80000100800 */
[----:B------:R-:W2:Y:S04]  /*15050*/  LDL R28, [R1+0x8a0] ;  /* 0x0008a000011c7983 */ /* 0x000ea80000100800 */
[----:B------:R-:W2:Y:S04]  /*15060*/  LDL R27, [R1+0x8a4] ;  /* 0x0008a400011b7983 */ /* 0x000ea80000100800 */
[----:B---3--:R-:W-:Y:S04]  /*15070*/  STL [R1+0x2470], R16 ;  /* 0x0024701001007387 */ /* 0x008fe80000100800 */
[----:B------:R-:W3:Y:S04]  /*15080*/  LDL R25, [R1+0xf44] ;  /* 0x000f440001197983 */ /* 0x000ee80000100800 */
[----:B------:R-:W3:Y:S04]  /*15090*/  LDL R21, [R1+0xf4c] ;  /* 0x000f4c0001157983 */ /* 0x000ee80000100800 */
[----:B----4-:R0:W-:Y:S04]  /*150a0*/  STL [R1+0x2474], R13 ;  /* 0x0024740d01007387 */ /* 0x0101e80000100800 */
[----:B------:R-:W4:Y:S04]  /*150b0*/  LDL R19, [R1+0x7e4] ;  /* 0x0007e40001137983 */ /* 0x000f280000100800 */
[----:B0-----:R-:W4:Y:S01]  /*150c0*/  LDL R13, [R1+0xf54] ;  /* 0x000f5400010d7983 */ /* 0x001f220000100800 */
[----:B------:R-:W-:Y:S01]  /*150d0*/  PRMT R12, RZ, 0x7610, R12 ;  /* 0x00007610ff0c7816 */ /* 0x000fe2000000000c */
[----:B------:R-:W-:-:S02]  /*150e0*/  @P2 IMAD.MOV.U32 R4, RZ, RZ, R14 ;  /* 0x000000ffff042224 */ /* 0x000fc400078e000e */
[----:B------:R-:W-:Y:S01]  /*150f0*/  @P2 IMAD.MOV.U32 R5, RZ, RZ, R15 ;  /* 0x000000ffff052224 */ /* 0x000fe200078e000f */
[----:B------:R-:W-:Y:S02]  /*15100*/  PRMT R24, RZ, 0x7610, R24 ;  /* 0x00007610ff187816 */ /* 0x000fe40000000018 */
[----:B------:R-:W-:Y:S02]  /*15110*/  PRMT R11, RZ, 0x7610, R11 ;  /* 0x00007610ff0b7816 */ /* 0x000fe4000000000b */
[----:B------:R-:W-:Y:S01]  /*15120*/  PRMT R10, RZ, 0x7610, R10 ;  /* 0x00007610ff0a7816 */ /* 0x000fe2000000000a */
[----:B------:R-:W4:Y:S04]  /*15130*/  LDL R15, [R1+0xf50] ;  /* 0x000f5000010f7983 */ /* 0x000f280000100800 */
[----:B------:R2:W4:Y:S01]  /*15140*/  @P2 LDG.E.U16 R12, desc[UR8][R4.64] ;  /* 0x00000008040c2981 */ /* 0x000522000c1e1500 */
[----:B------:R-:W-:-:S03]  /*15150*/  ISETP.GT.AND P2, PT, R3, 0x3c, PT ;  /* 0x0000003c0300780c */ /* 0x000fc60003f44270 */
[----:B------:R-:W4:Y:S01]  /*15160*/  LDL R14, [R1+0xf60] ;  /* 0x000f6000010e7983 */ /* 0x000f220000100800 */
[----:B--2---:R-:W-:Y:S02]  /*15170*/  @P1 IMAD.MOV.U32 R5, RZ, RZ, R28 ;  /* 0x000000ffff051224 */ /* 0x004fe400078e001c */
[----:B------:R-:W-:-:S05]  /*15180*/  @P1 IMAD.MOV.U32 R4, RZ, RZ, R27 ;  /* 0x000000ffff041224 */ /* 0x000fca00078e001b */
[----:B------:R3:W2:Y:S02]  /*15190*/  @P1 LDG.E.U16 R24, desc[UR8][R4.64] ;  /* 0x0000000804181981 */ /* 0x0006a4000c1e1500 */
[----:B---3--:R-:W-:Y:S02]  /*151a0*/  @P2 IMAD.MOV.U32 R5, RZ, RZ, R25 ;  /* 0x000000ffff052224 */ /* 0x008fe400078e0019 */
[----:B------:R-:W-:-:S05]  /*151b0*/  @P2 IMAD.MOV.U32 R4, RZ, RZ, R21 ;  /* 0x000000ffff042224 */ /* 0x000fca00078e0015 */
[----:B------:R4:W3:Y:S02]  /*151c0*/  @P2 LDG.E.U16 R11, desc[UR8][R4.64] ;  /* 0x00000008040b2981 */ /* 0x0008e4000c1e1500 */
[----:B----4-:R-:W-:Y:S02]  /*151d0*/  @P2 IMAD.MOV.U32 R5, RZ, RZ, R19 ;  /* 0x000000ffff052224 */ /* 0x010fe400078e0013 */
        /* <DEDUP_REMOVED lines=9> */
[----:B----4-:R-:W-:Y:S04]  /*15270*/  STL [R1+0x245c], R10 ;  /* 0x00245c0a01007387 */ /* 0x010fe80000100800 */
[----:B------:R-:W4:Y:S04]  /*15280*/  LDL R21, [R1+0xf58] ;  /* 0x000f580001157983 */ /* 0x000f280000100800 */
[----:B------:R-:W4:Y:S01]  /*15290*/  LDL R19, [R1+0xf74] ;  /* 0x000f740001137983 */ /* 0x000f220000100800 */
[----:B------:R-:W-:Y:S01]  /*152a0*/  PRMT R9, RZ, 0x7610, R9 ;  /* 0x00007610ff097816 */ /* 0x000fe20000000009 */
[----:B------:R-:W-:-:S02]  /*152b0*/  @P2 IMAD.MOV.U32 R4, RZ, RZ, R14 ;  /* 0x000000ffff042224 */ /* 0x000fc400078e000e */
[----:B------:R-:W-:Y:S01]  /*152c0*/  @P2 IMAD.MOV.U32 R5, RZ, RZ, R15 ;  /* 0x000000ffff052224 */ /* 0x000fe200078e000f */
[----:B------:R-:W-:Y:S02]  /*152d0*/  PRMT R8, RZ, 0x7610, R8 ;  /* 0x00007610ff087816 */ /* 0x000fe40000000008 */
[----:B------:R-:W-:Y:S02]  /*152e0*/  ISETP.GT.AND P1, PT, R3, 0x3d, PT ;  /* 0x0000003d0300780c */ /* 0x000fe40003f24270 */
[----:B------:R-:W-:Y:S01]  /*152f0*/  PRMT R7, RZ, 0x7610, R7 ;  /* 0x00007610ff077816 */ /* 0x000fe20000000007 */
[----:B------:R-:W4:Y:S04]  /*15300*/  LDL R15, [R1+0xf70] ;  /* 0x000f7000010f7983 */ /* 0x000f280000100800 */
[----:B------:R2:W4:Y:S04]  /*15310*/  @P2 LDG.E.U16 R9, desc[UR8][R4.64] ;  /* 0x0000000804092981 */ /* 0x000528000c1e1500 */
[----:B------:R-:W4:Y:S01]  /*15320*/  LDL R14, [R1+0xf80] ;  /* 0x000f8000010e7983 */ /* 0x000f220000100800 */
[----:B------:R-:W-:Y:S01]  /*15330*/  PRMT R6, RZ, 0x7610, R6 ;  /* 0x00007610ff067816 */ /* 0x000fe20000000006 */
[----:B--2---:R-:W-:-:S02]  /*15340*/  @P2 IMAD.MOV.U32 R5, RZ, RZ, R28 ;  /* 0x000000ffff052224 */ /* 0x004fc400078e001c */
[----:B------:R-:W-:-:S05]  /*15350*/  @P2 IMAD.MOV.U32 R4, RZ, RZ, R27 ;  /* 0x000000ffff042224 */ /* 0x000fca00078e001b */
[----:B------:R3:W2:Y:S02]  /*15360*/  @P2 LDG.E.U16 R8, desc[UR8][R4.64] ;  /* 0x0000000804082981 */ /* 0x0006a4000c1e1500 */
[----:B---3--:R-:W-:Y:S02]  /*15370*/  @P1 IMAD.MOV.U32 R5, RZ, RZ, R25 ;  /* 0x000000ffff051224 */ /* 0x008fe400078e0019 */
[----:B------:R-:W-:-:S05]  /*15380*/  @P1 IMAD.MOV.U32 R4, RZ, RZ, R13 ;  /* 0x000000ffff041224 */ /* 0x000fca00078e000d */
[----:B------:R4:W3:Y:S02]  /*15390*/  @P1 LDG.E.U16 R7, desc[UR8][R4.64] ;  /* 0x0000000804071981 */ /* 0x0008e4000c1e1500 */
[----:B----4-:R-:W-:Y:S02]  /*153a0*/  @P1 IMAD.MOV.U32 R5, RZ, RZ, R21 ;  /* 0x000000ffff051224 */ /* 0x010fe400078e0015 */
[----:B------:R-:W-:-:S05]  /*153b0*/  @P1 IMAD.MOV.U32 R4, RZ, RZ, R19 ;  /* 0x000000ffff041224 */ /* 0x000fca00078e0013 */
[----:B------:R0:W4:Y:S04]  /*153c0*/  @P1 LDG.E.U16 R6, desc[UR8][R4.64] ;  /* 0x0000000804061981 */ /* 0x000128000c1e1500 */
[----:B------:R-:W-:Y:S01]  /*153d0*/  STL [R1+0x2460], R9 ;  /* 0x0024600901007387 */ /* 0x000fe20000100800 */
[----:B0-----:R-:W-:-:S06]  /*153e0*/  PRMT R5, RZ, 0x7610, R5 ;  /* 0x00007610ff057816 */ /* 0x001fcc0000000005 */
[----:B------:R-:W4:Y:S04]  /*153f0*/  @P1 LDG.E.U16 R5, desc[UR8][R14.64] ;  /* 0x000000080e051981 */ /* 0x000f28000c1e1500 */
[----:B--2---:R0:W-:Y:S04]  /*15400*/  STL [R1+0x2464], R8 ;  /* 0x0024640801007387 */ /* 0x0041e80000100800 */
[----:B------:R-:W2:Y:S04]  /*15410*/  LDL R29, [R1+0xf7c] ;  /* 0x000f7c00011d7983 */ /* 0x000ea80000100800 */
[----:B------:R-:W2:Y:S04]  /*15420*/  LDL R13, [R1+0xf88] ;  /* 0x000f8800010d7983 */ /* 0x000ea80000100800 */
[----:B---3--:R1:W-:Y:S04]  /*15430*/  STL [R1+0x2424], R7 ;  /* 0x0024240701007387 */ /* 0x0083e80000100800 */
[----:B------:R-:W3:Y:S04]  /*15440*/  LDL R28, [R1+0x960] ;  /* 0x00096000011c7983 */ /* 0x000ee80000100800 */
[----:B0-----:R-:W3:Y:S04]  /*15450*/  LDL R8, [R1+0x964] ;  /* 0x0009640001087983 */ /* 0x001ee80000100800 */
[----:B----4-:R-:W-:Y:S04]  /*15460*/  STL [R1+0x2428], R6 ;  /* 0x0024280601007387 */ /* 0x010fe80000100800 */
[----:B------:R-:W4:Y:S04]  /*15470*/  LDL R27, [R1+0x898] ;  /* 0x00089800011b7983 */ /* 0x000f280000100800 */
[----:B------:R-:W4:Y:S04]  /*15480*/  LDL R25, [R1+0x89c] ;  /* 0x00089c0001197983 */ /* 0x000f280000100800 */
[----:B------:R-:W4:Y:S04]  /*15490*/  LDL R21, [R1+0x890] ;  /* 0x0008900001157983 */ /* 0x000f280000100800 */
[----:B------:R-:W4:Y:S01]  /*154a0*/  LDL R19, [R1+0x894] ;  /* 0x0008940001137983 */ /* 0x000f220000100800 */
[----:B------:R-:W-:-:S02]  /*154b0*/  PRMT R4, RZ, 0x7610, R4 ;  /* 0x00007610ff047816 */ /* 0x000fc40000000004 */
[----:B-1----:R-:W-:Y:S01]  /*154c0*/  PRMT R7, RZ, 0x7610, R7 ;  /* 0x00007610ff077816 */ /* 0x002fe20000000007 */
[----:B------:R0:W-:Y:S04]  /*154d0*/  STL [R1+0x242c], R5 ;  /* 0x00242c0501007387 */ /* 0x0001e80000100800 */
[----:B0-----:R-:W4:Y:S01]  /*154e0*/  LDL R5, [R1+0x88c] ;  /* 0x00088c0001057983 */ /* 0x001f220000100800 */
[----:B------:R-:W-:Y:S02]  /*154f0*/  PRMT R24, RZ, 0x7610, R24 ;  /* 0x00007610ff187816 */ /* 0x000fe40000000018 */
[----:B------:R-:W-:Y:S01]  /*15500*/  PRMT R16, RZ, 0x7610, R16 ;  /* 0x00007610ff107816 */ /* 0x000fe20000000010 */
[----:B--2---:R-:W-:Y:S02]  /*15510*/  @P1 IMAD.MOV.U32 R15, RZ, RZ, R29 ;  /* 0x000000ffff0f1224 */ /* 0x004fe400078e001d */
[----:B------:R-:W-:-:S02]  /*15520*/  @P1 IMAD.MOV.U32 R14, RZ, RZ, R13 ;  /* 0x000000ffff0e1224 */ /* 0x000fc400078e000d */
[----:B------:R-:W2:Y:S04]  /*15530*/  LDL R13, [R1+0x888] ;  /* 0x00088800010d7983 */ /* 0x000ea80000100800 */
[----:B------:R3:W2:Y:S01]  /*15540*/  @P1 LDG.E.U16 R4, desc[UR8][R14.64] ;  /* 0x000000080e041981 */ /* 0x0006a2000c1e1500 */
[----:B------:R-:W-:Y:S01]  /*15550*/  ISETP.GT.AND P1, PT, R3, 0x36, PT ;  /* 0x000000360300780c */ /* 0x000fe20003f24270 */
[----:B---3--:R-:W-:Y:S02]  /*15560*/  @P0 IMAD.MOV.U32 R15, RZ, RZ, R28 ;  /* 0x000000ffff0f0224 */ /* 0x008fe400078e001c */
[----:B------:R-:W-:-:S05]  /*15570*/  @P0 IMAD.MOV.U32 R14, RZ, RZ, R8 ;  /* 0x000000ffff0e0224 */ /* 0x000fca00078e0008 */
[----:B------:R4:W3:Y:S05]  /*15580*/  @P0 LDG.E.U16 R7, desc[UR8][R14.64] ;  /* 0x000000080e070981 */ /* 0x0008ea000c1e1500 */
[----:B----4-:R-:W-:Y:S02]  /*15590*/  @P1 IMAD.MOV.U32 R15, RZ, RZ, R27 ;  /* 0x000000ffff0f1224 */ /* 0x010fe400078e001b */
[----:B------:R-:W-:-:S05]  /*155a0*/  @P1 IMAD.MOV.U32 R14, RZ, RZ, R25 ;  /* 0x000000ffff0e1224 */ /* 0x000fca00078e0019 */
[----:B------:R0:W4:Y:S02]  /*155b0*/  @P1 LDG.E.U16 R24, desc[UR8][R14.64] ;  /* 0x000000080e181981 */ /* 0x000124000c1e1500 */
[----:B0-----:R-:W-:Y:S02]  /*155c0*/  @P1 IMAD.MOV.U32 R14, RZ, RZ, R19 ;  /* 0x000000ffff0e1224 */ /* 0x001fe400078e0013 */
[----:B------:R-:W-:-:S05]  /*155d0*/  @P1 IMAD.MOV.U32 R15, RZ, RZ, R21 ;  /* 0x000000ffff0f1224 */ /* 0x000fca00078e0015 */
[----:B------:R0:W4:Y:S01]  /*155e0*/  @P1 LDG.E.U16 R16, desc[UR8][R14.64] ;  /* 0x000000080e101981 */ /* 0x000122000c1e1500 */
[----:B------:R-:W-:Y:S01]  /*155f0*/  PRMT R11, RZ, 0x7610, R11 ;  /* 0x00007610ff0b7816 */ /* 0x000fe2000000000b */
[----:B0-----:R-:W-:Y:S02]  /*15600*/  @P1 IMAD.MOV.U32 R14, RZ, RZ, R5 ;  /* 0x000000ffff0e1224 */ /* 0x001fe400078e0005 */
[----:B--2---:R-:W-:Y:S01]  /*15610*/  @P1 IMAD.MOV.U32 R15, RZ, RZ, R13 ;  /* 0x000000ffff0f1224 */ /* 0x004fe200078e000d */
[----:B------:R-:W-:Y:S04]  /*15620*/  STL [R1+0x2430], R4 ;  /* 0x0024300401007387 */ /* 0x000fe80000100800 */
[----:B------:R-:W2:Y:S04]  /*15630*/  LDL R8, [R1+0x880] ;  /* 0x0008800001087983 */ /* 0x000ea80000100800 */
[----:B------:R-:W2:Y:S04]  /*15640*/  @P1 LDG.E.U16 R11, desc[UR8][R14.64] ;  /* 0x000000080e0b1981 */ /* 0x000ea8000c1e1500 */
[----:B---3--:R0:W-:Y:S04]  /*15650*/  STL [R1+0x11c], R7 ;  /* 0x00011c0701007387 */ /* 0x0081e80000100800 */
[----:B------:R-:W3:Y:S04]  /*15660*/  LDL R25, [R1+0x878] ;  /* 0x0008780001197983 */ /* 0x000ee80000100800 */
[----:B0-----:R-:W3:Y:S04]  /*15670*/  LDL R7, [R1+0x884] ;  /* 0x0008840001077983 */ /* 0x001ee80000100800 */
[----:B----4-:R0:W-:Y:S04]  /*15680*/  STL [R1+0x114], R24 ;  /* 0x0001141801007387 */ /* 0x0101e80000100800 */
[----:B------:R-:W4:Y:S04]  /*15690*/  LDL R21, [R1+0x870] ;  /* 0x0008700001157983 */ /* 0x000f280000100800 */
[----:B------:R-:W4:Y:S04]  /*156a0*/  LDL R19, [R1+0x874] ;  /* 0x0008740001137983 */ /* 0x000f280000100800 */
[----:B0-----:R-:W4:Y:S04]  /*156b0*/  LDL R24, [R1+0x87c] ;  /* 0x00087c0001187983 */ /* 0x001f280000100800 */
[----:B------:R0:W-:Y:S04]  /*156c0*/  STL [R1+0x10c], R16 ;  /* 0x00010c1001007387 */ /* 0x0001e80000100800 */
[----:B------:R-:W4:Y:S01]  /*156d0*/  LDL R5, [R1+0x86c] ;  /* 0x00086c0001057983 */ /* 0x000f220000100800 */
[----:B------:R-:W-:-:S03]  /*156e0*/  ISETP.GT.AND P0, PT, R3, 0x37, PT ;  /* 0x000000370300780c */ /* 0x000fc60003f04270 */
[----:B------:R-:W4:Y:S04]  /*156f0*/  LDL R13, [R1+0x860] ;  /* 0x00086000010d7983 */ /* 0x000f280000100800 */
[----:B0-----:R-:W4:Y:S01]  /*15700*/  LDL R16, [R1+0x868] ;  /* 0x0008680001107983 */ /* 0x001f220000100800 */
[----:B------:R-:W-:Y:S02]  /*15710*/  PRMT R26, RZ, 0x7610, R26 ;  /* 0x00007610ff1a7816 */ /* 0x000fe4000000001a */
[----:B------:R-:W-:Y:S02]  /*15720*/  PRMT R22, RZ, 0x7610, R22 ;  /* 0x00007610ff167816 */ /* 0x000fe40000000016 */
[----:B------:R-:W-:Y:S02]  /*15730*/  PRMT R18, RZ, 0x7610, R18 ;  /* 0x00007610ff127816 */ /* 0x000fe40000000012 */
[----:B------:R-:W-:Y:S01]  /*15740*/  PRMT R4, RZ, 0x7610, R4 ;  /* 0x00007610ff047816 */ /* 0x000fe20000000004 */
[----:B--2---:R0:W-:Y:S01]  /*15750*/  STL [R1+0x104], R11 ;  /* 0x0001040b01007387 */ /* 0x0041e20000100800 */
[----:B------:R-:W-:-:S03]  /*15760*/  @P1 IMAD.MOV.U32 R15, RZ, RZ, R8 ;  /* 0x000000ffff0f1224 */ /* 0x000fc600078e0008 */
[----:B------:R-:W2:Y:S04]  /*15770*/  LDL R8, [R1+0xf84] ;  /* 0x000f840001087983 */ /* 0x000ea80000100800 */
[----:B0-----:R-:W2:Y:S01]  /*15780*/  LDL R11, [R1+0x864] ;  /* 0x00086400010b7983 */ /* 0x001ea20000100800 */
[----:B---3--:R-:W-:-:S03]  /*15790*/  @P1 IMAD.MOV.U32 R14, RZ, RZ, R7 ;  /* 0x000000ffff0e1224 */ /* 0x008fc600078e0007 */
[----:B------:R-:W3:Y:S04]  /*157a0*/  LDL R7, [R1+0xf8c] ;  /* 0x000f8c0001077983 */ /* 0x000ee80000100800 */
[----:B------:R0:W3:Y:S02]  /*157b0*/  @P1 LDG.E.U16 R26, desc[UR8][R14.64] ;  /* 0x000000080e1a1981 */ /* 0x0000e4000c1e1500 */
[----:B0-----:R-:W-:Y:S02]  /*157c0*/  @P0 IMAD.MOV.U32 R15, RZ, RZ, R25 ;  /* 0x000000ffff0f0224 */ /* 0x001fe400078e0019 */
[----:B----4-:R-:W-:-:S05]  /*157d0*/  @P0 IMAD.MOV.U32 R14, RZ, RZ, R24 ;  /* 0x000000ffff0e0224 */ /* 0x010fca00078e0018 */
[----:B------:R0:W4:Y:S02]  /*157e0*/  @P0 LDG.E.U16 R22, desc[UR8][R14.64] ;  /* 0x000000080e160981 */ /* 0x000124000c1e1500 */
[----:B0-----:R-:W-:Y:S02]  /*157f0*/  @P0 IMAD.MOV.U32 R14, RZ, RZ, R19 ;  /* 0x000000ffff0e0224 */ /* 0x001fe400078e0013 */
[----:B------:R-:W-:-:S05]  /*15800*/  @P0 IMAD.MOV.U32 R15, RZ, RZ, R21 ;  /* 0x000000ffff0f0224 */ /* 0x000fca00078e0015 */
[----:B------:R0:W4:Y:S02]  /*15810*/  @P0 LDG.E.U16 R18, desc[UR8][R14.64] ;  /* 0x000000080e120981 */ /* 0x000124000c1e1500 */
[----:B0-----:R-:W-:Y:S02]  /*15820*/  @P0 IMAD.MOV.U32 R14, RZ, RZ, R5 ;  /* 0x000000ffff0e0224 */ /* 0x001fe400078e0005 */
[----:B------:R-:W-:Y:S01]  /*15830*/  @P0 IMAD.MOV.U32 R15, RZ, RZ, R16 ;  /* 0x000000ffff0f0224 */ /* 0x000fe200078e0010 */
[----:B------:R-:W-:Y:S02]  /*15840*/  ISETP.GT.AND P1, PT, R3, 0x3e, PT ;  /* 0x0000003e0300780c */ /* 0x000fe40003f24270 */
[----:B------:R-:W-:Y:S02]  /*15850*/  PRMT R10, RZ, 0x7610, R10 ;  /* 0x00007610ff0a7816 */ /* 0x000fe4000000000a */
[----:B------:R-:W-:Y:S01]  /*15860*/  PRMT R0, RZ, 0x7610, R0 ;  /* 0x00007610ff007816 */ /* 0x000fe20000000000 */
[----:B------:R-:W4:Y:S04]  /*15870*/  LDL R5, [R1+0xf78] ;  /* 0x000f780001057983 */ /* 0x000f280000100800 */
[----:B------:R0:W4:Y:S02]  /*15880*/  @P0 LDG.E.U16 R4, desc[UR8][R14.64] ;  /* 0x000000080e040981 */ /* 0x000124000c1e1500 */
[----:B0-----:R-:W-:-:S02]  /*15890*/  @P0 IMAD.MOV.U32 R15, RZ, RZ, R13 ;  /* 0x000000ffff0f0224 */ /* 0x001fc400078e000d */
[----:B--2---:R-:W-:-:S05]  /*158a0*/  @P0 IMAD.MOV.U32 R14, RZ, RZ, R11 ;  /* 0x000000ffff0e0224 */ /* 0x004fca00078e000b */
[----:B------:R0:W2:Y:S02]  /*158b0*/  @P0 LDG.E.U16 R10, desc[UR8][R14.64] ;  /* 0x000000080e0a0981 */ /* 0x0000a4000c1e1500 */
[----:B0-----:R-:W-:Y:S02]  /*158c0*/  @P1 IMAD.MOV.U32 R15, RZ, RZ, R8 ;  /* 0x000000ffff0f1224 */ /* 0x001fe400078e0008 */
[----:B---3--:R-:W-:-:S05]  /*158d0*/  @P1 IMAD.MOV.U32 R14, RZ, RZ, R7 ;  /* 0x000000ffff0e1224 */ /* 0x008fca00078e0007 */
[----:B------:R0:W3:Y:S04]  /*158e0*/  @P1 LDG.E.U16 R0, desc[UR8][R14.64] ;  /* 0x000000080e001981 */ /* 0x0000e8000c1e1500 */
[----:B----4-:R1:W-:Y:S04]  /*158f0*/  STL [R1+0xe4], R4 ;  /* 0x0000e40401007387 */ /* 0x0103e80000100800 */
[----:B-1----:R-:W4:Y:S04]  /*15900*/  LDL R4, [R1+0xf94] ;  /* 0x000f940001047983 */ /* 0x002f280000100800 */
[----:B------:R1:W-:Y:S04]  /*15910*/  STL [R1+0xf4], R22 ;  /* 0x0000f41601007387 */ /* 0x0003e80000100800 */
[----:B------:R-:W4:Y:S04]  /*15920*/  LDL R21, [R1+0xfa0] ;  /* 0x000fa00001157983 */ /* 0x000f280000100800 */
[----:B------:R-:W4:Y:S04]  /*15930*/  LDL R19, [R1+0xf9c] ;  /* 0x000f9c0001137983 */ /* 0x000f280000100800 */
[----:B-1----:R-:W4:Y:S04]  /*15940*/  LDL R22, [R1+0xf90] ;  /* 0x000f900001167983 */ /* 0x002f280000100800 */
[----:B------:R1:W-:Y:S04]  /*15950*/  STL [R1+0xec], R18 ;  /* 0x0000ec1201007387 */ /* 0x0003e80000100800 */
[----:B------:R-:W4:Y:S04]  /*15960*/  LDL R16, [R1+0xfa4] ;  /* 0x000fa40001107983 */ /* 0x000f280000100800 */
[----:B------:R-:W4:Y:S04]  /*15970*/  LDL R13, [R1+0xfac] ;  /* 0x000fac00010d7983 */ /* 0x000f280000100800 */
[----:B-1----:R-:W4:Y:S01]  /*15980*/  LDL R18, [R1+0xfa8] ;  /* 0x000fa80001127983 */ /* 0x002f220000100800 */
[----:B0-----:R-:W-:-:S03]  /*15990*/  @P1 IMAD.MOV.U32 R15, RZ, RZ, R5 ;  /* 0x000000ffff0f1224 */ /* 0x001fc600078e0005 */
[----:B---3--:R-:W-:Y:S04]  /*159a0*/  STL [R1+0x2380], R0 ;  /* 0x0023800001007387 */ /* 0x008fe80000100800 */
        /* <DEDUP_REMOVED lines=16> */
[----:B------:R-:W3:Y:S04]  /*15ab0*/  LDL R11, [R1+0xf98] ;  /* 0x000f9800010b7983 */ /* 0x000ee80000100800 */
[----:B--2---:R0:W-:Y:S04]  /*15ac0*/  STL [R1+0xe0], R10 ;  /* 0x0000e00a01007387 */ /* 0x0041e80000100800 */
[----:B------:R-:W2:Y:S04]  /*15ad0*/  LDL R8, [R1+0xfb0] ;  /* 0x000fb00001087983 */ /* 0x000ea80000100800 */
[----:B------:R-:W2:Y:S04]  /*15ae0*/  LDL R7, [R1+0xfc0] ;  /* 0x000fc00001077983 */ /* 0x000ea80000100800 */
[----:B------:R-:W2:Y:S04]  /*15af0*/  LDL R5, [R1+0xfbc] ;  /* 0x000fbc0001057983 */ /* 0x000ea80000100800 */
[----:B0-----:R-:W3:Y:S01]  /*15b00*/  LDL R10, [R1+0xfb4] ;  /* 0x000fb400010a7983 */ /* 0x001ee20000100800 */
[----:B----4-:R-:W-:-:S03]  /*15b10*/  @P1 IMAD.MOV.U32 R14, RZ, RZ, R4 ;  /* 0x000000ffff0e1224 */ /* 0x010fc600078e0004 */
[----:B------:R-:W4:Y:S04]  /*15b20*/  LDL R4, [R1+0xfc4] ;  /* 0x000fc40001047983 */ /* 0x000f280000100800 */
[----:B------:R-:W2:Y:S01]  /*15b30*/  LDL.LU R27, [R1+0x784] ;  /* 0x00078400011b7983 */ /* 0x000ea20000300800 */
[----:B------:R-:W-:Y:S02]  /*15b40*/  PRMT R23, RZ, 0x7610, R23 ;  /* 0x00007610ff177816 */ /* 0x000fe40000000017 */
[----:B------:R-:W-:Y:S02]  /*15b50*/  PRMT R20, RZ, 0x7610, R20 ;  /* 0x00007610ff147816 */ /* 0x000fe40000000014 */
[----:B------:R-:W-:Y:S02]  /*15b60*/  ISETP.GT.AND P0, PT, R3, 0x3f, PT ;  /* 0x0000003f0300780c */ /* 0x000fe40003f04270 */
[----:B------:R0:W4:Y:S01]  /*15b70*/  @P1 LDG.E.U16 R23, desc[UR8][R14.64] ;  /* 0x000000080e171981 */ /* 0x000122000c1e1500 */
[----:B------:R-:W-:Y:S01]  /*15b80*/  PRMT R17, RZ, 0x7610, R17 ;  /* 0x00007610ff117816 */ /* 0x000fe20000000011 */
[----:B0-----:R-:W-:-:S02]  /*15b90*/  @P1 IMAD.MOV.U32 R14, RZ, RZ, R21 ;  /* 0x000000ffff0e1224 */ /* 0x001fc400078e0015 */
[----:B------:R-:W-:-:S05]  /*15ba0*/  @P1 IMAD.MOV.U32 R15, RZ, RZ, R22 ;  /* 0x000000ffff0f1224 */ /* 0x000fca00078e0016 */
[----:B------:R0:W4:Y:S01]  /*15bb0*/  @P1 LDG.E.U16 R20, desc[UR8][R14.64] ;  /* 0x000000080e141981 */ /* 0x000122000c1e1500 */
[----:B------:R-:W-:Y:S01]  /*15bc0*/  PRMT R12, RZ, 0x7610, R12 ;  /* 0x00007610ff0c7816 */ /* 0x000fe2000000000c */
[----:B0-----:R-:W-:Y:S02]  /*15bd0*/  @P1 IMAD.MOV.U32 R14, RZ, RZ, R18 ;  /* 0x000000ffff0e1224 */ /* 0x001fe400078e0012 */
[----:B------:R-:W-:-:S05]  /*15be0*/  @P1 IMAD.MOV.U32 R15, RZ, RZ, R19 ;  /* 0x000000ffff0f1224 */ /* 0x000fca00078e0013 */
[----:B------:R0:W4:Y:S01]  /*15bf0*/  @P1 LDG.E.U16 R17, desc[UR8][R14.64] ;  /* 0x000000080e111981 */ /* 0x000122000c1e1500 */
[----:B------:R-:W-:Y:S01]  /*15c00*/  PRMT R9, RZ, 0x7610, R9 ;  /* 0x00007610ff097816 */ /* 0x000fe20000000009 */
[----:B0-----:R-:W-:Y:S02]  /*15c10*/  @P0 IMAD.MOV.U32 R14, RZ, RZ, R13 ;  /* 0x000000ffff0e0224 */ /* 0x001fe400078e000d */
[----:B------:R-:W-:-:S05]  /*15c20*/  @P0 IMAD.MOV.U32 R15, RZ, RZ, R16 ;  /* 0x000000ffff0f0224 */ /* 0x000fca00078e0010 */
[----:B------:R3:W4:Y:S01]  /*15c30*/  @P0 LDG.E.U16 R12, desc[UR8][R14.64] ;  /* 0x000000080e0c0981 */ /* 0x000722000c1e1500 */
[----:B------:R-:W-:-:S03]  /*15c40*/  PRMT R6, RZ, 0x7610, R6 ;  /* 0x00007610ff067816 */ /* 0x000fc60000000006 */
[----:B--2---:R0:W-:Y:S04]  /*15c50*/  STL [R1+0x24b4], R27 ;  /* 0x0024b41b01007387 */ /* 0x0041e80000100800 */
[----:B0-----:R-:W2:Y:S01]  /*15c60*/  LDL.LU R27, [R1+0x788] ;  /* 0x00078800011b7983 */ /* 0x001ea20000300800 */
[----:B---3--:R-:W-:Y:S02]  /*15c70*/  @P0 IMAD.MOV.U32 R14, RZ, RZ, R10 ;  /* 0x000000ffff0e0224 */ /* 0x008fe400078e000a */
[----:B------:R-:W-:-:S05]  /*15c80*/  @P0 IMAD.MOV.U32 R15, RZ, RZ, R11 ;  /* 0x000000ffff0f0224 */ /* 0x000fca00078e000b */
[----:B------:R0:W3:Y:S01]  /*15c90*/  @P0 LDG.E.U16 R9, desc[UR8][R14.64] ;  /* 0x000000080e090981 */ /* 0x0000e2000c1e1500 */
[----:B------:R-:W-:Y:S01]  /*15ca0*/  PRMT R0, RZ, 0x7610, R0 ;  /* 0x00007610ff007816 */ /* 0x000fe20000000000 */
[----:B0-----:R-:W-:Y:S02]  /*15cb0*/  @P0 IMAD.MOV.U32 R14, RZ, RZ, R7 ;  /* 0x000000ffff0e0224 */ /* 0x001fe400078e0007 */
[----:B------:R-:W-:-:S05]  /*15cc0*/  @P0 IMAD.MOV.U32 R15, RZ, RZ, R8 ;  /* 0x000000ffff0f0224 */ /* 0x000fca00078e0008 */
[----:B------:R4:W3:Y:S02]  /*15cd0*/  @P0 LDG.E.U16 R6, desc[UR8][R14.64] ;  /* 0x000000080e060981 */ /* 0x0008e4000c1e1500 */
[----:B----4-:R-:W-:Y:S02]  /*15ce0*/  @P0 IMAD.MOV.U32 R14, RZ, RZ, R4 ;  /* 0x000000ffff0e0224 */ /* 0x010fe400078e0004 */
[----:B------:R-:W-:-:S05]  /*15cf0*/  @P0 IMAD.MOV.U32 R15, RZ, RZ, R5 ;  /* 0x000000ffff0f0224 */ /* 0x000fca00078e0005 */
[----:B------:R-:W4:Y:S01]  /*15d00*/  @P0 LDG.E.U16 R0, desc[UR8][R14.64] ;  /* 0x000000080e000981 */ /* 0x000f22000c1e1500 */
[----:B------:R-:W0:Y:S01]  /*15d10*/  S2R R2, SR_TID.X ;  /* 0x0000000000027919 */ /* 0x000e220000002100 */
[----:B------:R-:W1:Y:S01]  /*15d20*/  S2R R24, SR_TID.X ;  /* 0x0000000000187919 */ /* 0x000e620000002100 */
[----:B------:R-:W-:Y:S06]  /*15d30*/  BAR.SYNC.DEFER_BLOCKING 0x0 ;  /* 0x0000000000007b1d */ /* 0x000fec0000010000 */
[----:B--2---:R2:W-:Y:S04]  /*15d40*/  STL [R1+0x24b8], R27 ;  /* 0x0024b81b01007387 */ /* 0x0045e80000100800 */
[----:B--2---:R-:W2:Y:S04]  /*15d50*/  LDL.LU R27, [R1+0x78c] ;  /* 0x00078c00011b7983 */ /* 0x004ea80000300800 */
[----:B------:R-:W2:Y:S04]  /*15d60*/  LDL.LU R28, [R1+0x780] ;  /* 0x00078000011c7983 */ /* 0x000ea80000300800 */
[----:B----4-:R4:W-:Y:S04]  /*15d70*/  STL [R1+0xbc], R0 ;  /* 0x0000bc0001007387 */ /* 0x0109e80000100800 */
[----:B----4-:R-:W4:Y:S04]  /*15d80*/  LDL.LU R0, [R1+0x31c] ;  /* 0x00031c0001007983 */ /* 0x010f280000300800 */
[----:B------:R-:W4:Y:S04]  /*15d90*/  LDL.LU R4, [R1+0x318] ;  /* 0x0003180001047983 */ /* 0x000f280000300800 */
[----:B------:R-:W4:Y:S04]  /*15da0*/  LDL.LU R5, [R1+0x314] ;  /* 0x0003140001057983 */ /* 0x000f280000300800 */
[----:B---3--:R3:W-:Y:S04]  /*15db0*/  STL [R1+0xc4], R6 ;  /* 0x0000c40601007387 */ /* 0x0087e80000100800 */
[----:B---3--:R-:W3:Y:S04]  /*15dc0*/  LDL.LU R6, [R1+0x310] ;  /* 0x0003100001067983 */ /* 0x008ee80000300800 */
[----:B------:R-:W-:Y:S04]  /*15dd0*/  STL [R1+0xd8], R23 ;  /* 0x0000d81701007387 */ /* 0x000fe80000100800 */
[----:B------:R-:W3:Y:S04]  /*15de0*/  LDL.LU R7, [R1+0x1e0] ;  /* 0x0001e00001077983 */ /* 0x000ee80000300800 */
[----:B------:R-:W3:Y:S04]  /*15df0*/  LDL.LU R8, [R1+0x1dc] ;  /* 0x0001dc0001087983 */ /* 0x000ee80000300800 */
[----:B------:R0:W-:Y:S04]  /*15e00*/  STL [R1+0xc8], R9 ;  /* 0x0000c80901007387 */ /* 0x0001e80000100800 */
[----:B------:R-:W-:Y:S04]  /*15e10*/  STL [R1+0xd4], R20 ;  /* 0x0000d41401007387 */ /* 0x000fe80000100800 */
[----:B0-----:R-:W3:Y:S04]  /*15e20*/  LDL.LU R9, [R1+0x1d8] ;  /* 0x0001d80001097983 */ /* 0x001ee80000300800 */
[----:B------:R-:W3:Y:S04]  /*15e30*/  LDL.LU R10, [R1+0x1d4] ;  /* 0x0001d400010a7983 */ /* 0x000ee80000300800 */
[----:B------:R-:W3:Y:S04]  /*15e40*/  LDL.LU R11, [R1+0x160] ;  /* 0x00016000010b7983 */ /* 0x000ee80000300800 */
[----:B------:R0:W-:Y:S04]  /*15e50*/  STL [R1+0xcc], R12 ;  /* 0x0000cc0c01007387 */ /* 0x0001e80000100800 */
[----:B------:R1:W-:Y:S04]  /*15e60*/  STL [R1+0xd0], R17 ;  /* 0x0000d01101007387 */ /* 0x0003e80000100800 */
[----:B0-----:R-:W3:Y:S04]  /*15e70*/  LDL.LU R12, [R1+0x15c] ;  /* 0x00015c00010c7983 */ /* 0x001ee80000300800 */
[----:B------:R-:W3:Y:S04]  /*15e80*/  LDL.LU R13, [R1+0x158] ;  /* 0x00015800010d7983 */ /* 0x000ee80000300800 */
[----:B------:R-:W3:Y:S04]  /*15e90*/  LDL.LU R16, [R1+0x154] ;  /* 0x0001540001107983 */ /* 0x000ee80000300800 */
[----:B-1----:R-:W3:Y:S04]  /*15ea0*/  LDL.LU R17, [R1+0xc0] ;  /* 0x0000c00001117983 */ /* 0x002ee80000300800 */
[----:B------:R-:W3:Y:S04]  /*15eb0*/  LDL.LU R29, [R1+0xb8] ;  /* 0x0000b800011d7983 */ /* 0x000ee80000300800 */
[----:B------:R-:W3:Y:S04]  /*15ec0*/  LDL.LU R18, [R1+0xb4] ;  /* 0x0000b40001127983 */ /* 0x000ee80000300800 */
[----:B------:R-:W3:Y:S04]  /*15ed0*/  LDL.LU R19, [R1+0xb0] ;  /* 0x0000b00001137983 */ /* 0x000ee80000300800 */
[----:B------:R-:W3:Y:S04]  /*15ee0*/  LDL.LU R20, [R1+0x5c] ;  /* 0x00005c0001147983 */ /* 0x000ee80000300800 */
[----:B------:R-:W3:Y:S04]  /*15ef0*/  LDL.LU R21, [R1+0x58] ;  /* 0x0000580001157983 */ /* 0x000ee80000300800 */
[----:B------:R-:W4:Y:S04]  /*15f00*/  LDL.LU R22, [R1+0x54] ;  /* 0x0000540001167983 */ /* 0x000f280000300800 */
[----:B------:R-:W3:Y:S04]  /*15f10*/  LDL.LU R23, [R1+0x50] ;  /* 0x0000500001177983 */ /* 0x000ee80000300800 */
[----:B------:R-:W3:Y:S04]  /*15f20*/  LDL.LU R25, [R1+0x4] ;  /* 0x0000040001197983 */ /* 0x000ee80000300800 */
[----:B------:R-:W3:Y:S04]  /*15f30*/  LDL.LU R26, [R1] ;  /* 0x00000000011a7983 */ /* 0x000ee80000300800 */
        /* <DEDUP_REMOVED lines=12> */
[----:B------:R-:W-:-:S03]  /*16000*/  LOP3.LUT R2, R2, 0x3f, RZ, 0xc0, !PT ;  /* 0x0000003f02027812 */ /* 0x000fc600078ec0ff */
[----:B------:R0:W-:Y:S04]  /*16010*/  STL [R1+0x23f8], R14 ;  /* 0x0023f80e01007387 */ /* 0x0001e80000100800 */
[----:B------:R1:W-:Y:S01]  /*16020*/  STL [R1+0x2494], R24 ;  /* 0x0024941801007387 */ /* 0x0003e20000100800 */
[----:B------:R-:W-:Y:S01]  /*16030*/  IMAD.SHL.U32 R2, R2, 0x2, RZ ;  /* 0x0000000202027824 */ /* 0x000fe200078e00ff */
[----:B0-----:R-:W-:Y:S02]  /*16040*/  LOP3.LUT R14, R24, 0x3f, RZ, 0xc0, !PT ;  /* 0x0000003f180e7812 */ /* 0x001fe400078ec0ff */
[----:B-1----:R-:W3:Y:S04]  /*16050*/  LDL.LU R24, [R1+0x6f0] ;  /* 0x0006f00001187983 */ /* 0x002ee80000300800 */
[----:B------:R-:W-:Y:S04]  /*16060*/  STL [R1+0x2384], R15 ;  /* 0x0023840f01007387 */ /* 0x000fe80000100800 */
[----:B------:R-:W-:Y:S04]  /*16070*/  STL [R1+0x23f0], R15 ;  /* 0x0023f00f01007387 */ /* 0x000fe80000100800 */
[----:B------:R0:W-:Y:S01]  /*16080*/  STL [R1+0x23fc], R15 ;  /* 0x0023fc0f01007387 */ /* 0x0001e20000100800 */
[----:B------:R-:W-:-:S03]  /*16090*/  ISETP.GE.AND P0, PT, R14, R3, PT ;  /* 0x000000030e00720c */ /* 0x000fc60003f06270 */
[----:B0-----:R-:W3:Y:S04]  /*160a0*/  LDL.LU R15, [R1+0x6f4] ;  /* 0x0006f400010f7983 */ /* 0x001ee80000300800 */
[----:B------:R0:W-:Y:S04]  /*160b0*/  STL [R1+0x2468], R14 ;  /* 0x0024680e01007387 */ /* 0x0001e80000100800 */
[----:B0-----:R-:W3:Y:S04]  /*160c0*/  LDL.LU R14, [R1+0x6f8] ;  /* 0x0006f800010e7983 */ /* 0x001ee80000300800 */
[----:B------:R0:W-:Y:S04]  /*160d0*/  STL [R1+0x2400], R3 ;  /* 0x0024000301007387 */ /* 0x0001e80000100800 */
[----:B0-----:R-:W3:Y:S04]  /*160e0*/  LDL.LU R3, [R1+0x6fc] ;  /* 0x0006fc0001037983 */ /* 0x001ee80000300800 */
[----:B--2---:R0:W-:Y:S04]  /*160f0*/  STS.U16 [R2+UR4], R27 ;  /* 0x0000001b02007988 */ /* 0x0041e80008000404 */
[----:B0-----:R-:W2:Y:S04]  /*16100*/  LDL.LU R27, [R1+0x24b8] ;  /* 0x0024b800011b7983 */ /* 0x001ea80000300800 */
[----:B--2---:R0:W-:Y:S04]  /*16110*/  STS.U16 [R2+UR4+0x80], R27 ;  /* 0x0000801b02007988 */ /* 0x0041e80008000404 */
[----:B0-----:R-:W2:Y:S04]  /*16120*/  LDL.LU R27, [R1+0x24b4] ;  /* 0x0024b400011b7983 */ /* 0x001ea80000300800 */
[----:B------:R-:W-:Y:S04]  /*16130*/  STS.U16 [R2+UR4+0x180], R28 ;  /* 0x0001801c02007988 */ /* 0x000fe80008000404 */
[----:B----4-:R-:W-:Y:S04]  /*16140*/  STS.U16 [R2+UR4+0x6100], R22 ;  /* 0x0061001602007988 */ /* 0x010fe80008000404 */
[----:B---3--:R-:W-:Y:S04]  /*16150*/  STS.U16 [R2+UR4+0x6180], R23 ;  /* 0x0061801702007988 */ /* 0x008fe80008000404 */
[----:B------:R-:W-:Y:S04]  /*16160*/  STS.U16 [R2+UR4+0x7000], R25 ;  /* 0x0070001902007988 */ /* 0x000fe80008000404 */
        /* <DEDUP_REMOVED lines=9> */
[----:B--2---:R0:W-:Y:S04]  /*16200*/  STS.U16 [R2+UR4+0x100], R27 ;  /* 0x0001001b02007988 */ /* 0x0041e80008000404 */
        /* <DEDUP_REMOVED lines=13> */
[----:B------:R0:W-:Y:S04]  /*162e0*/  STS.U16 [R2+UR4+0x3080], R8 ;  /* 0x0030800802007988 */ /* 0x0001e80008000404 */
[----:B------:R-:W4:Y:S04]  /*162f0*/  LDL.LU R7, [R1+0x1c8] ;  /* 0x0001c80001077983 */ /* 0x000f280000300800 */
[----:B------:R1:W-:Y:S04]  /*16300*/  STS.U16 [R2+UR4+0x3100], R9 ;  /* 0x0031000902007988 */ /* 0x0003e80008000404 */
[----:B------:R1:W-:Y:S04]  /*16310*/  STS.U16 [R2+UR4+0x3180], R10 ;  /* 0x0031800a02007988 */ /* 0x0003e80008000404 */
[----:B------:R1:W-:Y:S04]  /*16320*/  STS.U16 [R2+UR4+0x4000], R11 ;  /* 0x0040000b02007988 */ /* 0x0003e80008000404 */
[----:B------:R1:W-:Y:S04]  /*16330*/  STS.U16 [R2+UR4+0x4080], R12 ;  /* 0x0040800c02007988 */ /* 0x0003e80008000404 */
[----:B------:R1:W-:Y:S04]  /*16340*/  STS.U16 [R2+UR4+0x4100], R13 ;  /* 0x0041000d02007988 */ /* 0x0003e80008000404 */
[----:B0-----:R-:W4:Y:S04]  /*16350*/  LDL.LU R8, [R1+0x1c4] ;  /* 0x0001c40001087983 */ /* 0x001f280000300800 */
[----:B-1----:R-:W4:Y:S04]  /*16360*/  LDL.LU R9, [R1+0x150] ;  /* 0x0001500001097983 */ /* 0x002f280000300800 */
        /* <DEDUP_REMOVED lines=18> */
[----:B0-----:R-:W4:Y:S01]  /*16490*/  LDL.LU R20, [R1+0x40] ;  /* 0x0000400001147983 */ /* 0x001f220000300800 */
[----:B-1----:R-:W-:-:S03]  /*164a0*/  LOP3.LUT R0, R2, 0x10, RZ, 0x3c, !PT ;  /* 0x0000001002007812 */ /* 0x002fc600078e3cff */
[----:B---3--:R-:W-:Y:S04]  /*164b0*/  STS.U16 [R2+UR4+0x7100], R28 ;  /* 0x0071001c02007988 */ /* 0x008fe80008000404 */
[----:B------:R0:W-:Y:S04]  /*164c0*/  STL [R1+0x2404], R28 ;  /* 0x0024041c01007387 */ /* 0x0001e80000100800 */
[----:B--2---:R-:W-:Y:S04]  /*164d0*/  STS.U16 [R2+UR4+0x7180], R27 ;  /* 0x0071801b02007988 */ /* 0x004fe80008000404 */
[----:B----4-:R-:W-:Y:S04]  /*164e0*/  STS.U16 [R0+UR4+0x200], R22 ;  /* 0x0002001600007988 */ /* 0x010fe80008000404 */
[----:B------:R-:W-:Y:S04]  /*164f0*/  STS.U16 [R0+UR4+0x280], R23 ;  /* 0x0002801700007988 */ /* 0x000fe80008000404 */
[----:B0-----:R-:W2:Y:S04]  /*16500*/  LDL.LU R28, [R1+0x6e4] ;  /* 0x0006e400011c7983 */ /* 0x001ea80000300800 */
[----:B------:R0:W-:Y:S04]  /*16510*/  STL [R1+0x240c], R27 ;  /* 0x00240c1b01007387 */ /* 0x0001e80000100800 */
[----:B------:R-:W-:Y:S04]  /*16520*/  STS.U16 [R0+UR4+0x300], R25 ;  /* 0x0003001900007988 */ /* 0x000fe80008000404 */
[----:B------:R-:W-:Y:S04]  /*16530*/  STS.U16 [R0+UR4+0x380], R26 ;  /* 0x0003801a00007988 */ /* 0x000fe80008000404 */
[----:B0-----:R-:W3:Y:S04]  /*16540*/  LDL.LU R27, [R1+0x6e8] ;  /* 0x0006e800011b7983 */ /* 0x001ee80000300800 */
[----:B------:R0:W-:Y:S04]  /*16550*/  STL [R1+0x2408], R2 ;  /* 0x0024080201007387 */ /* 0x0001e80000100800 */
[----:B0-----:R-:W4:Y:S04]  /*16560*/  LDL.LU R2, [R1+0x6ec] ;  /* 0x0006ec0001027983 */ /* 0x001f280000300800 */
[----:B------:R-:W2:Y:S04]  /*16570*/  LDL.LU R22, [R1+0x24a8] ;  /* 0x0024a80001167983 */ /* 0x000ea80000300800 */
[----:B------:R-:W2:Y:S04]  /*16580*/  LDL.LU R23, [R1+0x24a4] ;  /* 0x0024a40001177983 */ /* 0x000ea80000300800 */
[----:B------:R-:W2:Y:S04]  /*16590*/  LDL.LU R25, [R1+0x24a0] ;  /* 0x0024a00001197983 */ /* 0x000ea80000300800 */
[----:B------:R-:W2:Y:S04]  /*165a0*/  LDL.LU R26, [R1+0x249c] ;  /* 0x00249c00011a7983 */ /* 0x000ea80000300800 */
[----:B----4-:R-:W-:Y:S04]  /*165b0*/  STS.U16 [R0+UR4+0x1200], R2 ;  /* 0x0012000200007988 */ /* 0x010fe80008000404 */
[----:B---3--:R-:W-:Y:S04]  /*165c0*/  STS.U16 [R0+UR4+0x1280], R27 ;  /* 0x0012801b00007988 */ /* 0x008fe80008000404 */
[----:B--2---:R-:W-:Y:S04]  /*165d0*/  STS.U16 [R0+UR4+0x1300], R28 ;  /* 0x0013001c00007988 */ /* 0x004fe80008000404 */
[----:B------:R-:W-:Y:S04]  /*165e0*/  STS.U16 [R0+UR4+0x1380], R3 ;  /* 0x0013800300007988 */ /* 0x000fe80008000404 */
[----:B------:R-:W-:Y:S04]  /*165f0*/  STS.U16 [R0+UR4+0x2200], R14 ;  /* 0x0022000e00007988 */ /* 0x000fe80008000404 */
[----:B------:R-:W-:Y:S04]  /*16600*/  STS.U16 [R0+UR4+0x2280], R15 ;  /* 0x0022800f00007988 */ /* 0x000fe80008000404 */
[----:B------:R-:W-:Y:S04]  /*16610*/  STL [R1+0x2410], R26 ;  /* 0x0024101a01007387 */ /* 0x000fe80000100800 */
[----:B------:R0:W-:Y:S04]  /*16620*/  STS.U16 [R0+UR4+0x2300], R24 ;  /* 0x0023001800007988 */ /* 0x0001e80008000404 */
[----:B------:R-:W-:Y:S04]  /*16630*/  STL [R1+0x2414], R25 ;  /* 0x0024141901007387 */ /* 0x000fe80000100800 */
[----:B0-----:R-:W2:Y:S04]  /*16640*/  LDL.LU R24, [R1+0x76c] ;  /* 0x00076c0001187983 */ /* 0x001ea80000300800 */
        /* <DEDUP_REMOVED lines=15> */
[----:B------:R0:W-:Y:S02]  /*16740*/  STS.U16 [R0+UR4+0x6300], R21 ;  /* 0x0063001500007988 */ /* 0x0001e40008000404 */
[----:B0-----:R-:W0:Y:S01]  /*16750*/  S2R R21, SR_TID.X ;  /* 0x0000000000157919 */ /* 0x001e220000002100 */
[----:B------:R-:W1:Y:S01]  /*16760*/  S2R R29, SR_TID.X ;  /* 0x00000000001d7919 */ /* 0x000e620000002100 */
[----:B------:R-:W-:Y:S04]  /*16770*/  STS.U16 [R0+UR4+0x6380], R20 ;  /* 0x0063801400007988 */ /* 0x000fe80008000404 */
[----:B------:R-:W-:Y:S04]  /*16780*/  STS.U16 [R0+UR4+0x7200], R26 ;  /* 0x0072001a00007988 */ /* 0x000fe80008000404 */
[----:B------:R-:W-:Y:S04]  /*16790*/  STS.U16 [R0+UR4+0x7280], R25 ;  /* 0x0072801900007988 */ /* 0x000fe80008000404 */
[----:B------:R3:W-:Y:S01]  /*167a0*/  STS.U16 [R0+UR4+0x7300], R23 ;  /* 0x0073001700007988 */ /* 0x0007e20008000404 */
[----:B0-----:R-:W-:-:S05]  /*167b0*/  LOP3.LUT R21, R21, 0x3f, RZ, 0xc0, !PT ;  /* 0x0000003f15157812 */ /* 0x001fca00078ec0ff */
[----:B---3--:R-:W-:Y:S01]  /*167c0*/  IMAD.SHL.U32 R0, R21, 0x2, RZ ;  /* 0x0000000215007824 */ /* 0x008fe200078e00ff */
[----:B--2---:R1:W-:Y:S04]  /*167d0*/  STL [R1+0x2498], R24 ;  /* 0x0024981801007387 */ /* 0x0043e80000100800 */
[----:B------:R-:W2:Y:S04]  /*167e0*/  LDL.LU R18, [R1+0x768] ;  /* 0x0007680001127983 */ /* 0x000ea80000300800 */
        /* <DEDUP_REMOVED lines=11> */
[----:B-1----:R-:W-:-:S03]  /*168a0*/  LOP3.LUT R24, R29, 0x3f, RZ, 0xc0, !PT ;  /* 0x0000003f1d187812 */ /* 0x002fc600078ec0ff */
[----:B------:R-:W4:Y:S04]  /*168b0*/  LDL.LU R4, [R1+0x1b4] ;  /* 0x0001b40001047983 */ /* 0x000f280000300800 */
[----:B------:R-:W4:Y:S04]  /*168c0*/  LDL.LU R5, [R1+0x140] ;  /* 0x0001400001057983 */ /* 0x000f280000300800 */
[----:B------:R-:W4:Y:S04]  /*168d0*/  LDL.LU R6, [R1+0x13c] ;  /* 0x00013c0001067983 */ /* 0x000f280000300800 */
[----:B------:R-:W4:Y:S04]  /*168e0*/  LDL.LU R7, [R1+0x138] ;  /* 0x0001380001077983 */ /* 0x000f280000300800 */
[----:B------:R-:W4:Y:S01]  /*168f0*/  LDL.LU R8, [R1+0x134] ;  /* 0x0001340001087983 */ /* 0x000f220000300800 */
[----:B------:R-:W-:-:S03]  /*16900*/  IMAD.SHL.U32 R24, R24, 0x2, RZ ;  /* 0x0000000218187824 */ /* 0x000fc600078e00ff */
[----:B------:R-:W4:Y:S04]  /*16910*/  LDL.LU R9, [R1+0x9c] ;  /* 0x00009c0001097983 */ /* 0x000f280000300800 */
[----:B------:R-:W4:Y:S04]  /*16920*/  LDL.LU R10, [R1+0x98] ;  /* 0x00009800010a7983 */ /* 0x000f280000300800 */
[----:B------:R-:W4:Y:S04]  /*16930*/  LDL.LU R11, [R1+0x94] ;  /* 0x00009400010b7983 */ /* 0x000f280000300800 */
[----:B------:R-:W4:Y:S04]  /*16940*/  LDL.LU R12, [R1+0x90] ;  /* 0x00009000010c7983 */ /* 0x000f280000300800 */
[----:B------:R-:W4:Y:S01]  /*16950*/  LDL.LU R13, [R1+0x3c] ;  /* 0x00003c00010d7983 */ /* 0x000f220000300800 */
[----:B------:R-:W-:-:S03]  /*16960*/  LOP3.LUT R24, R24, 0x10, RZ, 0x3c, !PT ;  /* 0x0000001018187812 */ /* 0x000fc600078e3cff */
[----:B------:R-:W4:Y:S04]  /*16970*/  LDL.LU R16, [R1+0x38] ;  /* 0x0000380001107983 */ /* 0x000f280000300800 */
[----:B------:R-:W4:Y:S04]  /*16980*/  LDL.LU R17, [R1+0x34] ;  /* 0x0000340001117983 */ /* 0x000f280000300800 */
[----:B------:R-:W4:Y:S04]  /*16990*/  LDL.LU R29, [R1+0x30] ;  /* 0x00003000011d7983 */ /* 0x000f280000300800 */
[----:B------:R0:W-:Y:S04]  /*169a0*/  STL [R1+0x2418], R23 ;  /* 0x0024181701007387 */ /* 0x0001e80000100800 */
[----:B------:R1:W-:Y:S04]  /*169b0*/  STS.U16 [R24+UR4+0x7380], R22 ;  /* 0x0073801618007988 */ /* 0x0003e80008000404 */
[----:B0-----:R-:W4:Y:S04]  /*169c0*/  LDL.LU R23, [R1+0x6d4] ;  /* 0x0006d40001177983 */ /* 0x001f280000300800 */
[----:B-1----:R-:W2:Y:S04]  /*169d0*/  LDL.LU R24, [R1+0x2498] ;  /* 0x0024980001187983 */ /* 0x002ea80000300800 */
[----:B------:R0:W-:Y:S01]  /*169e0*/  STL [R1+0x2434], R22 ;  /* 0x0024341601007387 */ /* 0x0001e20000100800 */
[----:B------:R-:W-:-:S03]  /*169f0*/  LOP3.LUT R0, R0, 0x20, RZ, 0x3c, !PT ;  /* 0x0000002000007812 */ /* 0x000fc600078e3cff */
[----:B0-----:R-:W4:Y:S04]  /*16a00*/  LDL.LU R22, [R1+0x6d8] ;  /* 0x0006d80001167983 */ /* 0x001f280000300800 */
[----:B--2---:R0:W-:Y:S04]  /*16a10*/  STS.U16 [R0+UR4+0x400], R24 ;  /* 0x0004001800007988 */ /* 0x0041e80008000404 */
[----:B------:R1:W-:Y:S04]  /*16a20*/  STS.U16 [R0+UR4+0x480], R18 ;  /* 0x0004801200007988 */ /* 0x0003e80008000404 */
[----:B---3--:R2:W-:Y:S04]  /*16a30*/  STS.U16 [R0+UR4+0x500], R19 ;  /* 0x0005001300007988 */ /* 0x0085e80008000404 */
[----:B----4-:R3:W-:Y:S04]  /*16a40*/  STS.U16 [R0+UR4+0x580], R20 ;  /* 0x0005801400007988 */ /* 0x0107e80008000404 */
[----:B------:R4:W-:Y:S04]  /*16a50*/  STS.U16 [R0+UR4+0x1400], R21 ;  /* 0x0014001500007988 */ /* 0x0009e80008000404 */
[----:B0-----:R-:W4:Y:S04]  /*16a60*/  LDL.LU R24, [R1+0x2494] ;  /* 0x0024940001187983 */ /* 0x001f280000300800 */
[----:B-1----:R-:W4:Y:S04]  /*16a70*/  LDL.LU R18, [R1+0x2490] ;  /* 0x0024900001127983 */ /* 0x002f280000300800 */
[----:B--2---:R-:W2:Y:S04]  /*16a80*/  LDL.LU R19, [R1+0x248c] ;  /* 0x00248c0001137983 */ /* 0x004ea80000300800 */
[----:B---3--:R-:W3:Y:S04]  /*16a90*/  LDL.LU R20, [R1+0x2488] ;  /* 0x0024880001147983 */ /* 0x008ee80000300800 */
[----:B----4-:R-:W4:Y:S04]  /*16aa0*/  LDL.LU R21, [R1+0x2484] ;  /* 0x0024840001157983 */ /* 0x010f280000300800 */
        /* <DEDUP_REMOVED lines=18> */
[----:B------:R0:W-:Y:S04]  /*16bd0*/  STS.U16 [R0+UR4+0x5580], R12 ;  /* 0x0055800c00007988 */ /* 0x0001e80008000404 */
[----:B----4-:R-:W-:Y:S04]  /*16be0*/  STL [R1+0x2438], R21 ;  /* 0x0024381501007387 */ /* 0x010fe80000100800 */
[----:B0-----:R-:W4:Y:S04]  /*16bf0*/  LDL.LU R12, [R1+0x758] ;  /* 0x00075800010c7983 */ /* 0x001f280000300800 */
[----:B----4-:R0:W-:Y:S04]  /*16c00*/  STL [R1+0x247c], R12 ;  /* 0x00247c0c01007387 */ /* 0x0101e80000100800 */
[----:B0-----:R-:W4:Y:S04]  /*16c10*/  LDL.LU R12, [R1+0x75c] ;  /* 0x00075c00010c7983 */ /* 0x001f280000300800 */
[----:B------:R-:W-:Y:S04]  /*16c20*/  STS.U16 [R0+UR4+0x6400], R13 ;  /* 0x0064000d00007988 */ /* 0x000fe80008000404 */
[----:B------:R-:W-:Y:S04]  /*16c30*/  STS.U16 [R0+UR4+0x6480], R16 ;  /* 0x0064801000007988 */ /* 0x000fe80008000404 */
[----:B------:R-:W-:Y:S04]  /*16c40*/  STS.U16 [R0+UR4+0x6500], R17 ;  /* 0x0065001100007988 */ /* 0x000fe80008000404 */
[----:B------:R0:W-:Y:S04]  /*16c50*/  STS.U16 [R0+UR4+0x6580], R29 ;  /* 0x0065801d00007988 */ /* 0x0001e80008000404 */
[----:B------:R1:W-:Y:S01]  /*16c60*/  STS.U16 [R0+UR4+0x7400], R21 ;  /* 0x0074001500007988 */ /* 0x0003e20008000404 */
[----:B0-----:R-:W-:-:S02]  /*16c70*/  LOP3.LUT R29, R24, 0x3f, RZ, 0xc0, !PT ;  /* 0x0000003f181d7812 */ /* 0x001fc400078ec0ff */
[----:B------:R-:W-:Y:S01]  /*16c80*/  LOP3.LUT R24, R24, 0x3f, RZ, 0xc0, !PT ;  /* 0x0000003f18187812 */ /* 0x000fe200078ec0ff */
[----:B----4-:R0:W-:Y:S04]  /*16c90*/  STL [R1+0x2480], R12 ;  /* 0x0024800c01007387 */ /* 0x0101e80000100800 */
[----:B------:R-:W4:Y:S04]  /*16ca0*/  LDL.LU R13, [R1+0x754] ;  /* 0x00075400010d7983 */ /* 0x000f280000300800 */
[----:B------:R-:W4:Y:S04]  /*16cb0*/  LDL.LU R16, [R1+0x750] ;  /* 0x0007500001107983 */ /* 0x000f280000300800 */
[----:B------:R-:W4:Y:S04]  /*16cc0*/  LDL.LU R17, [R1+0x6cc] ;  /* 0x0006cc0001117983 */ /* 0x000f280000300800 */
[----:B-1----:R-:W4:Y:S04]  /*16cd0*/  LDL.LU R21, [R1+0x26c] ;  /* 0x00026c0001157983 */ /* 0x002f280000300800 */
        /* <DEDUP_REMOVED lines=10> */
[----:B0-----:R-:W-:-:S03]  /*16d80*/  IMAD.SHL.U32 R12, R24, 0x2, RZ ;  /* 0x00000002180c7824 */ /* 0x001fc600078e00ff */
        /* <DEDUP_REMOVED lines=9> */
[----:B------:R-:W4:Y:S04]  /*16e20*/  LDL.LU R24, [R1+0x20] ;  /* 0x0000200001187983 */ /* 0x000f280000300800 */
[----:B---3--:R-:W-:Y:S04]  /*16e30*/  STS.U16 [R12+UR4+0x7480], R20 ;  /* 0x007480140c007988 */ /* 0x008fe80008000404 */
[----:B------:R0:W-:Y:S04]  /*16e40*/  STL [R1+0x243c], R20 ;  /* 0x00243c1401007387 */ /* 0x0001e80000100800 */
[----:B--2---:R-:W-:Y:S04]  /*16e50*/  STS.U16 [R12+UR4+0x7500], R19 ;  /* 0x007500130c007988 */ /* 0x004fe80008000404 */
[----:B------:R-:W-:Y:S04]  /*16e60*/  STS.U16 [R12+UR4+0x7580], R18 ;  /* 0x007580120c007988 */ /* 0x000fe80008000404 */
[----:B0-----:R-:W2:Y:S04]  /*16e70*/  LDL.LU R20, [R1+0x6c0] ;  /* 0x0006c00001147983 */ /* 0x001ea80000300800 */
[----:B------:R0:W-:Y:S04]  /*16e80*/  STL [R1+0x2440], R19 ;  /* 0x0024401301007387 */ /* 0x0001e80000100800 */
[----:B0-----:R-:W3:Y:S04]  /*16e90*/  LDL.LU R19, [R1+0x6c4] ;  /* 0x0006c40001137983 */ /* 0x001ee80000300800 */
[----:B------:R-:W4:Y:S01]  /*16ea0*/  LDL.LU R12, [R1+0x2480] ;  /* 0x00248000010c7983 */ /* 0x000f220000300800 */
[----:B------:R-:W-:-:S03]  /*16eb0*/  IMAD.SHL.U32 R0, R29, 0x2, RZ ;  /* 0x000000021d007824 */ /* 0x000fc600078e00ff */
[----:B------:R0:W-:Y:S02]  /*16ec0*/  STL [R1+0x2444], R18 ;  /* 0x0024441201007387 */ /* 0x0001e40000100800 */
[----:B------:R-:W-:Y:S02]  /*16ed0*/  LOP3.LUT R0, R0, 0x30, RZ, 0x3c, !PT ;  /* 0x0000003000007812 */ /* 0x000fe400078e3cff */
[----:B0-----:R-:W2:Y:S04]  /*16ee0*/  LDL.LU R18, [R1+0x6c8] ;  /* 0x0006c80001127983 */ /* 0x001ea80000300800 */
[----:B----4-:R0:W-:Y:S04]  /*16ef0*/  STS.U16 [R0+UR4+0x600], R12 ;  /* 0x0006000c00007988 */ /* 0x0101e80008000404 */
[----:B0-----:R-:W4:Y:S04]  /*16f00*/  LDL.LU R12, [R1+0x247c] ;  /* 0x00247c00010c7983 */ /* 0x001f280000300800 */
[----:B----4-:R0:W-:Y:S04]  /*16f10*/  STS.U16 [R0+UR4+0x680], R12 ;  /* 0x0006800c00007988 */ /* 0x0101e80008000404 */
[----:B------:R1:W-:Y:S04]  /*16f20*/  STS.U16 [R0+UR4+0x700], R13 ;  /* 0x0007000d00007988 */ /* 0x0003e80008000404 */
[----:B------:R4:W-:Y:S04]  /*16f30*/  STS.U16 [R0+UR4+0x780], R16 ;  /* 0x0007801000007988 */ /* 0x0009e80008000404 */
[----:B------:R3:W-:Y:S04]  /*16f40*/  STS.U16 [R0+UR4+0x1600], R17 ;  /* 0x0016001100007988 */ /* 0x0007e80008000404 */
[----:B0-----:R-:W2:Y:S04]  /*16f50*/  LDL.LU R12, [R1+0x2478] ;  /* 0x00247800010c7983 */ /* 0x001ea80000300800 */
[----:B-1----:R-:W2:Y:S04]  /*16f60*/  LDL.LU R13, [R1+0x2474] ;  /* 0x00247400010d7983 */ /* 0x002ea80000300800 */
[----:B----4-:R-:W4:Y:S04]  /*16f70*/  LDL.LU R16, [R1+0x2470] ;  /* 0x0024700001107983 */ /* 0x010f280000300800 */
[----:B---3--:R-:W3:Y:S04]  /*16f80*/  LDL.LU R17, [R1+0x246c] ;  /* 0x00246c0001117983 */ /* 0x008ee80000300800 */
[----:B--2---:R-:W-:Y:S04]  /*16f90*/  STS.U16 [R0+UR4+0x1680], R18 ;  /* 0x0016801200007988 */ /* 0x004fe80008000404 */
        /* <DEDUP_REMOVED lines=14> */
[----:B------:R-:W-:Y:S04]  /*17080*/  STS.U16 [R0+UR4+0x5600], R5 ;  /* 0x0056000500007988 */ /* 0x000fe80008000404 */
[----:B------:R-:W-:Y:S04]  /*17090*/  STS.U16 [R0+UR4+0x5680], R6 ;  /* 0x0056800600007988 */ /* 0x000fe80008000404 */
[----:B------:R-:W-:Y:S04]  /*170a0*/  STS.U16 [R0+UR4+0x5700], R7 ;  /* 0x0057000700007988 */ /* 0x000fe80008000404 */
[----:B------:R1:W-:Y:S04]  /*170b0*/  STS.U16 [R0+UR4+0x5780], R8 ;  /* 0x0057800800007988 */ /* 0x0003e80008000404 */
[----:B------:R2:W-:Y:S04]  /*170c0*/  STS.U16 [R0+UR4+0x6600], R9 ;  /* 0x0066000900007988 */ /* 0x0005e80008000404 */
[----:B------:R2:W-:Y:S04]  /*170d0*/  STS.U16 [R0+UR4+0x6680], R10 ;  /* 0x0066800a00007988 */ /* 0x0005e80008000404 */
[----:B------:R2:W-:Y:S04]  /*170e0*/  STS.U16 [R0+UR4+0x6700], R11 ;  /* 0x0067000b00007988 */ /* 0x0005e80008000404 */
[----:B------:R-:W-:Y:S01]  /*170f0*/  STS.U16 [R0+UR4+0x6780], R24 ;  /* 0x0067801800007988 */ /* 0x000fe20008000404 */
[----:B0-----:R-:W-:-:S03]  /*17100*/  IMAD.SHL.U32 R4, R29, 0x2, RZ ;  /* 0x000000021d047824 */ /* 0x001fc600078e00ff */
[----:B---3--:R-:W-:Y:S04]  /*17110*/  STL [R1+0x2448], R17 ;  /* 0x0024481101007387 */ /* 0x008fe80000100800 */
[----:B----4-:R-:W-:Y:S04]  /*17120*/  STL [R1+0x244c], R16 ;  /* 0x00244c1001007387 */ /* 0x010fe80000100800 */
[----:B------:R-:W3:Y:S04]  /*17130*/  LDL.LU R14, [R1+0x74c] ;  /* 0x00074c00010e7983 */ /* 0x000ee80000300800 */
[----:B-1----:R-:W4:Y:S04]  /*17140*/  LDL.LU R8, [R1+0x748] ;  /* 0x0007480001087983 */ /* 0x002f280000300800 */
[----:B--2---:R-:W2:Y:S04]  /*17150*/  LDL.LU R9, [R1+0x744] ;  /* 0x0007440001097983 */ /* 0x004ea80000300800 */
[----:B------:R-:W-:Y:S04]  /*17160*/  STS.U16 [R0+UR4+0x7600], R17 ;  /* 0x0076001100007988 */ /* 0x000fe80008000404 */
[----:B------:R-:W2:Y:S04]  /*17170*/  LDL.LU R10, [R1+0x740] ;  /* 0x00074000010a7983 */ /* 0x000ea80000300800 */
[----:B------:R0:W-:Y:S04]  /*17180*/  STS.U16 [R0+UR4+0x7680], R16 ;  /* 0x0076801000007988 */ /* 0x0001e80008000404 */
[----:B------:R-:W2:Y:S04]  /*17190*/  LDL.LU R11, [R1+0x6bc] ;  /* 0x0006bc00010b7983 */ /* 0x000ea80000300800 */
[----:B------:R-:W-:Y:S04]  /*171a0*/  STS.U16 [R0+UR4+0x7700], R13 ;  /* 0x0077000d00007988 */ /* 0x000fe80008000404 */
[----:B0-----:R-:W2:Y:S04]  /*171b0*/  LDL.LU R16, [R1+0x6b0] ;  /* 0x0006b00001107983 */ /* 0x001ea80000300800 */
[----:B------:R-:W2:Y:S04]  /*171c0*/  LDL.LU R17, [R1+0x21c] ;  /* 0x00021c0001117983 */ /* 0x000ea80000300800 */
[----:B------:R-:W2:Y:S04]  /*171d0*/  LDL.LU R18, [R1+0x218] ;  /* 0x0002180001127983 */ /* 0x000ea80000300800 */
[----:B------:R-:W2:Y:S04]  /*171e0*/  LDL.LU R19, [R1+0x214] ;  /* 0x0002140001137983 */ /* 0x000ea80000300800 */
[----:B------:R-:W2:Y:S04]  /*171f0*/  LDL.LU R20, [R1+0x210] ;  /* 0x0002100001147983 */ /* 0x000ea80000300800 */
[----:B------:R-:W2:Y:S04]  /*17200*/  LDL.LU R7, [R1+0x180] ;  /* 0x0001800001077983 */ /* 0x000ea80000300800 */
[----:B------:R-:W2:Y:S04]  /*17210*/  LDL.LU R24, [R1+0x17c] ;  /* 0x00017c0001187983 */ /* 0x000ea80000300800 */
[----:B------:R-:W2:Y:S04]  /*17220*/  LDL.LU R29, [R1+0x178] ;  /* 0x00017800011d7983 */ /* 0x000ea80000300800 */
[----:B------:R0:W-:Y:S04]  /*17230*/  STL [R1+0x2450], R13 ;  /* 0x0024500d01007387 */ /* 0x0001e80000100800 */
        /* <DEDUP_REMOVED lines=10> */
[----:B------:R0:W-:Y:S04]  /*172e0*/  STS.U16 [R0+UR4+0x7780], R12 ;  /* 0x0077800c00007988 */ /* 0x0001e80008000404 */
[----:B------:R-:W2:Y:S04]  /*172f0*/  LDL.LU R15, [R1+0x1c] ;  /* 0x00001c00010f7983 */ /* 0x000ea80000300800 */
[----:B0-----:R-:W2:Y:S04]  /*17300*/  LDL.LU R0, [R1+0x18] ;  /* 0x0000180001007983 */ /* 0x001ea80000300800 */
[----:B------:R-:W2:Y:S04]  /*17310*/  LDL.LU R5, [R1+0x14] ;  /* 0x0000140001057983 */ /* 0x000ea80000300800 */
[----:B------:R-:W2:Y:S04]  /*17320*/  LDL.LU R6, [R1+0x10] ;  /* 0x0000100001067983 */ /* 0x000ea80000300800 */
[----:B------:R0:W-:Y:S04]  /*17330*/  STL [R1+0x2454], R12 ;  /* 0x0024540c01007387 */ /* 0x0001e80000100800 */
[----:B0-----:R-:W2:Y:S01]  /*17340*/  LDL.LU R12, [R1+0x6b8] ;  /* 0x0006b800010c7983 */ /* 0x001ea20000300800 */
[----:B------:R-:W-:-:S05]  /*17350*/  LOP3.LUT R4, R4, 0x40, RZ, 0x3c, !PT ;  /* 0x0000004004047812 */ /* 0x000fca00078e3cff */
[----:B---3--:R0:W-:Y:S04]  /*17360*/  STS.U16 [R4+UR4+0x800], R14 ;  /* 0x0008000e04007988 */ /* 0x0081e80008000404 */
[----:B----4-:R1:W-:Y:S04]  /*17370*/  STS.U16 [R4+UR4+0x880], R8 ;  /* 0x0008800804007988 */ /* 0x0103e80008000404 */
[----:B--2---:R2:W-:Y:S04]  /*17380*/  STS.U16 [R4+UR4+0x900], R9 ;  /* 0x0009000904007988 */ /* 0x0045e80008000404 */
[----:B------:R3:W-:Y:S04]  /*17390*/  STS.U16 [R4+UR4+0x980], R10 ;  /* 0x0009800a04007988 */ /* 0x0007e80008000404 */
        /* <DEDUP_REMOVED lines=14> */
[----:B------:R1:W-:Y:S04]  /*17480*/  STS.U16 [R4+UR4+0x3880], R24 ;  /* 0x0038801804007988 */ /* 0x0003e80008000404 */
[----:B------:R1:W-:Y:S04]  /*17490*/  STS.U16 [R4+UR4+0x3900], R29 ;  /* 0x0039001d04007988 */ /* 0x0003e80008000404 */
[----:B0-----:R-:W2:Y:S04]  /*174a0*/  LDL.LU R7, [R1+0x73c] ;  /* 0x00073c0001077983 */ /* 0x001ea80000300800 */
[----:B-1----:R-:W2:Y:S04]  /*174b0*/  LDL.LU R24, [R1+0x738] ;  /* 0x0007380001187983 */ /* 0x002ea80000300800 */
[----:B------:R-:W2:Y:S04]  /*174c0*/  LDL.LU R29, [R1+0x734] ;  /* 0x00073400011d7983 */ /* 0x000ea80000300800 */
[----:B------:R-:W-:Y:S04]  /*174d0*/  STS.U16 [R4+UR4+0x3980], R21 ;  /* 0x0039801504007988 */ /* 0x000fe80008000404 */
[----:B------:R-:W-:Y:S04]  /*174e0*/  STS.U16 [R4+UR4+0x4800], R22 ;  /* 0x0048001604007988 */ /* 0x000fe80008000404 */
[----:B------:R-:W-:Y:S04]  /*174f0*/  STS.U16 [R4+UR4+0x4880], R23 ;  /* 0x0048801704007988 */ /* 0x000fe80008000404 */
[----:B------:R0:W-:Y:S04]  /*17500*/  STS.U16 [R4+UR4+0x4900], R25 ;  /* 0x0049001904007988 */ /* 0x0001e80008000404 */
[----:B------:R-:W2:Y:S04]  /*17510*/  LDL.LU R12, [R1+0x730] ;  /* 0x00073000010c7983 */ /* 0x000ea80000300800 */
[----:B------:R1:W-:Y:S04]  /*17520*/  STS.U16 [R4+UR4+0x4980], R26 ;  /* 0x0049801a04007988 */ /* 0x0003e80008000404 */
[----:B------:R1:W-:Y:S04]  /*17530*/  STS.U16 [R4+UR4+0x5800], R2 ;  /* 0x0058000204007988 */ /* 0x0003e80008000404 */
[----:B------:R1:W-:Y:S04]  /*17540*/  STS.U16 [R4+UR4+0x5880], R27 ;  /* 0x0058801b04007988 */ /* 0x0003e80008000404 */
[----:B------:R1:W-:Y:S04]  /*17550*/  STS.U16 [R4+UR4+0x5900], R28 ;  /* 0x0059001c04007988 */ /* 0x0003e80008000404 */
[----:B0-----:R-:W2:Y:S04]  /*17560*/  LDL.LU R25, [R1+0x35c] ;  /* 0x00035c0001197983 */ /* 0x001ea80000300800 */
[----:B-1----:R-:W2:Y:S04]  /*17570*/  LDL.LU R26, [R1+0x358] ;  /* 0x00035800011a7983 */ /* 0x002ea80000300800 */
[----:B------:R-:W2:Y:S04]  /*17580*/  LDL.LU R2, [R1+0x354] ;  /* 0x0003540001027983 */ /* 0x000ea80000300800 */
[----:B------:R-:W2:Y:S04]  /*17590*/  LDL.LU R27, [R1+0x350] ;  /* 0x00035000011b7983 */ /* 0x000ea80000300800 */
[----:B------:R0:W-:Y:S04]  /*175a0*/  STS.U16 [R4+UR4+0x5980], R3 ;  /* 0x0059800304007988 */ /* 0x0001e80008000404 */
[----:B------:R-:W2:Y:S04]  /*175b0*/  LDL.LU R28, [R1+0x20c] ;  /* 0x00020c00011c7983 */ /* 0x000ea80000300800 */
[----:B------:R1:W-:Y:S04]  /*175c0*/  STS.U16 [R4+UR4+0x6800], R15 ;  /* 0x0068000f04007988 */ /* 0x0003e80008000404 */
[----:B------:R1:W-:Y:S04]  /*175d0*/  STS.U16 [R4+UR4+0x6880], R0 ;  /* 0x0068800004007988 */ /* 0x0003e80008000404 */
[----:B------:R-:W-:Y:S04]  /*175e0*/  STS.U16 [R4+UR4+0x6900], R5 ;  /* 0x0069000504007988 */ /* 0x000fe80008000404 */
[----:B0-----:R-:W2:Y:S04]  /*175f0*/  LDL.LU R3, [R1+0x208] ;  /* 0x0002080001037983 */ /* 0x001ea80000300800 */
[----:B-1----:R-:W2:Y:S04]  /*17600*/  LDL.LU R15, [R1+0x204] ;  /* 0x00020400010f7983 */ /* 0x002ea80000300800 */
[----:B------:R-:W2:Y:S04]  /*17610*/  LDL.LU R0, [R1+0x200] ;  /* 0x0002000001007983 */ /* 0x000ea80000300800 */
[----:B------:R-:W2:Y:S04]  /*17620*/  LDL.LU R13, [R1+0x170] ;  /* 0x00017000010d7983 */ /* 0x000ea80000300800 */
[----:B------:R-:W2:Y:S04]  /*17630*/  LDL.LU R16, [R1+0x16c] ;  /* 0x00016c0001107983 */ /* 0x000ea80000300800 */
[----:B------:R-:W2:Y:S04]  /*17640*/  LDL.LU R17, [R1+0x168] ;  /* 0x0001680001117983 */ /* 0x000ea80000300800 */
[----:B------:R-:W-:Y:S04]  /*17650*/  STS.U16 [R4+UR4+0x6980], R6 ;  /* 0x0069800604007988 */ /* 0x000fe80008000404 */
[----:B------:R-:W2:Y:S04]  /*17660*/  LDL.LU R18, [R1+0x164] ;  /* 0x0001640001127983 */ /* 0x000ea80000300800 */
[----:B------:R-:W2:Y:S04]  /*17670*/  LDL.LU R19, [R1+0x100] ;  /* 0x0001000001137983 */ /* 0x000ea80000300800 */
[----:B------:R-:W2:Y:S04]  /*17680*/  LDL.LU R20, [R1+0xf8] ;  /* 0x0000f80001147983 */ /* 0x000ea80000300800 */
[----:B------:R-:W2:Y:S04]  /*17690*/  LDL.LU R21, [R1+0xf0] ;  /* 0x0000f00001157983 */ /* 0x000ea80000300800 */
[----:B------:R-:W2:Y:S01]  /*176a0*/  LDL.LU R22, [R1+0xe8] ;  /* 0x0000e80001167983 */ /* 0x000ea20000300800 */
[----:B------:R-:W-:-:S03]  /*176b0*/  IMAD.SHL.U32 R23, R14, 0x2, RZ ;  /* 0x000000020e177824 */ /* 0x000fc600078e00ff */
[----:B----4-:R-:W-:Y:S02]  /*176c0*/  STS.U16 [R4+UR4+0x7800], R11 ;  /* 0x0078000b04007988 */ /* 0x010fe40008000404 */
[----:B------:R-:W-:Y:S02]  /*176d0*/  LOP3.LUT R23, R23, 0x50, RZ, 0x3c, !PT ;  /* 0x0000005017177812 */ /* 0x000fe400078e3cff */
[----:B---3--:R-:W-:Y:S04]  /*176e0*/  STS.U16 [R4+UR4+0x7880], R10 ;  /* 0x0078800a04007988 */ /* 0x008fe80008000404 */
[----:B--2---:R-:W-:Y:S04]  /*176f0*/  STS.U16 [R4+UR4+0x7900], R9 ;  /* 0x0079000904007988 */ /* 0x004fe80008000404 */
[----:B------:R0:W-:Y:S04]  /*17700*/  STS.U16 [R4+UR4+0x7980], R8 ;  /* 0x0079800804007988 */ /* 0x0001e80008000404 */
[----:B0-----:R-:W2:Y:S04]  /*17710*/  LDL.LU R4, [R1+0x6c] ;  /* 0x00006c0001047983 */ /* 0x001ea80000300800 */
[----:B------:R-:W3:Y:S04]  /*17720*/  LDL.LU R5, [R1+0x68] ;  /* 0x0000680001057983 */ /* 0x000ee80000300800 */
[----:B------:R-:W4:Y:S04]  /*17730*/  LDL.LU R6, [R1+0x64] ;  /* 0x0000640001067983 */ /* 0x000f280000300800 */
[----:B------:R0:W-:Y:S04]  /*17740*/  STS.U16 [R23+UR4+0xa00], R7 ;  /* 0x000a000717007988 */ /* 0x0001e80008000404 */
[----:B------:R1:W-:Y:S04]  /*17750*/  STS.U16 [R23+UR4+0xa80], R24 ;  /* 0x000a801817007988 */ /* 0x0003e80008000404 */
[----:B------:R1:W-:Y:S04]  /*17760*/  STS.U16 [R23+UR4+0xb00], R29 ;  /* 0x000b001d17007988 */ /* 0x0003e80008000404 */
[----:B0-----:R-:W4:Y:S04]  /*17770*/  LDL.LU R7, [R1+0x60] ;  /* 0x0000600001077983 */ /* 0x001f280000300800 */
[----:B-1----:R-:W4:Y:S04]  /*17780*/  LDL.LU R24, [R1+0xc] ;  /* 0x00000c0001187983 */ /* 0x002f280000300800 */
[----:B------:R-:W4:Y:S04]  /*17790*/  LDL.LU R29, [R1+0x8] ;  /* 0x00000800011d7983 */ /* 0x000f280000300800 */
[----:B------:R0:W-:Y:S04]  /*177a0*/  STS.U16 [R23+UR4+0xb80], R12 ;  /* 0x000b800c17007988 */ /* 0x0001e80008000404 */
[----:B------:R1:W-:Y:S04]  /*177b0*/  STS.U16 [R23+UR4+0x1a00], R25 ;  /* 0x001a001917007988 */ /* 0x0003e80008000404 */
[----:B------:R1:W-:Y:S04]  /*177c0*/  STS.U16 [R23+UR4+0x1a80], R26 ;  /* 0x001a801a17007988 */ /* 0x0003e80008000404 */
[----:B------:R-:W-:Y:S04]  /*177d0*/  STS.U16 [R23+UR4+0x1b00], R2 ;  /* 0x001b000217007988 */ /* 0x000fe80008000404 */
[----:B------:R1:W-:Y:S04]  /*177e0*/  STS.U16 [R23+UR4+0x1b80], R27 ;  /* 0x001b801b17007988 */ /* 0x0003e80008000404 */
[----:B0-----:R-:W4:Y:S04]  /*177f0*/  LDL.LU R12, [R1+0x2454] ;  /* 0x00245400010c7983 */ /* 0x001f280000300800 */
[----:B-1----:R-:W4:Y:S04]  /*17800*/  LDL.LU R25, [R1+0x72c] ;  /* 0x00072c0001197983 */ /* 0x002f280000300800 */
[----:B------:R0:W-:Y:S04]  /*17810*/  STS.U16 [R23+UR4+0x2a00], R28 ;  /* 0x002a001c17007988 */ /* 0x0001e80008000404 */
[----:B------:R-:W4:Y:S04]  /*17820*/  LDL.LU R26, [R1+0x724] ;  /* 0x00072400011a7983 */ /* 0x000f280000300800 */
[----:B------:R-:W4:Y:S04]  /*17830*/  LDL.LU R27, [R1+0x71c] ;  /* 0x00071c00011b7983 */ /* 0x000f280000300800 */
[----:B------:R-:W4:Y:S04]  /*17840*/  LDL.LU R2, [R1+0x714] ;  /* 0x0007140001027983 */ /* 0x000f280000300800 */
[----:B------:R1:W-:Y:S04]  /*17850*/  STS.U16 [R23+UR4+0x2a80], R3 ;  /* 0x002a800317007988 */ /* 0x0003e80008000404 */
[----:B------:R1:W-:Y:S04]  /*17860*/  STS.U16 [R23+UR4+0x2b00], R15 ;  /* 0x002b000f17007988 */ /* 0x0003e80008000404 */
[----:B------:R1:W-:Y:S04]  /*17870*/  STS.U16 [R23+UR4+0x2b80], R0 ;  /* 0x002b800017007988 */ /* 0x0003e80008000404 */
[----:B0-----:R-:W4:Y:S04]  /*17880*/  LDL.LU R28, [R1+0x34c] ;  /* 0x00034c00011c7983 */ /* 0x001f280000300800 */
[----:B------:R0:W-:Y:S04]  /*17890*/  STS.U16 [R23+UR4+0x3a00], R13 ;  /* 0x003a000d17007988 */ /* 0x0001e80008000404 */
[----:B------:R0:W-:Y:S04]  /*178a0*/  STS.U16 [R23+UR4+0x3a80], R16 ;  /* 0x003a801017007988 */ /* 0x0001e80008000404 */
[----:B-1----:R-:W4:Y:S04]  /*178b0*/  LDL.LU R3, [R1+0x344] ;  /* 0x0003440001037983 */ /* 0x002f280000300800 */
[----:B------:R-:W4:Y:S04]  /*178c0*/  LDL.LU R15, [R1+0x33c] ;  /* 0x00033c00010f7983 */ /* 0x000f280000300800 */
[----:B------:R-:W4:Y:S04]  /*178d0*/  LDL.LU R0, [R1+0x334] ;  /* 0x0003340001007983 */ /* 0x000f280000300800 */
[----:B------:R1:W-:Y:S04]  /*178e0*/  STS.U16 [R23+UR4+0x3b00], R17 ;  /* 0x003b001117007988 */ /* 0x0003e80008000404 */
[----:B0-----:R-:W4:Y:S04]  /*178f0*/  LDL.LU R13, [R1+0x2450] ;  /* 0x00245000010d7983 */ /* 0x001f280000300800 */
[----:B------:R-:W4:Y:S04]  /*17900*/  LDL.LU R16, [R1+0x244c] ;  /* 0x00244c0001107983 */ /* 0x000f280000300800 */
[----:B------:R0:W-:Y:S04]  /*17910*/  STS.U16 [R23+UR4+0x3b80], R18 ;  /* 0x003b801217007988 */ /* 0x0001e80008000404 */
[----:B------:R0:W-:Y:S04]  /*17920*/  STS.U16 [R23+UR4+0x4a00], R19 ;  /* 0x004a001317007988 */ /* 0x0001e80008000404 */
[----:B------:R0:W-:Y:S04]  /*17930*/  STS.U16 [R23+UR4+0x4a80], R20 ;  /* 0x004a801417007988 */ /* 0x0001e80008000404 */
[----:B------:R0:W-:Y:S04]  /*17940*/  STS.U16 [R23+UR4+0x4b00], R21 ;  /* 0x004b001517007988 */ /* 0x0001e80008000404 */
[----:B-1----:R-:W4:Y:S04]  /*17950*/  LDL.LU R17, [R1+0x2448] ;  /* 0x0024480001117983 */ /* 0x002f280000300800 */
[----:B------:R1:W-:Y:S04]  /*17960*/  STS.U16 [R23+UR4+0x4b80], R22 ;  /* 0x004b801617007988 */ /* 0x0003e80008000404 */
[----:B0-----:R-:W4:Y:S04]  /*17970*/  LDL.LU R18, [R1+0x2444] ;  /* 0x0024440001127983 */ /* 0x001f280000300800 */
[----:B------:R-:W4:Y:S04]  /*17980*/  LDL.LU R19, [R1+0x2440] ;  /* 0x0024400001137983 */ /* 0x000f280000300800 */
[----:B------:R-:W4:Y:S04]  /*17990*/  LDL.LU R20, [R1+0x243c] ;  /* 0x00243c0001147983 */ /* 0x000f280000300800 */
[----:B------:R-:W4:Y:S04]  /*179a0*/  LDL.LU R21, [R1+0x2438] ;  /* 0x0024380001157983 */ /* 0x000f280000300800 */
[----:B-1----:R-:W4:Y:S04]  /*179b0*/  LDL.LU R22, [R1+0x2434] ;  /* 0x0024340001167983 */ /* 0x002f280000300800 */
[----:B--2---:R0:W-:Y:S04]  /*179c0*/  STS.U16 [R23+UR4+0x5a00], R4 ;  /* 0x005a000417007988 */ /* 0x0041e80008000404 */
[----:B---3--:R1:W-:Y:S04]  /*179d0*/  STS.U16 [R23+UR4+0x5a80], R5 ;  /* 0x005a800517007988 */ /* 0x0083e80008000404 */
[----:B----4-:R2:W-:Y:S04]  /*179e0*/  STS.U16 [R23+UR4+0x5b00], R6 ;  /* 0x005b000617007988 */ /* 0x0105e80008000404 */
[----:B0-----:R-:W3:Y:S04]  /*179f0*/  LDL.LU R4, [R1+0x2430] ;  /* 0x0024300001047983 */ /* 0x001ee80000300800 */
[----:B-1----:R-:W4:Y:S04]  /*17a00*/  LDL.LU R5, [R1+0x242c] ;  /* 0x00242c0001057983 */ /* 0x002f280000300800 */
[----:B--2---:R-:W2:Y:S04]  /*17a10*/  LDL.LU R6, [R1+0x2428] ;  /* 0x0024280001067983 */ /* 0x004ea80000300800 */
[----:B------:R0:W-:Y:S04]  /*17a20*/  STS.U16 [R23+UR4+0x5b80], R7 ;  /* 0x005b800717007988 */ /* 0x0001e80008000404 */
[----:B------:R1:W-:Y:S04]  /*17a30*/  STS.U16 [R23+UR4+0x6a00], R24 ;  /* 0x006a001817007988 */ /* 0x0003e80008000404 */
[----:B------:R1:W-:Y:S04]  /*17a40*/  STS.U16 [R23+UR4+0x6a80], R29 ;  /* 0x006a801d17007988 */ /* 0x0003e80008000404 */
[----:B0-----:R-:W3:Y:S04]  /*17a50*/  LDL.LU R7, [R1+0x2424] ;  /* 0x0024240001077983 */ /* 0x001ee80000300800 */
[----:B-1----:R-:W4:Y:S04]  /*17a60*/  LDL.LU R24, [R1+0x2420] ;  /* 0x0024200001187983 */ /* 0x002f280000300800 */
[----:B------:R-:W2:Y:S01]  /*17a70*/  LDL.LU R29, [R1+0x241c] ;  /* 0x00241c00011d7983 */ /* 0x000ea20000300800 */
[----:B------:R-:W-:-:S05]  /*17a80*/  IMAD.SHL.U32 R14, R14, 0x2, RZ ;  /* 0x000000020e0e7824 */ /* 0x000fca00078e00ff */
[----:B------:R-:W-:Y:S01]  /*17a90*/  LOP3.LUT R14, R14, 0x60, RZ, 0x3c, !PT ;  /* 0x000000600e0e7812 */ /* 0x000fe200078e3cff */
[----:B--2---:R-:W-:Y:S04]  /*17aa0*/  STS.U16 [R23+UR4+0x6b00], R29 ;  /* 0x006b001d17007988 */ /* 0x004fe80008000404 */
[----:B----4-:R-:W-:Y:S04]  /*17ab0*/  STS.U16 [R23+UR4+0x6b80], R24 ;  /* 0x006b801817007988 */ /* 0x010fe80008000404 */
[----:B---3--:R-:W-:Y:S04]  /*17ac0*/  STS.U16 [R23+UR4+0x7a00], R7 ;  /* 0x007a000717007988 */ /* 0x008fe80008000404 */
[----:B------:R-:W-:Y:S04]  /*17ad0*/  STS.U16 [R23+UR4+0x7a80], R6 ;  /* 0x007a800617007988 */ /* 0x000fe80008000404 */
[----:B------:R0:W-:Y:S04]  /*17ae0*/  STS.U16 [R23+UR4+0x7b00], R5 ;  /* 0x007b000517007988 */ /* 0x0001e80008000404 */
[----:B------:R1:W-:Y:S04]  /*17af0*/  STS.U16 [R23+UR4+0x7b80], R4 ;  /* 0x007b800417007988 */ /* 0x0003e80008000404 */
[----:B------:R2:W-:Y:S04]  /*17b00*/  STS.U16 [R14+UR4+0xc00], R25 ;  /* 0x000c00190e007988 */ /* 0x0005e80008000404 */
[----:B------:R3:W-:Y:S04]  /*17b10*/  STS.U16 [R14+UR4+0xc80], R26 ;  /* 0x000c801a0e007988 */ /* 0x0007e80008000404 */
[----:B------:R4:W-:Y:S04]  /*17b20*/  STS.U16 [R14+UR4+0xd00], R27 ;  /* 0x000d001b0e007988 */ /* 0x0009e80008000404 */
[----:B------:R4:W-:Y:S04]  /*17b30*/  STS.U16 [R14+UR4+0xd80], R2 ;  /* 0x000d80020e007988 */ /* 0x0009e80008000404 */
[----:B0-----:R-:W4:Y:S04]  /*17b40*/  LDL R5, [R1+0x11a8] ;  /* 0x0011a80001057983 */ /* 0x001f280000100800 */
[----:B-1----:R-:W4:Y:S04]  /*17b50*/  LDL.LU R23, [R1+0x2418] ;  /* 0x0024180001177983 */ /* 0x002f280000300800 */
[----:B------:R-:W4:Y:S04]  /*17b60*/  LDL R4, [R1+0x11a0] ;  /* 0x0011a00001047983 */ /* 0x000f280000100800 */
[----:B--2---:R-:W2:Y:S04]  /*17b70*/  LDL.LU R25, [R1+0x2414] ;  /* 0x0024140001197983 */ /* 0x004ea80000300800 */
[----:B---3--:R-:W3:Y:S04]  /*17b80*/  LDL.LU R26, [R1+0x2410] ;  /* 0x00241000011a7983 */ /* 0x008ee80000300800 */
[----:B----4-:R-:W4:Y:S04]  /*17b90*/  LDL.LU R27, [R1+0x240c] ;  /* 0x00240c00011b7983 */ /* 0x010f280000300800 */
[----:B------:R-:W2:Y:S04]  /*17ba0*/  LDL.LU R2, [R1+0x2408] ;  /* 0x0024080001027983 */ /* 0x000ea80000300800 */
[----:B------:R0:W-:Y:S04]  /*17bb0*/  STS.U16 [R14+UR4+0x1c00], R28 ;  /* 0x001c001c0e007988 */ /* 0x0001e80008000404 */
[----:B------:R1:W-:Y:S04]  /*17bc0*/  STS.U16 [R14+UR4+0x1c80], R3 ;  /* 0x001c80030e007988 */ /* 0x0003e80008000404 */
[----:B------:R1:W-:Y:S04]  /*17bd0*/  STS.U16 [R14+UR4+0x1d00], R15 ;  /* 0x001d000f0e007988 */ /* 0x0003e80008000404 */
[----:B0-----:R-:W3:Y:S04]  /*17be0*/  LDL.LU R28, [R1+0x2404] ;  /* 0x00240400011c7983 */ /* 0x001ee80000300800 */
[----:B-1----:R-:W4:Y:S04]  /*17bf0*/  LDL.LU R3, [R1+0x2400] ;  /* 0x0024000001037983 */ /* 0x002f280000300800 */
[----:B------:R-:W2:Y:S01]  /*17c00*/  LDL.LU R15, [R1+0x23fc] ;  /* 0x0023fc00010f7983 */ /* 0x000ea20000300800 */
[----:B------:R-:W-:-:S04]  /*17c10*/  @!P0 LOP3.LUT R5, R5, R4, RZ, 0x3c, !PT ;  /* 0x0000000405058212 */ /* 0x000fc800078e3cff */
[----:B------:R-:W-:-:S04]  /*17c20*/  @!P0 LOP3.LUT R4, R5, R4, RZ, 0x3c, !PT ;  /* 0x0000000405048212 */ /* 0x000fc800078e3cff */
[----:B------:R-:W-:Y:S02]  /*17c30*/  @!P0 LOP3.LUT R5, R5, R4, RZ, 0x3c, !PT ;  /* 0x0000000405058212 */ /* 0x000fe400078e3cff */
[----:B--2---:R-:W-:-:S06]  /*17c40*/  PRMT R15, RZ, 0x7610, R15 ;  /* 0x00007610ff0f7816 */ /* 0x004fcc000000000f */
[----:B------:R-:W2:Y:S04]  /*17c50*/  @!P0 LDG.E.U16 R15, desc[UR8][R4.64] ;  /* 0x00000008040f8981 */ /* 0x000ea8000c1e1500 */
[----:B------:R0:W-:Y:S04]  /*17c60*/  STS.U16 [R14+UR4+0x1d80], R0 ;  /* 0x001d80000e007988 */ /* 0x0001e80008000404 */
[----:B0-----:R-:W3:Y:S04]  /*17c70*/  LDL.LU R14, [R1+0x23f8] ;  /* 0x0023f800010e7983 */ /* 0x001ee80000300800 */
[----:B------:R-:W4:Y:S04]  /*17c80*/  LDL.LU R0, [R1+0x23f4] ;  /* 0x0023f40001007983 */ /* 0x000f280000300800 */
[----:B--2---:R0:W-:Y:S04]  /*17c90*/  STL [R1+0x90], R15 ;  /* 0x0000900f01007387 */ /* 0x0041e80000100800 */
[----:B0-----:R-:W2:Y:S04]  /*17ca0*/  LDL.LU R15, [R1+0x23f0] ;  /* 0x0023f000010f7983 */ /* 0x001ea80000300800 */
[----:B------:R-:W4:Y:S04]  /*17cb0*/  LDL R4, [R1+0xfb8] ;  /* 0x000fb80001047983 */ /* 0x000f280000100800 */
[----:B------:R-:W4:Y:S01]  /*17cc0*/  LDL R5, [R1+0xfdc] ;  /* 0x000fdc0001057983 */ /* 0x000f220000100800 */
[----:B---3--:R-:W-:-:S02]  /*17cd0*/  PRMT R14, RZ, 0x7610, R14 ;  /* 0x00007610ff0e7816 */ /* 0x008fc4000000000e */
[----:B----4-:R-:W-:-:S04]  /*17ce0*/  @!P0 LOP3.LUT R5, R5, R4, RZ, 0x3c, !PT ;  /* 0x0000000405058212 */ /* 0x010fc800078e3cff */
[----:B------:R-:W-:-:S04]  /*17cf0*/  @!P0 LOP3.LUT R4, R5, R4, RZ, 0x3c, !PT ;  /* 0x0000000405048212 */ /* 0x000fc800078e3cff */
[----:B------:R-:W-:-:S05]  /*17d00*/  @!P0 LOP3.LUT R5, R5, R4, RZ, 0x3c, !PT ;  /* 0x0000000405058212 */ /* 0x000fca00078e3cff */
[----:B------:R-:W3:Y:S04]  /*17d10*/  @!P0 LDG.E.U16 R14, desc[UR8][R4.64] ;  /* 0x00000008040e8981 */ /* 0x000ee8000c1e1500 */
[----:B---3--:R0:W-:Y:S04]  /*17d20*/  STL [R1+0x98], R14 ;  /* 0x0000980e01007387 */ /* 0x0081e80000100800 */
[----:B0-----:R-:W3:Y:S04]  /*17d30*/  LDL.LU R14, [R1+0x23ec] ;  /* 0x0023ec00010e7983 */ /* 0x001ee80000300800 */
[----:B------:R-:W4:Y:S04]  /*17d40*/  LDL R4, [R1+0x10dc] ;  /* 0x0010dc0001047983 */ /* 0x000f280000100800 */
[----:B------:R-:W4:Y:S01]  /*17d50*/  LDL R5, [R1+0x10e0] ;  /* 0x0010e00001057983 */ /* 0x000f220000100800 */
[----:B------:R-:W-:-:S02]  /*17d60*/  PRMT R0, RZ, 0x7610, R0 ;  /* 0x00007610ff007816 */ /* 0x000fc40000000000 */
[----:B----4-:R-:W-:-:S04]  /*17d70*/  @!P0 LOP3.LUT R5, R5, R4, RZ, 0x3c, !PT ;  /* 0x0000000405058212 */ /* 0x010fc800078e3cff */
[----:B------:R-:W-:-:S04]  /*17d80*/  @!P0 LOP3.LUT R4, R5, R4, RZ, 0x3c, !PT ;  /* 0x0000000405048212 */ /* 0x000fc800078e3cff */
[----:B------:R-:W-:-:S05]  /*17d90*/  @!P0 LOP3.LUT R5, R5, R4, RZ, 0x3c, !PT ;  /* 0x0000000405058212 */ /* 0x000fca00078e3cff */
[----:B------:R-:W4:Y:S04]  /*17da0*/  @!P0 LDG.E.U16 R0, desc[UR8][R4.64] ;  /* 0x0000000804008981 */ /* 0x000f28000c1e1500 */
[----:B----4-:R0:W-:Y:S04]  /*17db0*/  STL [R1+0x94], R0 ;  /* 0x0000940001007387 */ /* 0x0101e80000100800 */
[----:B0-----:R-:W4:Y:S04]  /*17dc0*/  LDL.LU R0, [R1+0x23e8] ;  /* 0x0023e80001007983 */ /* 0x001f280000300800 */
[----:B------:R-:W2:Y:S04]  /*17dd0*/  LDL R4, [R1+0x109c] ;  /* 0x00109c0001047983 */ /* 0x000ea80000100800 */
[----:B------:R-:W2:Y:S01]  /*17de0*/  LDL R5, [R1+0x10a0] ;  /* 0x0010a00001057983 */ /* 0x000ea20000100800 */
[----:B---3--:R-:W-:-:S02]  /*17df0*/  PRMT R14, RZ, 0x7610, R14 ;  /* 0x00007610ff0e7816 */ /* 0x008fc4000000000e */
[----:B--2---:R-:W-:-:S04]  /*17e00*/  @!P0 LOP3.LUT R5, R5, R4, RZ, 0x3c, !PT ;  /* 0x0000000405058212 */ /* 0x004fc800078e3cff */
[----:B------:R-:W-:-:S04]  /*17e10*/  @!P0 LOP3.LUT R4, R5, R4, RZ, 0x3c, !PT ;  /* 0x0000000405048212 */ /* 0x000fc800078e3cff */
[----:B------:R-:W-:-:S05]  /*17e20*/  @!P0 LOP3.LUT R5, R5, R4, RZ, 0x3c, !PT ;  /* 0x0000000405058212 */ /* 0x000fca00078e3cff */
[----:B------:R-:W2:Y:S04]  /*17e30*/  @!P0 LDG.E.U16 R14, desc[UR8][R4.64] ;  /* 0x00000008040e8981 */ /* 0x000ea8000c1e1500 */
[----:B--2---:R0:W-:Y:S04]  /*17e40*/  STL [R1+0x8c], R14 ;  /* 0x00008c0e01007387 */ /* 0x0041e80000100800 */
[----:B0-----:R-:W2:Y:S04]  /*17e50*/  LDL.LU R14, [R1+0x23e4] ;  /* 0x0023e400010e7983 */ /* 0x001ea80000300800 */
[----:B------:R-:W3:Y:S04]  /*17e60*/  LDL R4, [R1+0x105c] ;  /* 0x00105c0001047983 */ /* 0x000ee80000100800 */
[----:B------:R-:W3:Y:S01]  /*17e70*/  LDL R5, [R1+0x1060] ;  /* 0x0010600001057983 */ /* 0x000ee20000100800 */
[----:B----4-:R-:W-:-:S02]  /*17e80*/  PRMT R0, RZ, 0x7610, R0 ;  /* 0x00007610ff007816 */ /* 0x010fc40000000000 */
[----:B---3--:R-:W-:-:S04]  /*17e90*/  @!P0 LOP3.LUT R5, R5, R4, RZ, 0x3c, !PT ;  /* 0x0000000405058212 */ /* 0x008fc800078e3cff */
[----:B------:R-:W-:-:S04]  /*17ea0*/  @!P0 LOP3.LUT R4, R5, R4, RZ, 0x3c, !PT ;  /* 0x0000000405048212 */ /* 0x000fc800078e3cff */
[----:B------:R-:W-:-:S05]  /*17eb0*/  @!P0 LOP3.LUT R5, R5, R4, RZ, 0x3c, !PT ;  /* 0x0000000405058212 */ /* 0x000fca00078e3cff */
[----:B------:R-:W3:Y:S04]  /*17ec0*/  @!P0 LDG.E.U16 R0, desc[UR8][R4.64] ;  /* 0x0000000804008981 */ /* 0x000ee8000c1e1500 */
[----:B---3--:R0:W-:Y:S04]  /*17ed0*/  STL [R1+0x88], R0 ;  /* 0x0000880001007387 */ /* 0x0081e80000100800 */
[----:B0-----:R-:W3:Y:S04]  /*17ee0*/  LDL.LU R0, [R1+0x23e0] ;  /* 0x0023e00001007983 */ /* 0x001ee80000300800 */
[----:B------:R-:W4:Y:S04]  /*17ef0*/  LDL R4, [R1+0x101c] ;  /* 0x00101c0001047983 */ /* 0x000f280000100800 */
[----:B------:R-:W4:Y:S01]  /*17f00*/  LDL R5, [R1+0x1020] ;  /* 0x0010200001057983 */ /* 0x000f220000100800 */
[----:B--2---:R-:W-:-:S02]  /*17f10*/  PRMT R14, RZ, 0x7610, R14 ;  /* 0x00007610ff0e7816 */ /* 0x004fc4000000000e */
[----:B----4-:R-:W-:-:S04]  /*17f20*/  @!P0 LOP3.LUT R5, R5, R4, RZ, 0x3c, !PT ;  /* 0x0000000405058212 */ /* 0x010fc800078e3cff */
[----:B------:R-:W-:-:S04]  /*17f30*/  @!P0 LOP3.LUT R4, R5, R4, RZ, 0x3c, !PT ;  /* 0x0000000405048212 */ /* 0x000fc800078e3cff */
[----:B------:R-:W-:-:S05]  /*17f40*/  @!P0 LOP3.LUT R5, R5, R4, RZ, 0x3c, !PT ;  /* 0x0000000405058212 */ /* 0x000fca00078e3cff */
[----:B------:R-:W2:Y:S04]  /*17f50*/  @!P0 LDG.E.U16 R14, desc[UR8][R4.64] ;  /* 0x00000008040e8981 */ /* 0x000ea8000c1e1500 */
        /* <DEDUP_REMOVED lines=89> */
[----:B------:R0:W4:Y:S04]  /*184f0*/  @!P0 LDG.E.U16 R18, desc[UR8][R4.64] ;  /* 0x0000000804128981 */ /* 0x000128000c1e1500 */
[----:B------:R-:W0:Y:S04]  /*18500*/  LDL R4, [R1+0x1170] ;  /* 0x0011700001047983 */ /* 0x000e280000100800 */
[----:B------:R-:W0:Y:S01]  /*18510*/  LDL R5, [R1+0x11c0] ;  /* 0x0011c00001057983 */ /* 0x000e220000100800 */
[----:B------:R-:W-:Y:S02]  /*18520*/  PRMT R13, RZ, 0x7610, R13 ;  /* 0x00007610ff0d7816 */ /* 0x000fe4000000000d */
[----:B0-----:R-:W-:-:S04]  /*18530*/  @!P0 LOP3.LUT R5, R5, R4, RZ, 0x3c, !PT ;  /* 0x0000000405058212 */ /* 0x001fc800078e3cff */
[----:B------:R-:W-:-:S04]  /*18540*/  @!P0 LOP3.LUT R4, R5, R4, RZ, 0x3c, !PT ;  /* 0x0000000405048212 */ /* 0x000fc800078e3cff */
[----:B------:R-:W-:Y:S01]  /*18550*/  @!P0 LOP3.LUT R5, R5, R4, RZ, 0x3c, !PT ;  /* 0x0000000405058212 */ /* 0x000fe200078e3cff */
[----:B----4-:R0:W-:Y:S04]  /*18560*/  STL [R1+0x236c], R18 ;  /* 0x00236c1201007387 */ /* 0x0101e80000100800 */
[----:B------:R1:W4:Y:S04]  /*18570*/  @!P0 LDG.E.U16 R13, desc[UR8][R4.64] ;  /* 0x00000008040d8981 */ /* 0x000328000c1e1500 */
[----:B------:R-:W1:Y:S04]  /*18580*/  LDL R4, [R1+0xfd4] ;  /* 0x000fd40001047983 */ /* 0x000e680000100800 */
[----:B------:R-:W1:Y:S01]  /*18590*/  LDL R5, [R1+0x1100] ;  /* 0x0011000001057983 */ /* 0x000e620000100800 */
[----:B0-----:R-:W-:-:S02]  /*185a0*/  PRMT R18, RZ, 0x7610, R18 ;  /* 0x00007610ff127816 */ /* 0x001fc40000000012 */
[----:B-1----:R-:W-:-:S04]  /*185b0*/  @!P0 LOP3.LUT R5, R5, R4, RZ, 0x3c, !PT ;  /* 0x0000000405058212 */ /* 0x002fc800078e3cff */
[----:B------:R-:W-:-:S04]  /*185c0*/  @!P0 LOP3.LUT R4, R5, R4, RZ, 0x3c, !PT ;  /* 0x0000000405048212 */ /* 0x000fc800078e3cff */
[----:B------:R-:W-:Y:S01]  /*185d0*/  @!P0 LOP3.LUT R5, R5, R4, RZ, 0x3c, !PT ;  /* 0x0000000405058212 */ /* 0x000fe200078e3cff */
[----:B----4-:R-:W-:Y:S04]  /*185e0*/  STL [R1+0x2370], R13 ;  /* 0x0023700d01007387 */ /* 0x010fe80000100800 */
[----:B------:R0:W4:Y:S04]  /*185f0*/  @!P0 LDG.E.U16 R18, desc[UR8][R4.64] ;  /* 0x0000000804128981 */ /* 0x000128000c1e1500 */
[----:B------:R-:W0:Y:S04]  /*18600*/  LDL R4, [R1+0x10cc] ;  /* 0x0010cc0001047983 */ /* 0x000e280000100800 */
[----:B------:R-:W0:Y:S01]  /*18610*/  LDL R5, [R1+0x10d0] ;  /* 0x0010d00001057983 */ /* 0x000e220000100800 */
[----:B---3--:R-:W-:-:S02]  /*18620*/  PRMT R0, RZ, 0x7610, R0 ;  /* 0x00007610ff007816 */ /* 0x008fc40000000000 */
[----:B0-----:R-:W-:-:S04]  /*18630*/  @!P0 LOP3.LUT R5, R5, R4, RZ, 0x3c, !PT ;  /* 0x0000000405058212 */ /* 0x001fc800078e3cff */
[----:B------:R-:W-:-:S04]  /*18640*/  @!P0 LOP3.LUT R4, R5, R4, RZ, 0x3c, !PT ;  /* 0x0000000405048212 */ /* 0x000fc800078e3cff */
[----:B------:R-:W-:-:S05]  /*18650*/  @!P0 LOP3.LUT R5, R5, R4, RZ, 0x3c, !PT ;  /* 0x0000000405058212 */ /* 0x000fca00078e3cff */
[----:B------:R-:W3:Y:S04]  /*18660*/  @!P0 LDG.E.U16 R0, desc[UR8][R4.64] ;  /* 0x0000000804008981 */ /* 0x000ee8000c1e1500 */
[----:B----4-:R0:W-:Y:S04]  /*18670*/  STL [R1+0x60], R18 ;  /* 0x0000601201007387 */ /* 0x0101e80000100800 */
[----:B0-----:R-:W4:Y:S04]  /*18680*/  LDL R18, [R1+0x1174] ;  /* 0x0011740001127983 */ /* 0x001f280000100800 */
        /* <DEDUP_REMOVED lines=35> */
[----:B------:R-:W3:Y:S01]  /*188c0*/  @!P0 LDG.E.U16 R0, desc[UR8][R4.64] ;  /* 0x0000000804008981 */ /* 0x000ee2000c1e1500 */
[----:B------:R-:W-:-:S03]  /*188d0*/  PRMT R12, RZ, 0x7610, R12 ;  /* 0x00007610ff0c7816 */ /* 0x000fc6000000000c */
[----:B---3--:R0:W-:Y:S04]  /*188e0*/  STL [R1+0xc], R0 ;  /* 0x00000c0001007387 */ /* 0x0081e80000100800 */
[----:B0-----:R-:W3:Y:S04]  /*188f0*/  LDL.LU R0, [R1+0x23a4] ;  /* 0x0023a40001007983 */ /* 0x001ee80000300800 */
[----:B------:R-:W4:Y:S01]  /*18900*/  LDL R5, [R1+0x1138] ;  /* 0x0011380001057983 */ /* 0x000f220000100800 */
[----:B------:R-:W-:Y:S01]  /*18910*/  @!P0 IMAD.MOV.U32 R4, RZ, RZ, R18 ;  /* 0x000000ffff048224 */ /* 0x000fe200078e0012 */
[----:B------:R-:W-:-:S02]  /*18920*/  PRMT R11, RZ, 0x7610, R11 ;  /* 0x00007610ff0b7816 */ /* 0x000fc4000000000b */
[----:B------:R-:W3:Y:S04]  /*18930*/  LDL R18, [R1+0x1008] ;  /* 0x0010080001127983 */ /* 0x000ee80000100800 */
[----:B----4-:R0:W4:Y:S04]  /*18940*/  @!P0 LDG.E.U16 R12, desc[UR8][R4.64] ;  /* 0x00000008040c8981 */ /* 0x010128000c1e1500 */
[----:B------:R-:W0:Y:S04]  /*18950*/  LDL R4, [R1+0x1178] ;  /* 0x0011780001047983 */ /* 0x000e280000100800 */
[----:B------:R-:W0:Y:S02]  /*18960*/  LDL R5, [R1+0x11bc] ;  /* 0x0011bc0001057983 */ /* 0x000e240000100800 */
[----:B0-----:R-:W-:-:S04]  /*18970*/  @!P0 LOP3.LUT R5, R5, R4, RZ, 0x3c, !PT ;  /* 0x0000000405058212 */ /* 0x001fc800078e3cff */
[----:B------:R-:W-:-:S04]  /*18980*/  @!P0 LOP3.LUT R4, R5, R4, RZ, 0x3c, !PT ;  /* 0x0000000405048212 */ /* 0x000fc800078e3cff */
[----:B------:R-:W-:Y:S01]  /*18990*/  @!P0 LOP3.LUT R5, R5, R4, RZ, 0x3c, !PT ;  /* 0x0000000405058212 */ /* 0x000fe200078e3cff */
[----:B----4-:R-:W-:Y:S04]  /*189a0*/  STL [R1+0x2360], R12 ;  /* 0x0023600c01007387 */ /* 0x010fe80000100800 */
[----:B------:R0:W4:Y:S04]  /*189b0*/  @!P0 LDG.E.U16 R11, desc[UR8][R4.64] ;  /* 0x00000008040b8981 */ /* 0x000128000c1e1500 */
[----:B------:R-:W0:Y:S04]  /*189c0*/  LDL R4, [R1+0xfd0] ;  /* 0x000fd00001047983 */ /* 0x000e280000100800 */
[----:B------:R-:W0:Y:S01]  /*189d0*/  LDL R5, [R1+0x10fc] ;  /* 0x0010fc0001057983 */ /* 0x000e220000100800 */
[----:B--2---:R-:W-:-:S02]  /*189e0*/  PRMT R14, RZ, 0x7610, R14 ;  /* 0x00007610ff0e7816 */ /* 0x004fc4000000000e */
[----:B0-----:R-:W-:-:S04]  /*189f0*/  @!P0 LOP3.LUT R5, R5, R4, RZ, 0x3c, !PT ;  /* 0x0000000405058212 */ /* 0x001fc800078e3cff */
[----:B------:R-:W-:-:S04]  /*18a00*/  @!P0 LOP3.LUT R4, R5, R4, RZ, 0x3c, !PT ;  /* 0x0000000405048212 */ /* 0x000fc800078e3cff */
[----:B------:R-:W-:-:S05]  /*18a10*/  @!P0 LOP3.LUT R5, R5, R4, RZ, 0x3c, !PT ;  /* 0x0000000405058212 */ /* 0x000fca00078e3cff */
[----:B------:R-:W2:Y:S04]  /*18a20*/  @!P0 LDG.E.U16 R14, desc[UR8][R4.64] ;  /* 0x00000008040e8981 */ /* 0x000ea8000c1e1500 */
[----:B----4-:R-:W-:Y:S04]  /*18a30*/  STL [R1+0x2364], R11 ;  /* 0x0023640b01007387 */ /* 0x010fe80000100800 */
        /* <DEDUP_REMOVED lines=40> */
[----:B----4-:R0:W-:Y:S04]  /*18cc0*/  STL [R1+0x2c], R12 ;  /* 0x00002c0c01007387 */ /* 0x0101e80000100800 */
[----:B------:R1:W4:Y:S01]  /*18cd0*/  @!P0 LDG.E.U16 R11, desc[UR8][R4.64] ;  /* 0x00000008040b8981 */ /* 0x000322000c1e1500 */
[----:B------:R-:W-:-:S03]  /*18ce0*/  PRMT R10, RZ, 0x7610, R10 ;  /* 0x00007610ff0a7816 */ /* 0x000fc6000000000a */
[----:B0-----:R-:W3:Y:S04]  /*18cf0*/  LDL R12, [R1+0x10c0] ;  /* 0x0010c000010c7983 */ /* 0x001ee80000100800 */
[----:B------:R-:W1:Y:S04]  /*18d00*/  LDL R4, [R1+0x1140] ;  /* 0x0011400001047983 */ /* 0x000e680000100800 */
[----:B------:R-:W1:Y:S02]  /*18d10*/  LDL R5, [R1+0x117c] ;  /* 0x00117c0001057983 */ /* 0x000e640000100800 */
[----:B-1----:R-:W-:-:S04]  /*18d20*/  @!P0 LOP3.LUT R5, R5, R4, RZ, 0x3c, !PT ;  /* 0x0000000405058212 */ /* 0x002fc800078e3cff */
        /* <DEDUP_REMOVED lines=11> */
[----:B----4-:R-:W-:Y:S04]  /*18de0*/  STL [R1+0x2350], R10 ;  /* 0x0023500a01007387 */ /* 0x010fe80000100800 */
[----:B------:R0:W4:Y:S04]  /*18df0*/  @!P0 LDG.E.U16 R9, desc[UR8][R4.64] ;  /* 0x0000000804098981 */ /* 0x000128000c1e1500 */
[----:B------:R-:W0:Y:S04]  /*18e00*/  LDL R4, [R1+0xfcc] ;  /* 0x000fcc0001047983 */ /* 0x000e280000100800 */
[----:B------:R-:W0:Y:S01]  /*18e10*/  LDL R5, [R1+0x10f8] ;  /* 0x0010f80001057983 */ /* 0x000e220000100800 */
[----:B--2---:R-:W-:-:S02]  /*18e20*/  PRMT R14, RZ, 0x7610, R14 ;  /* 0x00007610ff0e7816 */ /* 0x004fc4000000000e */
[----:B---3--:R-:W-:Y:S02]  /*18e30*/  PRMT R0, RZ, 0x7610, R0 ;  /* 0x00007610ff007816 */ /* 0x008fe40000000000 */
[----:B0-----:R-:W-:-:S04]  /*18e40*/  @!P0 LOP3.LUT R5, R5, R4, RZ, 0x3c, !PT ;  /* 0x0000000405058212 */ /* 0x001fc800078e3cff */
[----:B------:R-:W-:-:S04]  /*18e50*/  @!P0 LOP3.LUT R4, R5, R4, RZ, 0x3c, !PT ;  /* 0x0000000405048212 */ /* 0x000fc800078e3cff */
[----:B------:R-:W-:-:S05]  /*18e60*/  @!P0 LOP3.LUT R5, R5, R4, RZ, 0x3c, !PT ;  /* 0x0000000405058212 */ /* 0x000fca00078e3cff */
[----:B------:R0:W2:Y:S02]  /*18e70*/  @!P0 LDG.E.U16 R14, desc[UR8][R4.64] ;  /* 0x00000008040e8981 */ /* 0x0000a4000c1e1500 */
[----:B0-----:R-:W-:Y:S02]  /*18e80*/  @!P0 IMAD.MOV.U32 R4, RZ, RZ, R12 ;  /* 0x000000ffff048224 */ /* 0x001fe400078e000c */
[----:B------:R-:W-:-:S05]  /*18e90*/  @!P0 IMAD.MOV.U32 R5, RZ, RZ, R18 ;  /* 0x000000ffff058224 */ /* 0x000fca00078e0012 */
[----:B------:R-:W3:Y:S04]  /*18ea0*/  @!P0 LDG.E.U16 R0, desc[UR8][R4.64] ;  /* 0x0000000804008981 */ /* 0x000ee8000c1e1500 */
[----:B----4-:R-:W-:Y:S04]  /*18eb0*/  STL [R1+0x2354], R9 ;  /* 0x0023540901007387 */ /* 0x010fe80000100800 */
[----:B--2---:R0:W-:Y:S04]  /*18ec0*/  STL [R1+0x40], R14 ;  /* 0x0000400e01007387 */ /* 0x0041e80000100800 */
[----:B0-----:R-:W2:Y:S04]  /*18ed0*/  LDL.LU R14, [R1+0x2390] ;  /* 0x00239000010e7983 */ /* 0x001ea80000300800 */
[----:B------:R-:W4:Y:S04]  /*18ee0*/  LDL R18, [R1+0x1148] ;  /* 0x0011480001127983 */ /* 0x000f280000100800 */
[----:B------:R-:W2:Y:S04]  /*18ef0*/  LDL R12, [R1+0x1184] ;  /* 0x00118400010c7983 */ /* 0x000ea80000100800 */
[----:B---3--:R0:W-:Y:S04]  /*18f00*/  STL [R1+0x3c], R0 ;  /* 0x00003c0001007387 */ /* 0x0081e80000100800 */
[----:B0-----:R-:W3:Y:S04]  /*18f10*/  LDL.LU R0, [R1+0x238c] ;  /* 0x00238c0001007983 */ /* 0x001ee80000300800 */
[----:B------:R-:W4:Y:S01]  /*18f20*/  LDL R5, [R1+0x107c] ;  /* 0x00107c0001057983 */ /* 0x000f220000100800 */
[----:B------:R-:W-:Y:S01]  /*18f30*/  PRMT R10, RZ, 0x7610, R10 ;  /* 0x00007610ff0a7816 */ /* 0x000fe2000000000a */
[----:B------:R-:W-:-:S02]  /*18f40*/  @!P0 IMAD.MOV.U32 R4, RZ, RZ, R11 ;  /* 0x000000ffff048224 */ /* 0x000fc400078e000b */
[----:B------:R-:W2:Y:S04]  /*18f50*/  LDL R11, [R1+0x1188] ;  /* 0x00118800010b7983 */ /* 0x000ea80000100800 */
[----:B----4-:R0:W4:Y:S04]  /*18f60*/  @!P0 LDG.E.U16 R10, desc[UR8][R4.64] ;  /* 0x00000008040a8981 */ /* 0x010128000c1e1500 */
        /* <DEDUP_REMOVED lines=11> */
[----:B------:R-:W2:Y:S04]  /*19020*/  LDL R4, [R1+0xffc] ;  /* 0x000ffc0001047983 */ /* 0x000ea80000100800 */
[----:B------:R-:W2:Y:S01]  /*19030*/  LDL R5, [R1+0x1000] ;  /* 0x0010000001057983 */ /* 0x000ea20000100800 */
[----:B------:R-:W-:-:S02]  /*19040*/  PRMT R15, RZ, 0x7610, R15 ;  /* 0x00007610ff0f7816 */ /* 0x000fc4000000000f */
[----:B--2---:R-:W-:-:S04]  /*19050*/  @!P0 LOP3.LUT R5, R5, R4, RZ, 0x3c, !PT ;  /* 0x0000000405058212 */ /* 0x004fc800078e3cff */
        /* <DEDUP_REMOVED lines=8> */
[----:B------:R-:W-:Y:S02]  /*190e0*/  PRMT R8, RZ, 0x7610, R8 ;  /* 0x00007610ff087816 */ /* 0x000fe40000000008 */
[----:B----4-:R-:W-:-:S04]  /*190f0*/  @!P0 LOP3.LUT R5, R5, R4, RZ, 0x3c, !PT ;  /* 0x0000000405058212 */ /* 0x010fc800078e3cff */
[----:B------:R-:W-:-:S04]  /*19100*/  @!P0 LOP3.LUT R4, R5, R4, RZ, 0x3c, !PT ;  /* 0x0000000405048212 */ /* 0x000fc800078e3cff */
[----:B------:R-:W-:-:S05]  /*19110*/  @!P0 LOP3.LUT R5, R5, R4, RZ, 0x3c, !PT ;  /* 0x0000000405058212 */ /* 0x000fca00078e3cff */
[----:B------:R0:W3:Y:S02]  /*19120*/  @!P0 LDG.E.U16 R0, desc[UR8][R4.64] ;  /* 0x0000000804008981 */ /* 0x0000e4000c1e1500 */
[----:B0-----:R-:W-:Y:S02]  /*19130*/  @!P0 IMAD.MOV.U32 R4, RZ, RZ, R12 ;  /* 0x000000ffff048224 */ /* 0x001fe400078e000c */
[----:B------:R-:W-:-:S05]  /*19140*/  @!P0 IMAD.MOV.U32 R5, RZ, RZ, R18 ;  /* 0x000000ffff058224 */ /* 0x000fca00078e0012 */
[----:B------:R0:W4:Y:S01]  /*19150*/  @!P0 LDG.E.U16 R8, desc[UR8][R4.64] ;  /* 0x0000000804088981 */ /* 0x000122000c1e1500 */
[----:B------:R-:W-:Y:S01]  /*19160*/  PRMT R7, RZ, 0x7610, R7 ;  /* 0x00007610ff077816 */ /* 0x000fe20000000007 */
[----:B0-----:R-:W-:Y:S02]  /*19170*/  @!P0 IMAD.MOV.U32 R4, RZ, RZ, R10 ;  /* 0x000000ffff048224 */ /* 0x001fe400078e000a */
[----:B------:R-:W-:-:S05]  /*19180*/  @!P0 IMAD.MOV.U32 R5, RZ, RZ, R11 ;  /* 0x000000ffff058224 */ /* 0x000fca00078e000b */
[----:B------:R-:W2:Y:S04]  /*19190*/  @!P0 LDG.E.U16 R7, desc[UR8][R4.64] ;  /* 0x0000000804078981 */ /* 0x000ea8000c1e1500 */
[----:B---3--:R0:W-:Y:S04]  /*191a0*/  STL [R1+0x4], R0 ;  /* 0x0000040001007387 */ /* 0x0081e80000100800 */
[----:B0-----:R-:W3:Y:S04]  /*191b0*/  LDL.LU R0, [R1+0x2380] ;  /* 0x0023800001007983 */ /* 0x001ee80000300800 */
[----:B------:R-:W3:Y:S04]  /*191c0*/  LDL R12, [R1+0x1078] ;  /* 0x00107800010c7983 */ /* 0x000ee80000100800 */
[----:B----4-:R0:W-:Y:S04]  /*191d0*/  STL [R1+0x2334], R8 ;  /* 0x0023340801007387 */ /* 0x0101e80000100800 */
[----:B------:R-:W4:Y:S01]  /*191e0*/  LDL R5, [R1+0xfc8] ;  /* 0x000fc80001057983 */ /* 0x000f220000100800 */
[----:B------:R-:W-:-:S03]  /*191f0*/  PRMT R9, RZ, 0x7610, R9 ;  /* 0x00007610ff097816 */ /* 0x000fc60000000009 */
[----:B------:R-:W3:Y:S04]  /*19200*/  LDL R18, [R1+0x1038] ;  /* 0x0010380001127983 */ /* 0x000ee80000100800 */
[----:B------:R-:W3:Y:S04]  /*19210*/  LDL R11, [R1+0xff8] ;  /* 0x000ff800010b7983 */ /* 0x000ee80000100800 */
[----:B------:R-:W3:Y:S04]  /*19220*/  LDL R10, [R1+0x110c] ;  /* 0x00110c00010a7983 */ /* 0x000ee80000100800 */
[----:B0-----:R-:W4:Y:S04]  /*19230*/  LDL R8, [R1+0x10f4] ;  /* 0x0010f40001087983 */ /* 0x001f280000100800 */
[----:B--2---:R-:W-:Y:S01]  /*19240*/  STL [R1+0x2330], R7 ;  /* 0x0023300701007387 */ /* 0x004fe20000100800 */
[----:B----4-:R-:W-:-:S05]  /*19250*/  @!P0 IMAD.MOV.U32 R4, RZ, RZ, R8 ;  /* 0x000000ffff048224 */ /* 0x010fca00078e0008 */
[----:B------:R0:W2:Y:S04]  /*19260*/  @!P0 LDG.E.U16 R9, desc[UR8][R4.64] ;  /* 0x0000000804098981 */ /* 0x0000a8000c1e1500 */
[----:B------:R-:W0:Y:S04]  /*19270*/  LDL R4, [R1+0x10b4] ;  /* 0x0010b40001047983 */ /* 0x000e280000100800 */
[----:B------:R-:W0:Y:S01]  /*19280*/  LDL R5, [R1+0x10b8] ;  /* 0x0010b80001057983 */ /* 0x000e220000100800 */
[----:B------:R-:W-:Y:S02]  /*19290*/  PRMT R2, RZ, 0x7610, R2 ;  /* 0x00007610ff027816 */ /* 0x000fe40000000002 */
[----:B0-----:R-:W-:-:S04]  /*192a0*/  @!P0 LOP3.LUT R5, R5, R4, RZ, 0x3c, !PT ;  /* 0x0000000405058212 */ /* 0x001fc800078e3cff */
[----:B------:R-:W-:-:S04]  /*192b0*/  @!P0 LOP3.LUT R4, R5, R4, RZ, 0x3c, !PT ;  /* 0x0000000405048212 */ /* 0x000fc800078e3cff */
[----:B------:R-:W-:-:S05]  /*192c0*/  @!P0 LOP3.LUT R5, R5, R4, RZ, 0x3c, !PT ;  /* 0x0000000405058212 */ /* 0x000fca00078e3cff */
[----:B------:R-:W4:Y:S04]  /*192d0*/  @!P0 LDG.E.U16 R2, desc[UR8][R4.64] ;  /* 0x0000000804028981 */ /* 0x000f28000c1e1500 */
[----:B--2---:R0:W-:Y:S04]  /*192e0*/  STL [R1+0x20], R9 ;  /* 0x0000200901007387 */ /* 0x0041e80000100800 */
[----:B------:R-:W2:Y:S04]  /*192f0*/  LDL R8, [R1+0x114c] ;  /* 0x00114c0001087983 */ /* 0x000ea80000100800 */
[----:B0-----:R-:W2:Y:S04]  /*19300*/  LDL R9, [R1+0x1110] ;  /* 0x0011100001097983 */ /* 0x001ea80000100800 */
[----:B----4-:R-:W-:Y:S04]  /*19310*/  STL [R1+0x1c], R2 ;  /* 0x00001c0201007387 */ /* 0x010fe80000100800 */
[----:B------:R-:W4:Y:S01]  /*19320*/  LDL R5, [R1+0x1074] ;  /* 0x0010740001057983 */ /* 0x000f220000100800 */
[----:B------:R-:W-:Y:S01]  /*19330*/  PRMT R7, RZ, 0x7610, R7 ;  /* 0x00007610ff077816 */ /* 0x000fe20000000007 */
[----:B---3--:R-:W-:Y:S01]  /*19340*/  @!P0 IMAD.MOV.U32 R4, RZ, RZ, R12 ;  /* 0x000000ffff048224 */ /* 0x008fe200078e000c */
[----:B------:R-:W-:-:S02]  /*19350*/  PRMT R15, RZ, 0x7610, R15 ;  /* 0x00007610ff0f7816 */ /* 0x000fc4000000000f */
[----:B------:R-:W-:Y:S02]  /*19360*/  PRMT R14, RZ, 0x7610, R14 ;  /* 0x00007610ff0e7816 */ /* 0x000fe4000000000e */
[----:B------:R-:W-:Y:S01]  /*19370*/  PRMT R22, RZ, 0x7610, R22 ;  /* 0x00007610ff167816 */ /* 0x000fe20000000016 */
[----:B------:R-:W3:Y:S04]  /*19380*/  LDL R12, [R1+0x1150] ;  /* 0x00115000010c7983 */ /* 0x000ee80000100800 */
[----:B----4-:R0:W4:Y:S04]  /*19390*/  @!P0 LDG.E.U16 R7, desc[UR8][R4.64] ;  /* 0x0000000804078981 */ /* 0x010128000c1e1500 */
[----:B------:R-:W2:Y:S01]  /*193a0*/  LDL R5, [R1+0x1034] ;  /* 0x0010340001057983 */ /* 0x000ea20000100800 */
[----:B0-----:R-:W-:-:S05]  /*193b0*/  @!P0 IMAD.MOV.U32 R4, RZ, RZ, R18 ;  /* 0x000000ffff048224 */ /* 0x001fca00078e0012 */
[----:B--2---:R0:W2:Y:S02]  /*193c0*/  @!P0 LDG.E.U16 R15, desc[UR8][R4.64] ;  /* 0x00000008040f8981 */ /* 0x0040a4000c1e1500 */
[----:B0-----:R-:W-:Y:S02]  /*193d0*/  @!P0 IMAD.MOV.U32 R4, RZ, RZ, R10 ;  /* 0x000000ffff048224 */ /* 0x001fe400078e000a */
[----:B------:R-:W-:-:S05]  /*193e0*/  @!P0 IMAD.MOV.U32 R5, RZ, RZ, R11 ;  /* 0x000000ffff058224 */ /* 0x000fca00078e000b */
[----:B------:R0:W3:Y:S04]  /*193f0*/  @!P0 LDG.E.U16 R14, desc[UR8][R4.64] ;  /* 0x00000008040e8981 */ /* 0x0000e8000c1e1500 */
[----:B----4-:R1:W-:Y:S04]  /*19400*/  STL [R1+0x18], R7 ;  /* 0x0000180701007387 */ /* 0x0103e80000100800 */
[----:B------:R-:W4:Y:S04]  /*19410*/  LDL R11, [R1+0x1190] ;  /* 0x00119000010b7983 */ /* 0x000f280000100800 */
[----:B------:R-:W4:Y:S04]  /*19420*/  LDL R10, [R1+0x11b0] ;  /* 0x0011b000010a7983 */ /* 0x000f280000100800 */
[----:B------:R-:W4:Y:S01]  /*19430*/  LDL R18, [R1+0x10f0] ;  /* 0x0010f00001127983 */ /* 0x000f220000100800 */
[----:B0-----:R-:W-:-:S02]  /*19440*/  @!P0 IMAD.MOV.U32 R4, RZ, RZ, R8 ;  /* 0x000000ffff048224 */ /* 0x001fc400078e0008 */
[----:B------:R-:W-:Y:S01]  /*19450*/  @!P0 IMAD.MOV.U32 R5, RZ, RZ, R9 ;  /* 0x000000ffff058224 */ /* 0x000fe200078e0009 */
[----:B-1----:R-:W4:Y:S04]  /*19460*/  LDL R7, [R1+0x118c] ;  /* 0x00118c0001077983 */ /* 0x002f280000100800 */
[----:B------:R-:W4:Y:S04]  /*19470*/  LDL R9, [R1+0x10ac] ;  /* 0x0010ac0001097983 */ /* 0x000f280000100800 */
[----:B------:R0:W2:Y:S04]  /*19480*/  @!P0 LDG.E.U16 R22, desc[UR8][R4.64] ;  /* 0x0000000804168981 */ /* 0x0000a8000c1e1500 */
[----:B------:R-:W4:Y:S01]  /*19490*/  LDL R8, [R1+0x10b0] ;  /* 0x0010b00001087983 */ /* 0x000f220000100800 */
[----:B------:R-:W-:-:S02]  /*194a0*/  PRMT R6, RZ, 0x7610, R6 ;  /* 0x00007610ff067816 */ /* 0x000fc40000000006 */
[----:B0-----:R-:W-:Y:S01]  /*194b0*/  PRMT R5, RZ, 0x7610, R5 ;  /* 0x00007610ff057816 */ /* 0x001fe20000000005 */
[----:B--2---:R0:W-:Y:S04]  /*194c0*/  STL [R1+0x2338], R22 ;  /* 0x0023381601007387 */ /* 0x0041e80000100800 */
[----:B0-----:R-:W2:Y:S04]  /*194d0*/  LDL R22, [R1+0x10ec] ;  /* 0x0010ec0001167983 */ /* 0x001ea80000100800 */
[----:B---3--:R4:W-:Y:S04]  /*194e0*/  STL [R1+0x10], R14 ;  /* 0x0000100e01007387 */ /* 0x0089e80000100800 */
[----:B------:R0:W-:Y:S01]  /*194f0*/  STL [R1+0x14], R15 ;  /* 0x0000140f01007387 */ /* 0x0001e20000100800 */
[----:B----4-:R-:W-:-:S02]  /*19500*/  @!P0 IMAD.MOV.U32 R14, RZ, RZ, R7 ;  /* 0x000000ffff0e8224 */ /* 0x010fc400078e0007 */
[----:B0-----:R-:W-:Y:S01]  /*19510*/  @!P0 IMAD.MOV.U32 R15, RZ, RZ, R12 ;  /* 0x000000ffff0f8224 */ /* 0x001fe200078e000c */
[----:B------:R-:W3:Y:S04]  /*19520*/  LDL R7, [R1+0x1070] ;  /* 0x0010700001077983 */ /* 0x000ee80000100800 */
[----:B------:R-:W4:Y:S04]  /*19530*/  LDL R12, [R1+0x106c] ;  /* 0x00106c00010c7983 */ /* 0x000f280000100800 */
[----:B------:R0:W2:Y:S02]  /*19540*/  @!P0 LDG.E.U16 R6, desc[UR8][R14.64] ;  /* 0x000000080e068981 */ /* 0x0000a4000c1e1500 */
[----:B0-----:R-:W-:-:S02]  /*19550*/  @!P0 IMAD.MOV.U32 R14, RZ, RZ, R10 ;  /* 0x000000ffff0e8224 */ /* 0x001fc400078e000a */
[----:B------:R-:W-:-:S05]  /*19560*/  @!P0 IMAD.MOV.U32 R15, RZ, RZ, R11 ;  /* 0x000000ffff0f8224 */ /* 0x000fca00078e000b */
[----:B------:R0:W3:Y:S01]  /*19570*/  @!P0 LDG.E.U16 R5, desc[UR8][R14.64] ;  /* 0x000000080e058981 */ /* 0x0000e2000c1e1500 */
[----:B------:R-:W-:Y:S02]  /*19580*/  PRMT R13, RZ, 0x7610, R13 ;  /* 0x00007610ff0d7816 */ /* 0x000fe4000000000d */
[----:B------:R-:W-:Y:S01]  /*19590*/  PRMT R29, RZ, 0x7610, R29 ;  /* 0x00007610ff1d7816 */ /* 0x000fe2000000001d */
[----:B0-----:R-:W-:Y:S01]  /*195a0*/  @!P0 IMAD.MOV.U32 R14, RZ, RZ, R18 ;  /* 0x000000ffff0e8224 */ /* 0x001fe200078e0012 */
[----:B------:R-:W-:Y:S01]  /*195b0*/  PRMT R28, RZ, 0x7610, R28 ;  /* 0x00007610ff1c7816 */ /* 0x000fe2000000001c */
[----:B--2---:R0:W-:Y:S04]  /*195c0*/  STL [R1+0x233c], R6 ;  /* 0x00233c0601007387 */ /* 0x0041e80000100800 */
[----:B------:R-:W2:Y:S04]  /*195d0*/  LDL R11, [R1+0x102c] ;  /* 0x00102c00010b7983 */ /* 0x000ea80000100800 */
[----:B------:R-:W2:Y:S01]  /*195e0*/  LDL R10, [R1+0x1030] ;  /* 0x00103000010a7983 */ /* 0x000ea20000100800 */
[----:B------:R-:W-:-:S05]  /*195f0*/  @!P0 IMAD.MOV.U32 R15, RZ, RZ, R22 ;  /* 0x000000ffff0f8224 */ /* 0x000fca00078e0016 */
[----:B------:R1:W2:Y:S04]  /*19600*/  @!P0 LDG.E.U16 R13, desc[UR8][R14.64] ;  /* 0x000000080e0d8981 */ /* 0x0002a8000c1e1500 */
[----:B---3--:R3:W-:Y:S01]  /*19610*/  STL [R1+0x2340], R5 ;  /* 0x0023400501007387 */ /* 0x0087e20000100800 */
[----:B-1----:R-:W-:Y:S02]  /*19620*/  @!P0 IMAD.MOV.U32 R14, RZ, RZ, R8 ;  /* 0x000000ffff0e8224 */ /* 0x002fe400078e0008 */
[----:B------:R-:W-:Y:S01]  /*19630*/  @!P0 IMAD.MOV.U32 R15, RZ, RZ, R9 ;  /* 0x000000ffff0f8224 */ /* 0x000fe200078e0009 */
[----:B------:R-:W3:Y:S04]  /*19640*/  LDL R8, [R1+0x1114] ;  /* 0x0011140001087983 */ /* 0x000ee80000100800 */
[----:B------:R-:W3:Y:S04]  /*19650*/  LDL R9, [R1+0xff4] ;  /* 0x000ff40001097983 */ /* 0x000ee80000100800 */
[----:B------:R1:W3:Y:S02]  /*19660*/  @!P0 LDG.E.U16 R29, desc[UR8][R14.64] ;  /* 0x000000080e1d8981 */ /* 0x0002e4000c1e1500 */
[----:B-1----:R-:W-:-:S02]  /*19670*/  @!P0 IMAD.MOV.U32 R14, RZ, RZ, R7 ;  /* 0x000000ffff0e8224 */ /* 0x002fc400078e0007 */
[----:B----4-:R-:W-:-:S05]  /*19680*/  @!P0 IMAD.MOV.U32 R15, RZ, RZ, R12 ;  /* 0x000000ffff0f8224 */ /* 0x010fca00078e000c */
[----:B------:R2:W4:Y:S01]  /*19690*/  @!P0 LDG.E.U16 R28, desc[UR8][R14.64] ;  /* 0x000000080e1c8981 */ /* 0x000522000c1e1500 */
[----:B------:R-:W-:Y:S02]  /*196a0*/  PRMT R27, RZ, 0x7610, R27 ;  /* 0x00007610ff1b7816 */ /* 0x000fe4000000001b */
[----:B------:R-:W-:Y:S01]  /*196b0*/  PRMT R26, RZ, 0x7610, R26 ;  /* 0x00007610ff1a7816 */ /* 0x000fe2000000001a */
[----:B--2---:R-:W-:Y:S02]  /*196c0*/  @!P0 IMAD.MOV.U32 R15, RZ, RZ, R11 ;  /* 0x000000ffff0f8224 */ /* 0x004fe400078e000b */
[----:B------:R-:W-:-:S05]  /*196d0*/  @!P0 IMAD.MOV.U32 R14, RZ, RZ, R10 ;  /* 0x000000ffff0e8224 */ /* 0x000fca00078e000a */
[----:B------:R3:W2:Y:S02]  /*196e0*/  @!P0 LDG.E.U16 R27, desc[UR8][R14.64] ;  /* 0x000000080e1b8981 */ /* 0x0006a4000c1e1500 */
[----:B---3--:R-:W-:Y:S02]  /*196f0*/  @!P0 IMAD.MOV.U32 R14, RZ, RZ, R8 ;  /* 0x000000ffff0e8224 */ /* 0x008fe400078e0008 */
[----:B------:R-:W-:Y:S01]  /*19700*/  @!P0 IMAD.MOV.U32 R15, RZ, RZ, R9 ;  /* 0x000000ffff0f8224 */ /* 0x000fe200078e0009 */
[----:B------:R-:W-:Y:S04]  /*19710*/  STL [R1+0x2344], R29 ;  /* 0x0023441d01007387 */ /* 0x000fe80000100800 */
[----:B------:R-:W3:Y:S04]  /*19720*/  LDL R7, [R1+0x1118] ;  /* 0x0011180001077983 */ /* 0x000ee80000100800 */
[----:B0-----:R-:W3:Y:S04]  /*19730*/  LDL R6, [R1+0x1154] ;  /* 0x0011540001067983 */ /* 0x001ee80000100800 */
[----:B------:R3:W3:Y:S04]  /*19740*/  @!P0 LDG.E.U16 R26, desc[UR8][R14.64] ;  /* 0x000000080e1a8981 */ /* 0x0006e8000c1e1500 */
[----:B----4-:R-:W-:Y:S04]  /*19750*/  STL [R1+0x2348], R28 ;  /* 0x0023481c01007387 */ /* 0x010fe80000100800 */
[----:B------:R-:W4:Y:S04]  /*19760*/  LDL R12, [R1+0x1158] ;  /* 0x00115800010c7983 */ /* 0x000f280000100800 */
[----:B------:R-:W4:Y:S04]  /*19770*/  LDL R11, [R1+0x1194] ;  /* 0x00119400010b7983 */ /* 0x000f280000100800 */
[----:B------:R-:W4:Y:S04]  /*19780*/  LDL R10, [R1+0x1198] ;  /* 0x00119800010a7983 */ /* 0x000f280000100800 */
[----:B------:R-:W4:Y:S01]  /*19790*/  LDL R5, [R1+0x11ac] ;  /* 0x0011ac0001057983 */ /* 0x000f220000100800 */
[----:B------:R-:W-:-:S02]  /*197a0*/  PRMT R20, RZ, 0x7610, R20 ;  /* 0x00007610ff147816 */ /* 0x000fc40000000014 */
[----:B------:R-:W-:Y:S01]  /*197b0*/  PRMT R4, RZ, 0x7610, R4 ;  /* 0x00007610ff047816 */ /* 0x000fe20000000004 */
[----:B--2---:R-:W-:Y:S04]  /*197c0*/  STL [R1+0x234c], R27 ;  /* 0x00234c1b01007387 */ /* 0x004fe80000100800 */
[----:B------:R-:W2:Y:S04]  /*197d0*/  LDL R9, [R1+0x10e4] ;  /* 0x0010e40001097983 */ /* 0x000ea80000100800 */
[----:B------:R-:W2:Y:S01]  /*197e0*/  LDL R8, [R1+0x10e8] ;  /* 0x0010e80001087983 */ /* 0x000ea20000100800 */
[----:B---3--:R-:W-:-:S02]  /*197f0*/  @!P0 IMAD.MOV.U32 R15, RZ, RZ, R7 ;  /* 0x000000ffff0f8224 */ /* 0x008fc400078e0007 */
[----:B------:R-:W-:Y:S01]  /*19800*/  @!P0 IMAD.MOV.U32 R14, RZ, RZ, R6 ;  /* 0x000000ffff0e8224 */ /* 0x000fe200078e0006 */
[----:B------:R-:W-:Y:S04]  /*19810*/  STL [R1+0x2358], R26 ;  /* 0x0023581a01007387 */ /* 0x000fe80000100800 */
[----:B------:R-:W3:Y:S04]  /*19820*/  LDL R7, [R1+0x10a4] ;  /* 0x0010a40001077983 */ /* 0x000ee80000100800 */
[----:B------:R-:W3:Y:S04]  /*19830*/  LDL R6, [R1+0x10a8] ;  /* 0x0010a80001067983 */ /* 0x000ee80000100800 */
[----:B------:R4:W3:Y:S02]  /*19840*/  @!P0 LDG.E.U16 R20, desc[UR8][R14.64] ;  /* 0x000000080e148981 */ /* 0x0008e4000c1e1500 */
[----:B----4-:R-:W-:-:S02]  /*19850*/  @!P0 IMAD.MOV.U32 R15, RZ, RZ, R12 ;  /* 0x000000ffff0f8224 */ /* 0x010fc400078e000c */
[----:B------:R-:W-:-:S05]  /*19860*/  @!P0 IMAD.MOV.U32 R14, RZ, RZ, R11 ;  /* 0x000000ffff0e8224 */ /* 0x000fca00078e000b */
[----:B------:R0:W4:Y:S01]  /*19870*/  @!P0 LDG.E.U16 R4, desc[UR8][R14.64] ;  /* 0x000000080e048981 */ /* 0x000122000c1e1500 */
[----:B------:R-:W-:Y:S02]  /*19880*/  PRMT R3, RZ, 0x7610, R3 ;  /* 0x00007610ff037816 */ /* 0x000fe40000000003 */
[----:B------:R-:W-:Y:S01]  /*19890*/  PRMT R16, RZ, 0x7610, R16 ;  /* 0x00007610ff107816 */ /* 0x000fe20000000010 */
[----:B0-----:R-:W-:Y:S02]  /*198a0*/  @!P0 IMAD.MOV.U32 R14, RZ, RZ, R5 ;  /* 0x000000ffff0e8224 */ /* 0x001fe400078e0005 */
[----:B------:R-:W-:-:S05]  /*198b0*/  @!P0 IMAD.MOV.U32 R15, RZ, RZ, R10 ;  /* 0x000000ffff0f8224 */ /* 0x000fca00078e000a */
[----:B------:R2:W4:Y:S01]  /*198c0*/  @!P0 LDG.E.U16 R3, desc[UR8][R14.64] ;  /* 0x000000080e038981 */ /* 0x000522000c1e1500 */
[----:B------:R-:W-:-:S03]  /*198d0*/  PRMT R17, RZ, 0x7610, R17 ;  /* 0x00007610ff117816 */ /* 0x000fc60000000011 */
[----:B------:R-:W-:Y:S01]  /*198e0*/  STL [R1], R13 ;  /* 0x0000000d01007387 */ /* 0x000fe20000100800 */
[----:B--2---:R-:W-:Y:S02]  /*198f0*/  @!P0 IMAD.MOV.U32 R15, RZ, RZ, R9 ;  /* 0x000000ffff0f8224 */ /* 0x004fe400078e0009 */
[----:B------:R-:W-:-:S05]  /*19900*/  @!P0 IMAD.MOV.U32 R14, RZ, RZ, R8 ;  /* 0x000000ffff0e8224 */ /* 0x000fca00078e0008 */
[----:B------:R3:W2:Y:S02]  /*19910*/  @!P0 LDG.E.U16 R16, desc[UR8][R14.64] ;  /* 0x000000080e108981 */ /* 0x0006a4000c1e1500 */
[----:B---3--:R-:W-:Y:S02]  /*19920*/  @!P0 IMAD.MOV.U32 R15, RZ, RZ, R7 ;  /* 0x000000ffff0f8224 */ /* 0x008fe400078e0007 */
[----:B------:R-:W-:-:S05]  /*19930*/  @!P0 IMAD.MOV.U32 R14, RZ, RZ, R6 ;  /* 0x000000ffff0e8224 */ /* 0x000fca00078e0006 */
[----:B------:R-:W3:Y:S04]  /*19940*/  @!P0 LDG.E.U16 R17, desc[UR8][R14.64] ;  /* 0x000000080e118981 */ /* 0x000ee8000c1e1500 */
[----:B------:R-:W-:Y:S04]  /*19950*/  STL [R1+0x235c], R20 ;  /* 0x00235c1401007387 */ /* 0x000fe80000100800 */
[----:B----4-:R0:W-:Y:S04]  /*19960*/  STL [R1+0x2368], R4 ;  /* 0x0023680401007387 */ /* 0x0101e80000100800 */
[----:B------:R-:W4:Y:S04]  /*19970*/  LDL R5, [R1+0x1064] ;  /* 0x0010640001057983 */ /* 0x000f280000100800 */
[----:B0-----:R-:W4:Y:S04]  /*19980*/  LDL R4, [R1+0x1068] ;  /* 0x0010680001047983 */ /* 0x001f280000100800 */
[----:B------:R0:W-:Y:S04]  /*19990*/  STL [R1+0x2374], R3 ;  /* 0x0023740301007387 */ /* 0x0001e80000100800 */
[----:B------:R-:W4:Y:S04]  /*199a0*/  LDL.LU R10, [R1+0x7ac] ;  /* 0x0007ac00010a7983 */ /* 0x000f280000300800 */
[----:B--2---:R-:W-:Y:S04]  /*199b0*/  STL [R1+0x2378], R16 ;  /* 0x0023781001007387 */ /* 0x004fe80000100800 */
[----:B------:R-:W2:Y:S04]  /*199c0*/  LDL R12, [R1+0x1024] ;  /* 0x00102400010c7983 */ /* 0x000ea80000100800 */
[----:B------:R-:W2:Y:S04]  /*199d0*/  LDL R8, [R1+0x1028] ;  /* 0x0010280001087983 */ /* 0x000ea80000100800 */
[----:B------:R-:W2:Y:S04]  /*199e0*/  LDL.LU R27, [R1+0x7a8] ;  /* 0x0007a800011b7983 */ /* 0x000ea80000300800 */
[----:B------:R-:W2:Y:S04]  /*199f0*/  LDL.LU R28, [R1+0x7a4] ;  /* 0x0007a400011c7983 */ /* 0x000ea80000300800 */
[----:B------:R-:W2:Y:S04]  /*19a00*/  LDL.LU R13, [R1+0x7a0] ;  /* 0x0007a000010d7983 */ /* 0x000ea80000300800 */
[----:B---3--:R1:W-:Y:S04]  /*19a10*/  STL [R1+0x237c], R17 ;  /* 0x00237c1101007387 */ /* 0x0083e80000100800 */
[----:B------:R-:W3:Y:S04]  /*19a20*/  LDL R11, [R1+0xff0] ;  /* 0x000ff000010b7983 */ /* 0x000ee80000100800 */
[----:B------:R-:W3:Y:S04]  /*19a30*/  LDL R9, [R1+0x111c] ;  /* 0x00111c0001097983 */ /* 0x000ee80000100800 */
[----:B------:R-:W3:Y:S04]  /*19a40*/  LDL R7, [R1+0x1120] ;  /* 0x0011200001077983 */ /* 0x000ee80000100800 */
[----:B------:R-:W3:Y:S04]  /*19a50*/  LDL R6, [R1+0x115c] ;  /* 0x00115c0001067983 */ /* 0x000ee80000100800 */
[----:B0-----:R-:W3:Y:S01]  /*19a60*/  LDL R3, [R1+0x119c] ;  /* 0x00119c0001037983 */ /* 0x001ee20000100800 */
[----:B----4-:R-:W-:-:S03]  /*19a70*/  @!P0 IMAD.MOV.U32 R14, RZ, RZ, R4 ;  /* 0x000000ffff0e8224 */ /* 0x010fc600078e0004 */
[----:B------:R-:W4:Y:S04]  /*19a80*/  LDL R4, [R1+0x1160] ;  /* 0x0011600001047983 */ /* 0x000f280000100800 */
[----:B------:R-:W4:Y:S01]  /*19a90*/  LDL.LU R18, [R1+0x728] ;  /* 0x0007280001127983 */ /* 0x000f220000300800 */
[----:B------:R-:W-:Y:S01]  /*19aa0*/  PRMT R19, RZ, 0x7610, R19 ;  /* 0x00007610ff137816 */ /* 0x000fe20000000013 */
[----:B------:R-:W-:Y:S02]  /*19ab0*/  @!P0 IMAD.MOV.U32 R15, RZ, RZ, R5 ;  /* 0x000000ffff0f8224 */ /* 0x000fe400078e0005 */
[----:B------:R-:W4:Y:S04]  /*19ac0*/  LDL.LU R29, [R1+0x720] ;  /* 0x00072000011d7983 */ /* 0x000f280000300800 */
[----:B------:R-:W4:Y:S04]  /*19ad0*/  LDL.LU R5, [R1+0x718] ;  /* 0x0007180001057983 */ /* 0x000f280000300800 */
[----:B------:R-:W4:Y:S04]  /*19ae0*/  LDL.LU R22, [R1+0x710] ;  /* 0x0007100001167983 */ /* 0x000f280000300800 */
[----:B------:R2:W4:Y:S01]  /*19af0*/  @!P0 LDG.E.U16 R19, desc[UR8][R14.64] ;  /* 0x000000080e138981 */ /* 0x000522000c1e1500 */
[----:B------:R-:W-:Y:S01]  /*19b00*/  PRMT R21, RZ, 0x7610, R21 ;  /* 0x00007610ff157816 */ /* 0x000fe20000000015 */
[----:B------:R-:W0:Y:S01]  /*19b10*/  S2R R2, SR_TID.X ;  /* 0x0000000000027919 */ /* 0x000e220000002100 */
[----:B------:R-:W-:-:S02]  /*19b20*/  PRMT R23, RZ, 0x7610, R23 ;  /* 0x00007610ff177816 */ /* 0x000fc40000000017 */
[----:B------:R-:W-:Y:S02]  /*19b30*/  PRMT R24, RZ, 0x7610, R24 ;  /* 0x00007610ff187816 */ /* 0x000fe40000000018 */
[----:B------:R-:W-:Y:S01]  /*19b40*/  PRMT R25, RZ, 0x7610, R25 ;  /* 0x00007610ff197816 */ /* 0x000fe20000000019 */
[----:B--2---:R-:W-:Y:S02]  /*19b50*/  @!P0 IMAD.MOV.U32 R15, RZ, RZ, R12 ;  /* 0x000000ffff0f8224 */ /* 0x004fe400078e000c */
[----:B------:R-:W2:Y:S01]  /*19b60*/  LDL.LU R12, [R1+0x348] ;  /* 0x00034800010c7983 */ /* 0x000ea20000300800 */
[----:B------:R-:W-:-:S03]  /*19b70*/  @!P0 IMAD.MOV.U32 R14, RZ, RZ, R8 ;  /* 0x000000ffff0e8224 */ /* 0x000fc600078e0008 */
[----:B------:R-:W2:Y:S04]  /*19b80*/  LDL.LU R8, [R1+0x340] ;  /* 0x0003400001087983 */ /* 0x000ea80000300800 */
[----:B------:R3:W2:Y:S02]  /*19b90*/  @!P0 LDG.E.U16 R21, desc[UR8][R14.64] ;  /* 0x000000080e158981 */ /* 0x0006a4000c1e1500 */
[----:B---3--:R-:W-:Y:S02]  /*19ba0*/  @!P0 IMAD.MOV.U32 R15, RZ, RZ, R11 ;  /* 0x000000ffff0f8224 */ /* 0x008fe400078e000b */
[----:B------:R-:W3:Y:S01]  /*19bb0*/  LDL.LU R11, [R1+0x338] ;  /* 0x00033800010b7983 */ /* 0x000ee20000300800 */
[----:B------:R-:W-:Y:S01]  /*19bc0*/  @!P0 IMAD.MOV.U32 R14, RZ, RZ, R9 ;  /* 0x000000ffff0e8224 */ /* 0x000fe200078e0009 */
[----:B0-----:R-:W-:-:S04]  /*19bd0*/  LOP3.LUT R2, R2, 0x3f, RZ, 0xc0, !PT ;  /* 0x0000003f02027812 */ /* 0x001fc800078ec0ff */
[----:B------:R0:W3:Y:S01]  /*19be0*/  @!P0 LDG.E.U16 R23, desc[UR8][R14.64] ;  /* 0x000000080e178981 */ /* 0x0000e2000c1e1500 */
[----:B------:R-:W-:Y:S02]  /*19bf0*/  IMAD.SHL.U32 R2, R2, 0x2, RZ ;  /* 0x0000000202027824 */ /* 0x000fe400078e00ff */
[----:B0-----:R-:W-:Y:S02]  /*19c00*/  @!P0 IMAD.MOV.U32 R14, RZ, RZ, R6 ;  /* 0x000000ffff0e8224 */ /* 0x001fe400078e0006 */
[----:B------:R-:W-:Y:S02]  /*19c10*/  @!P0 IMAD.MOV.U32 R15, RZ, RZ, R7 ;  /* 0x000000ffff0f8224 */ /* 0x000fe400078e0007 */
[----:B------:R-:W3:Y:S04]  /*19c20*/  LDL.LU R7, [R1+0x330] ;  /* 0x0003300001077983 */ /* 0x000ee80000300800 */
[----:B------:R0:W3:Y:S04]  /*19c30*/  @!P0 LDG.E.U16 R24, desc[UR8][R14.64] ;  /* 0x000000080e188981 */ /* 0x0000e8000c1e1500 */
[----:B-1----:R-:W3:Y:S04]  /*19c40*/  LDL.LU R17, [R1+0x1fc] ;  /* 0x0001fc0001117983 */ /* 0x002ee80000300800 */
[----:B------:R-:W3:Y:S04]  /*19c50*/  LDL.LU R16, [R1+0x1f8] ;  /* 0x0001f80001107983 */ /* 0x000ee80000300800 */
[----:B------:R-:W3:Y:S04]  /*19c60*/  LDL.LU R6, [R1+0x1f4] ;  /* 0x0001f40001067983 */ /* 0x000ee80000300800 */
[----:B------:R-:W3:Y:S01]  /*19c70*/  LDL.LU R9, [R1+0x1f0] ;  /* 0x0001f00001097983 */ /* 0x000ee20000300800 */
[----:B0-----:R-:W-:-:S02]  /*19c80*/  @!P0 IMAD.MOV.U32 R14, RZ, RZ, R3 ;  /* 0x000000ffff0e8224 */ /* 0x001fc400078e0003 */
[----:B----4-:R-:W-:-:S05]  /*19c90*/  @!P0 IMAD.MOV.U32 R15, RZ, RZ, R4 ;  /* 0x000000ffff0f8224 */ /* 0x010fca00078e0004 */
[----:B------:R0:W4:Y:S02]  /*19ca0*/  @!P0 LDG.E.U16 R25, desc[UR8][R14.64] ;  /* 0x000000080e198981 */ /* 0x000124000c1e1500 */
[----:B0-----:R-:W-:-:S05]  /*19cb0*/  LOP3.LUT R14, R2, 0x60, RZ, 0x3c, !PT ;  /* 0x00000060020e7812 */ /* 0x001fca00078e3cff */
[----:B------:R0:W-:Y:S04]  /*19cc0*/  STS.U16 [R14+UR4+0x2c00], R10 ;  /* 0x002c000a0e007988 */ /* 0x0001e80008000404 */
[----:B------:R-:W-:Y:S04]  /*19cd0*/  STS.U16 [R14+UR4+0x2c80], R27 ;  /* 0x002c801b0e007988 */ /* 0x000fe80008000404 */
[----:B------:R-:W-:Y:S04]  /*19ce0*/  STS.U16 [R14+UR4+0x2d00], R28 ;  /* 0x002d001c0e007988 */ /* 0x000fe80008000404 */
[----:B------:R1:W-:Y:S04]  /*19cf0*/  STS.U16 [R14+UR4+0x2d80], R13 ;  /* 0x002d800d0e007988 */ /* 0x0003e80008000404 */
[----:B------:R1:W-:Y:S04]  /*19d00*/  STS.U16 [R14+UR4+0x3c00], R18 ;  /* 0x003c00120e007988 */ /* 0x0003e80008000404 */
[----:B0-----:R-:W4:Y:S04]  /*19d10*/  LDL.LU R10, [R1+0x114] ;  /* 0x00011400010a7983 */ /* 0x001f280000300800 */
[----:B-1----:R-:W4:Y:S04]  /*19d20*/  LDL.LU R13, [R1+0x10c] ;  /* 0x00010c00010d7983 */ /* 0x002f280000300800 */
[----:B------:R-:W4:Y:S04]  /*19d30*/  LDL.LU R3, [R1+0x104] ;  /* 0x0001040001037983 */ /* 0x000f280000300800 */
[----:B------:R-:W4:Y:S04]  /*19d40*/  LDL.LU R18, [R1+0xfc] ;  /* 0x0000fc0001127983 */ /* 0x000f280000300800 */
[----:B------:R-:W-:Y:S04]  /*19d50*/  STS.U16 [R14+UR4+0x3c80], R29 ;  /* 0x003c801d0e007988 */ /* 0x000fe80008000404 */
[----:B------:R-:W-:Y:S04]  /*19d60*/  STS.U16 [R14+UR4+0x3d00], R5 ;  /* 0x003d00050e007988 */ /* 0x000fe80008000404 */
[----:B------:R0:W-:Y:S04]  /*19d70*/  STS.U16 [R14+UR4+0x3d80], R22 ;  /* 0x003d80160e007988 */ /* 0x0001e80008000404 */
[----:B0-----:R-:W4:Y:S04]  /*19d80*/  LDL.LU R22, [R1+0xd8] ;  /* 0x0000d80001167983 */ /* 0x001f280000300800 */
[----:B------:R-:W4:Y:S04]  /*19d90*/  LDL.LU R4, [R1+0xd4] ;  /* 0x0000d40001047983 */ /* 0x000f280000300800 */
[----:B------:R-:W4:Y:S04]  /*19da0*/  LDL.LU R20, [R1+0xd0] ;  /* 0x0000d00001147983 */ /* 0x000f280000300800 */
[----:B--2---:R0:W-:Y:S04]  /*19db0*/  STS.U16 [R14+UR4+0x4c00], R12 ;  /* 0x004c000c0e007988 */ /* 0x0041e80008000404 */
[----:B0-----:R-:W2:Y:S04]  /*19dc0*/  LDL.LU R12, [R1+0x7cc] ;  /* 0x0007cc00010c7983 */ /* 0x001ea80000300800 */
[----:B------:R-:W2:Y:S04]  /*19dd0*/  LDL.LU R26, [R1+0x7c8] ;  /* 0x0007c800011a7983 */ /* 0x000ea80000300800 */
[----:B------:R-:W2:Y:S04]  /*19de0*/  LDL.LU R27, [R1+0x7c4] ;  /* 0x0007c400011b7983 */ /* 0x000ea80000300800 */
[----:B------:R0:W-:Y:S04]  /*19df0*/  STS.U16 [R14+UR4+0x4c80], R8 ;  /* 0x004c80080e007988 */ /* 0x0001e80008000404 */
[----:B------:R-:W2:Y:S04]  /*19e00*/  LDL.LU R28, [R1+0x7c0] ;  /* 0x0007c000011c7983 */ /* 0x000ea80000300800 */
[----:B---3--:R1:W-:Y:S04]  /*19e10*/  STS.U16 [R14+UR4+0x4d00], R11 ;  /* 0x004d000b0e007988 */ /* 0x0083e80008000404 */
[----:B0-----:R-:W3:Y:S04]  /*19e20*/  LDL.LU R8, [R1+0x7bc] ;  /* 0x0007bc0001087983 */ /* 0x001ee80000300800 */
[----:B-1----:R-:W3:Y:S04]  /*19e30*/  LDL.LU R11, [R1+0x7b8] ;  /* 0x0007b800010b7983 */ /* 0x002ee80000300800 */
[----:B------:R-:W3:Y:S04]  /*19e40*/  LDL.LU R29, [R1+0x7b4] ;  /* 0x0007b400011d7983 */ /* 0x000ee80000300800 */
[----:B------:R-:W3:Y:S04]  /*19e50*/  LDL.LU R5, [R1+0x7b0] ;  /* 0x0007b00001057983 */ /* 0x000ee80000300800 */
[----:B------:R0:W-:Y:S04]  /*19e60*/  STS.U16 [R14+UR4+0x4d80], R7 ;  /* 0x004d80070e007988 */ /* 0x0001e80008000404 */
[----:B------:R-:W-:Y:S04]  /*19e70*/  STS.U16 [R14+UR4+0x5c00], R17 ;  /* 0x005c00110e007988 */ /* 0x000fe80008000404 */
[----:B------:R-:W-:Y:S04]  /*19e80*/  STS.U16 [R14+UR4+0x5c80], R16 ;  /* 0x005c80100e007988 */ /* 0x000fe80008000404 */
[----:B------:R1:W-:Y:S04]  /*19e90*/  STS.U16 [R14+UR4+0x5d00], R6 ;  /* 0x005d00060e007988 */ /* 0x0003e80008000404 */
[----:B------:R1:W-:Y:S04]  /*19ea0*/  STS.U16 [R14+UR4+0x5d80], R9 ;  /* 0x005d80090e007988 */ /* 0x0003e80008000404 */
[----:B0-----:R-:W3:Y:S04]  /*19eb0*/  LDL.LU R7, [R1+0x79c] ;  /* 0x00079c0001077983 */ /* 0x001ee80000300800 */
[----:B-1----:R-:W3:Y:S04]  /*19ec0*/  LDL.LU R6, [R1+0x798] ;  /* 0x0007980001067983 */ /* 0x002ee80000300800 */
[----:B------:R-:W3:Y:S04]  /*19ed0*/  LDL.LU R9, [R1+0x794] ;  /* 0x0007940001097983 */ /* 0x000ee80000300800 */
[----:B----4-:R0:W-:Y:S04]  /*19ee0*/  STS.U16 [R14+UR4+0x6c00], R10 ;  /* 0x006c000a0e007988 */ /* 0x0101e80008000404 */
[----:B------:R1:W-:Y:S04]  /*19ef0*/  STS.U16 [R14+UR4+0x6c80], R13 ;  /* 0x006c800d0e007988 */ /* 0x0003e80008000404 */
[----:B------:R-:W-:Y:S04]  /*19f00*/  STS.U16 [R14+UR4+0x6d00], R3 ;  /* 0x006d00030e007988 */ /* 0x000fe80008000404 */
[----:B------:R4:W-:Y:S04]  /*19f10*/  STS.U16 [R14+UR4+0x6d80], R18 ;  /* 0x006d80120e007988 */ /* 0x0009e80008000404 */
[----:B0-----:R-:W3:Y:S04]  /*19f20*/  LDL.LU R10, [R1+0x790] ;  /* 0x00079000010a7983 */ /* 0x001ee80000300800 */
[----:B-1----:R-:W3:Y:S04]  /*19f30*/  LDL.LU R13, [R1+0x70c] ;  /* 0x00070c00010d7983 */ /* 0x002ee80000300800 */
[----:B----4-:R-:W4:Y:S04]  /*19f40*/  LDL.LU R18, [R1+0x708] ;  /* 0x0007080001127983 */ /* 0x010f280000300800 */
[----:B------:R0:W-:Y:S04]  /*19f50*/  STS.U16 [R14+UR4+0x7c00], R0 ;  /* 0x007c00000e007988 */ /* 0x0001e80008000404 */
[----:B------:R1:W-:Y:S04]  /*19f60*/  STS.U16 [R14+UR4+0x7c80], R22 ;  /* 0x007c80160e007988 */ /* 0x0003e80008000404 */
[----:B------:R-:W-:Y:S04]  /*19f70*/  STS.U16 [R14+UR4+0x7d00], R4 ;  /* 0x007d00040e007988 */ /* 0x000fe80008000404 */
[----:B------:R-:W-:Y:S01]  /*19f80*/  STS.U16 [R14+UR4+0x7d80], R20 ;  /* 0x007d80140e007988 */ /* 0x000fe20008000404 */
[----:B0-----:R-:W-:-:S03]  /*19f90*/  LOP3.LUT R0, R2, 0x70, RZ, 0x3c, !PT ;  /* 0x0000007002007812 */ /* 0x001fc600078e3cff */
[----:B-1----:R-:W4:Y:S04]  /*19fa0*/  LDL.LU R22, [R1+0x704] ;  /* 0x0007040001167983 */ /* 0x002f280000300800 */
[----:B--2---:R0:W-:Y:S04]  /*19fb0*/  STS.U16 [R0+UR4+0xe00], R12 ;  /* 0x000e000c00007988 */ /* 0x0041e80008000404 */
[----:B0-----:R-:W2:Y:S04]  /*19fc0*/  LDL.LU R12, [R1+0x700] ;  /* 0x00070000010c7983 */ /* 0x001ea80000300800 */
[----:B------:R-:W-:Y:S04]  /*19fd0*/  STS.U16 [R0+UR4+0xe80], R26 ;  /* 0x000e801a00007988 */ /* 0x000fe80008000404 */
[----:B------:R-:W-:Y:S04]  /*19fe0*/  STS.U16 [R0+UR4+0xf00], R27 ;  /* 0x000f001b00007988 */ /* 0x000fe80008000404 */
[----:B------:R-:W-:Y:S04]  /*19ff0*/  STS.U16 [R0+UR4+0xf80], R28 ;  /* 0x000f801c00007988 */ /* 0x000fe80008000404 */
[----:B---3--:R0:W-:Y:S04]  /*1a000*/  STS.U16 [R0+UR4+0x1e00], R8 ;  /* 0x001e000800007988 */ /* 0x0081e80008000404 */
[----:B------:R1:W-:Y:S04]  /*1a010*/  STS.U16 [R0+UR4+0x1e80], R11 ;  /* 0x001e800b00007988 */ /* 0x0003e80008000404 */
[----:B0-----:R-:W3:Y:S04]  /*1a020*/  LDL.LU R8, [R1+0x32c] ;  /* 0x00032c0001087983 */ /* 0x001ee80000300800 */
[----:B-1----:R-:W3:Y:S04]  /*1a030*/  LDL.LU R11, [R1+0x328] ;  /* 0x00032800010b7983 */ /* 0x002ee80000300800 */
[----:B------:R0:W-:Y:S04]  /*1a040*/  STS.U16 [R0+UR4+0x1f00], R29 ;  /* 0x001f001d00007988 */ /* 0x0001e80008000404 */
[----:B------:R-:W-:Y:S04]  /*1a050*/  STS.U16 [R0+UR4+0x1f80], R5 ;  /* 0x001f800500007988 */ /* 0x000fe80008000404 */
[----:B------:R-:W3:Y:S04]  /*1a060*/  LDL.LU R17, [R1+0x324] ;  /* 0x0003240001117983 */ /* 0x000ee80000300800 */
[----:B------:R-:W3:Y:S04]  /*1a070*/  LDL.LU R16, [R1+0x320] ;  /* 0x0003200001107983 */ /* 0x000ee80000300800 */
[----:B------:R-:W3:Y:S04]  /*1a080*/  LDL.LU R28, [R1+0x1ec] ;  /* 0x0001ec00011c7983 */ /* 0x000ee80000300800 */
[----:B------:R1:W-:Y:S04]  /*1a090*/  STS.U16 [R0+UR4+0x2e00], R7 ;  /* 0x002e000700007988 */ /* 0x0003e80008000404 */
[----:B0-----:R-:W3:Y:S04]  /*1a0a0*/  LDL.LU R29, [R1+0x1e8] ;  /* 0x0001e800011d7983 */ /* 0x001ee80000300800 */
[----:B------:R-:W-:Y:S04]  /*1a0b0*/  STS.U16 [R0+UR4+0x2e80], R6 ;  /* 0x002e800600007988 */ /* 0x000fe80008000404 */
[----:B------:R-:W-:Y:S04]  /*1a0c0*/  STS.U16 [R0+UR4+0x2f00], R9 ;  /* 0x002f000900007988 */ /* 0x000fe80008000404 */
[----:B-1----:R-:W3:Y:S04]  /*1a0d0*/  LDL.LU R7, [R1+0x1e4] ;  /* 0x0001e40001077983 */ /* 0x002ee80000300800 */
[----:B------:R0:W-:Y:S04]  /*1a0e0*/  STS.U16 [R0+UR4+0x2f80], R10 ;  /* 0x002f800a00007988 */ /* 0x0001e80008000404 */
[----:B------:R1:W-:Y:S04]  /*1a0f0*/  STS.U16 [R0+UR4+0x3e00], R13 ;  /* 0x003e000d00007988 */ /* 0x0003e80008000404 */
[----:B----4-:R4:W-:Y:S04]  /*1a100*/  STS.U16 [R0+UR4+0x3e80], R18 ;  /* 0x003e801200007988 */ /* 0x0109e80008000404 */
[----:B0-----:R-:W3:Y:S04]  /*1a110*/  LDL.LU R10, [R1+0x11c] ;  /* 0x00011c00010a7983 */ /* 0x001ee80000300800 */
[----:B------:R-:W3:Y:S04]  /*1a120*/  LDL.LU R3, [R1+0xf4] ;  /* 0x0000f40001037983 */ /* 0x000ee80000300800 */
[----:B------:R-:W3:Y:S04]  /*1a130*/  LDL.LU R9, [R1+0xec] ;  /* 0x0000ec0001097983 */ /* 0x000ee80000300800 */
[----:B-1----:R-:W3:Y:S04]  /*1a140*/  LDL.LU R13, [R1+0xe4] ;  /* 0x0000e400010d7983 */ /* 0x002ee80000300800 */
[----:B----4-:R-:W4:Y:S04]  /*1a150*/  LDL.LU R18, [R1+0xe0] ;  /* 0x0000e00001127983 */ /* 0x010f280000300800 */
[----:B------:R-:W4:Y:S04]  /*1a160*/  LDL.LU R5, [R1+0xcc] ;  /* 0x0000cc0001057983 */ /* 0x000f280000300800 */
[----:B------:R-:W4:Y:S04]  /*1a170*/  LDL.LU R2, [R1+0xc8] ;  /* 0x0000c80001027983 */ /* 0x000f280000300800 */
[----:B------:R0:W-:Y:S04]  /*1a180*/  STS.U16 [R0+UR4+0x3f00], R22 ;  /* 0x003f001600007988 */ /* 0x0001e80008000404 */
[----:B------:R-:W4:Y:S04]  /*1a190*/  LDL.LU R15, [R1+0xc4] ;  /* 0x0000c400010f7983 */ /* 0x000f280000300800 */
[----:B0-----:R-:W4:Y:S04]  /*1a1a0*/  LDL.LU R22, [R1+0xbc] ;  /* 0x0000bc0001167983 */ /* 0x001f280000300800 */
[----:B------:R-:W4:Y:S04]  /*1a1b0*/  LDL.LU R4, [R1+0x98] ;  /* 0x0000980001047983 */ /* 0x000f280000300800 */
[----:B------:R-:W4:Y:S04]  /*1a1c0*/  LDL.LU R20, [R1+0x94] ;  /* 0x0000940001147983 */ /* 0x000f280000300800 */
[----:B------:R-:W4:Y:S04]  /*1a1d0*/  LDL.LU R26, [R1+0x8c] ;  /* 0x00008c00011a7983 */ /* 0x000f280000300800 */
[----:B--2---:R0:W-:Y:S04]  /*1a1e0*/  STS.U16 [R0+UR4+0x3f80], R12 ;  /* 0x003f800c00007988 */ /* 0x0041e80008000404 */
[----:B0-----:R-:W2:Y:S04]  /*1a1f0*/  LDL.LU R12, [R1+0x88] ;  /* 0x00008800010c7983 */ /* 0x001ea80000300800 */
[----:B---3--:R0:W-:Y:S04]  /*1a200*/  STS.U16 [R0+UR4+0x4e00], R8 ;  /* 0x004e000800007988 */ /* 0x0081e80008000404 */
[----:B------:R1:W-:Y:S04]  /*1a210*/  STS.U16 [R0+UR4+0x4e80], R11 ;  /* 0x004e800b00007988 */ /* 0x0003e80008000404 */
[----:B0-----:R-:W3:Y:S04]  /*1a220*/  LDL.LU R8, [R1+0x84] ;  /* 0x0000840001087983 */ /* 0x001ee80000300800 */
[----:B------:R-:W3:Y:S04]  /*1a230*/  LDL.LU R27, [R1+0x80] ;  /* 0x00008000011b7983 */ /* 0x000ee80000300800 */
[----:B------:R-:W3:Y:S04]  /*1a240*/  LDL.LU R6, [R1+0x7c] ;  /* 0x00007c0001067983 */ /* 0x000ee80000300800 */
[----:B-1----:R-:W3:Y:S04]  /*1a250*/  LDL.LU R11, [R1+0x78] ;  /* 0x00007800010b7983 */ /* 0x002ee80000300800 */
[----:B------:R0:W-:Y:S04]  /*1a260*/  STS.U16 [R0+UR4+0x4f00], R17 ;  /* 0x004f001100007988 */ /* 0x0001e80008000404 */
[----:B------:R1:W-:Y:S04]  /*1a270*/  STS.U16 [R0+UR4+0x4f80], R16 ;  /* 0x004f801000007988 */ /* 0x0003e80008000404 */
[----:B------:R1:W-:Y:S04]  /*1a280*/  STS.U16 [R0+UR4+0x5e00], R28 ;  /* 0x005e001c00007988 */ /* 0x0003e80008000404 */
[----:B------:R1:W-:Y:S04]  /*1a290*/  STS.U16 [R0+UR4+0x5e80], R29 ;  /* 0x005e801d00007988 */ /* 0x0003e80008000404 */
[----:B------:R1:W-:Y:S04]  /*1a2a0*/  STS.U16 [R0+UR4+0x5f00], R7 ;  /* 0x005f000700007988 */ /* 0x0003e80008000404 */
[----:B0-----:R-:W3:Y:S04]  /*1a2b0*/  LDL.LU R17, [R1+0x237c] ;  /* 0x00237c0001117983 */ /* 0x001ee80000300800 */
[----:B-1----:R-:W3:Y:S04]  /*1a2c0*/  LDL.LU R16, [R1+0x2378] ;  /* 0x0023780001107983 */ /* 0x002ee80000300800 */
[----:B------:R-:W3:Y:S04]  /*1a2d0*/  LDL.LU R28, [R1+0x74] ;  /* 0x00007400011c7983 */ /* 0x000ee80000300800 */
[----:B------:R-:W3:Y:S04]  /*1a2e0*/  LDL.LU R29, [R1+0x70] ;  /* 0x00007000011d7983 */ /* 0x000ee80000300800 */
[----:B------:R-:W3:Y:S04]  /*1a2f0*/  LDL.LU R7, [R1+0x6c] ;  /* 0x00006c0001077983 */ /* 0x000ee80000300800 */
[----:B------:R0:W-:Y:S04]  /*1a300*/  STS.U16 [R0+UR4+0x5f80], R10 ;  /* 0x005f800a00007988 */ /* 0x0001e80008000404 */
[----:B------:R-:W-:Y:S04]  /*1a310*/  STS.U16 [R0+UR4+0x6e00], R3 ;  /* 0x006e000300007988 */ /* 0x000fe80008000404 */
[----:B------:R-:W-:Y:S04]  /*1a320*/  STS.U16 [R0+UR4+0x6e80], R9 ;  /* 0x006e800900007988 */ /* 0x000fe80008000404 */
[----:B------:R-:W-:Y:S04]  /*1a330*/  STS.U16 [R0+UR4+0x6f00], R13 ;  /* 0x006f000d00007988 */ /* 0x000fe80008000404 */
[----:B----4-:R-:W-:Y:S04]  /*1a340*/  STS.U16 [R0+UR4+0x6f80], R18 ;  /* 0x006f801200007988 */ /* 0x010fe80008000404 */
[----:B------:R-:W-:Y:S04]  /*1a350*/  STS.U16 [R0+UR4+0x7e00], R5 ;  /* 0x007e000500007988 */ /* 0x000fe80008000404 */
[----:B------:R1:W-:Y:S04]  /*1a360*/  STS.U16 [R0+UR4+0x7e80], R2 ;  /* 0x007e800200007988 */ /* 0x0003e80008000404 */
[----:B0-----:R-:W4:Y:S01]  /*1a370*/  LDL.LU R10, [R1+0x68] ;  /* 0x00006800010a7983 */ /* 0x001f220000300800 */
[----:B-1----:R-:W0:Y:S03]  /*1a380*/  S2R R2, SR_TID.X ;  /* 0x0000000000027919 */ /* 0x002e260000002100 */
[----:B------:R-:W-:Y:S04]  /*1a390*/  STS.U16 [R0+UR4+0x7f00], R15 ;  /* 0x007f000f00007988 */ /* 0x000fe80008000404 */
[----:B------:R1:W-:Y:S04]  /*1a3a0*/  STS.U16 [R0+UR4+0x7f80], R22 ;  /* 0x007f801600007988 */ /* 0x0003e80008000404 */
[----:B------:R-:W4:Y:S04]  /*1a3b0*/  LDL.LU R3, [R1+0x2374] ;  /* 0x0023740001037983 */ /* 0x000f280000300800 */
[----:B------:R-:W4:Y:S04]  /*1a3c0*/  LDL.LU R9, [R1+0x64] ;  /* 0x0000640001097983 */ /* 0x000f280000300800 */
[----:B------:R-:W4:Y:S04]  /*1a3d0*/  LDL.LU R13, [R1+0x2370] ;  /* 0x00237000010d7983 */ /* 0x000f280000300800 */
[----:B------:R-:W4:Y:S04]  /*1a3e0*/  LDL.LU R18, [R1+0x236c] ;  /* 0x00236c0001127983 */ /* 0x000f280000300800 */
[----:B------:R-:W4:Y:S04]  /*1a3f0*/  LDL.LU R5, [R1+0x24] ;  /* 0x0000240001057983 */ /* 0x000f280000300800 */
[----:B-1----:R-:W4:Y:S01]  /*1a400*/  LDL.LU R22, [R1+0x60] ;  /* 0x0000600001167983 */ /* 0x002f220000300800 */
[----:B0-----:R-:W-:-:S05]  /*1a410*/  LOP3.LUT R2, R2, 0x3f, RZ, 0xc0, !PT ;  /* 0x0000003f02027812 */ /* 0x001fca00078ec0ff */
[----:B------:R-:W-:-:S05]  /*1a420*/  IMAD.SHL.U32 R2, R2, 0x2, RZ ;  /* 0x0000000202027824 */ /* 0x000fca00078e00ff */
[----:B------:R-:W-:Y:S04]  /*1a430*/  STS.U16 [R2+UR4+0x8000], R4 ;  /* 0x0080000402007988 */ /* 0x000fe80008000404 */
[----:B------:R-:W-:Y:S04]  /*1a440*/  STS.U16 [R2+UR4+0x8400], R20 ;  /* 0x0084001402007988 */ /* 0x000fe80008000404 */
[----:B------:R-:W-:Y:S04]  /*1a450*/  STS.U16 [R2+UR4+0x8800], R26 ;  /* 0x0088001a02007988 */ /* 0x000fe80008000404 */
[----:B--2---:R0:W-:Y:S02]  /*1a460*/  STS.U16 [R2+UR4+0x8c00], R12 ;  /* 0x008c000c02007988 */ /* 0x0041e40008000404 */
[----:B0-----:R-:W0:Y:S02]  /*1a470*/  S2R R12, SR_TID.X ;  /* 0x00000000000c7919 */ /* 0x001e240000002100 */
[----:B---3--:R1:W-:Y:S04]  /*1a480*/  STS.U16 [R2+UR4+0x9000], R8 ;  /* 0x0090000802007988 */ /* 0x0083e80008000404 */
[----:B------:R-:W-:Y:S04]  /*1a490*/  STS.U16 [R2+UR4+0x9400], R27 ;  /* 0x0094001b02007988 */ /* 0x000fe80008000404 */
[----:B------:R-:W-:Y:S04]  /*1a4a0*/  STS.U16 [R2+UR4+0x9800], R6 ;  /* 0x0098000602007988 */ /* 0x000fe80008000404 */
[----:B------:R2:W-:Y:S04]  /*1a4b0*/  STS.U16 [R2+UR4+0x9c00], R11 ;  /* 0x009c000b02007988 */ /* 0x0005e80008000404 */
[----:B-1----:R-:W3:Y:S04]  /*1a4c0*/  LDL.LU R8, [R1+0x58] ;  /* 0x0000580001087983 */ /* 0x002ee80000300800 */
[----:B--2---:R-:W2:Y:S04]  /*1a4d0*/  LDL.LU R2, [R1+0x50] ;  /* 0x0000500001027983 */ /* 0x004ea80000300800 */
[----:B------:R-:W2:Y:S04]  /*1a4e0*/  LDL.LU R4, [R1+0x48] ;  /* 0x0000480001047983 */ /* 0x000ea80000300800 */
[----:B------:R-:W2:Y:S01]  /*1a4f0*/  LDL.LU R11, [R1+0x30] ;  /* 0x00003000010b7983 */ /* 0x000ea20000300800 */
[----:B0-----:R-:W-:-:S05]  /*1a500*/  LOP3.LUT R12, R12, 0x3f, RZ, 0xc0, !PT ;  /* 0x0000003f0c0c7812 */ /* 0x001fca00078ec0ff */
[----:B------:R-:W-:Y:S02]  /*1a510*/  IMAD.SHL.U32 R6, R12, 0x2, RZ ;  /* 0x000000020c067824 */ /* 0x000fe400078e00ff */
[----:B------:R-:W2:Y:S04]  /*1a520*/  LDL.LU R12, [R1+0xc] ;  /* 0x00000c00010c7983 */ /* 0x000ea80000300800 */
[----:B------:R-:W2:Y:S04]  /*1a530*/  LDL.LU R26, [R1+0x5c] ;  /* 0x00005c00011a7983 */ /* 0x000ea80000300800 */
[----:B------:R-:W2:Y:S01]  /*1a540*/  LDL.LU R15, [R1+0x4c] ;  /* 0x00004c00010f7983 */ /* 0x000ea20000300800 */
[----:B------:R-:W-:-:S05]  /*1a550*/  LOP3.LUT R6, R6, 0x10, RZ, 0x3c, !PT ;  /* 0x0000001006067812 */ /* 0x000fca00078e3cff */
[----:B------:R-:W-:Y:S04]  /*1a560*/  STS.U16 [R6+UR4+0x8080], R28 ;  /* 0x0080801c06007988 */ /* 0x000fe80008000404 */
[----:B------:R-:W-:Y:S04]  /*1a570*/  STS.U16 [R6+UR4+0x8480], R29 ;  /* 0x0084801d06007988 */ /* 0x000fe80008000404 */
[----:B------:R-:W-:Y:S04]  /*1a580*/  STS.U16 [R6+UR4+0x8880], R7 ;  /* 0x0088800706007988 */ /* 0x000fe80008000404 */
[----:B----4-:R0:W-:Y:S02]  /*1a590*/  STS.U16 [R6+UR4+0x8c80], R10 ;  /* 0x008c800a06007988 */ /* 0x0101e40008000404 */
[----:B0-----:R-:W0:Y:S02]  /*1a5a0*/  S2R R10, SR_TID.X ;  /* 0x00000000000a7919 */ /* 0x001e240000002100 */
[----:B------:R1:W-:Y:S04]  /*1a5b0*/  STS.U16 [R6+UR4+0x9080], R9 ;  /* 0x0090800906007988 */ /* 0x0003e80008000404 */
[----:B------:R-:W-:Y:S04]  /*1a5c0*/  STS.U16 [R6+UR4+0x9480], R5 ;  /* 0x0094800506007988 */ /* 0x000fe80008000404 */
[----:B------:R4:W-:Y:S04]  /*1a5d0*/  STS.U16 [R6+UR4+0x9880], R18 ;  /* 0x0098801206007988 */ /* 0x0009e80008000404 */
[----:B------:R4:W-:Y:S04]  /*1a5e0*/  STS.U16 [R6+UR4+0x9c80], R13 ;  /* 0x009c800d06007988 */ /* 0x0009e80008000404 */
[----:B-1----:R-:W2:Y:S01]  /*1a5f0*/  LDL.LU R9, [R1+0x44] ;  /* 0x0000440001097983 */ /* 0x002ea20000300800 */
[----:B0-----:R-:W-:-:S03]  /*1a600*/  LOP3.LUT R27, R10, 0x3f, RZ, 0xc0, !PT ;  /* 0x0000003f0a1b7812 */ /* 0x001fc600078ec0ff */
[----:B------:R-:W2:Y:S04]  /*1a610*/  LDL.LU R10, [R1+0x2c] ;  /* 0x00002c00010a7983 */ /* 0x000ea80000300800 */
[----:B------:R-:W2:Y:S01]  /*1a620*/  LDL.LU R7, [R1+0x8] ;  /* 0x0000080001077983 */ /* 0x000ea20000300800 */
[----:B------:R-:W-:-:S03]  /*1a630*/  IMAD.SHL.U32 R20, R27, 0x2, RZ ;  /* 0x000000021b147824 */ /* 0x000fc600078e00ff */
[----:B----4-:R-:W4:Y:S04]  /*1a640*/  LDL.LU R18, [R1+0x54] ;  /* 0x0000540001127983 */ /* 0x010f280000300800 */
[----:B------:R-:W4:Y:S04]  /*1a650*/  LDL.LU R28, [R1+0x40] ;  /* 0x00004000011c7983 */ /* 0x000f280000300800 */
[----:B------:R-:W4:Y:S04]  /*1a660*/  LDL.LU R29, [R1+0x3c] ;  /* 0x00003c00011d7983 */ /* 0x000f280000300800 */
[----:B------:R-:W4:Y:S01]  /*1a670*/  LDL.LU R5, [R1+0x38] ;  /* 0x0000380001057983 */ /* 0x000f220000300800 */
[----:B------:R-:W-:-:S03]  /*1a680*/  LOP3.LUT R20, R20, 0x20, RZ, 0x3c, !PT ;  /* 0x0000002014147812 */ /* 0x000fc600078e3cff */
[----:B------:R-:W4:Y:S04]  /*1a690*/  LDL.LU R6, [R1+0x34] ;  /* 0x0000340001067983 */ /* 0x000f280000300800 */
[----:B------:R0:W-:Y:S04]  /*1a6a0*/  STS.U16 [R20+UR4+0x8100], R22 ;  /* 0x0081001614007988 */ /* 0x0001e80008000404 */
[----:B0-----:R-:W4:Y:S04]  /*1a6b0*/  LDL.LU R22, [R1+0x28] ;  /* 0x0000280001167983 */ /* 0x001f280000300800 */
[----:B---3--:R0:W-:Y:S04]  /*1a6c0*/  STS.U16 [R20+UR4+0x8500], R8 ;  /* 0x0085000814007988 */ /* 0x0081e80008000404 */
[----:B--2---:R1:W-:Y:S04]  /*1a6d0*/  STS.U16 [R20+UR4+0x8900], R2 ;  /* 0x0089000214007988 */ /* 0x0043e80008000404 */
[----:B------:R2:W-:Y:S04]  /*1a6e0*/  STS.U16 [R20+UR4+0x8d00], R4 ;  /* 0x008d000414007988 */ /* 0x0005e80008000404 */
[----:B------:R3:W-:Y:S04]  /*1a6f0*/  STS.U16 [R20+UR4+0x9100], R11 ;  /* 0x0091000b14007988 */ /* 0x0007e80008000404 */
[----:B0-----:R-:W4:Y:S04]  /*1a700*/  LDL.LU R8, [R1+0x4] ;  /* 0x0000040001087983 */ /* 0x001f280000300800 */
[----:B------:R-:W4:Y:S04]  /*1a710*/  LDL.LU R13, [R1+0x10] ;  /* 0x00001000010d7983 */ /* 0x000f280000300800 */
[----:B-1----:R-:W4:Y:S04]  /*1a720*/  LDL.LU R2, [R1] ;  /* 0x0000000001027983 */ /* 0x002f280000300800 */
[----:B--2---:R-:W2:Y:S04]  /*1a730*/  LDL.LU R4, [R1+0x2368] ;  /* 0x0023680001047983 */ /* 0x004ea80000300800 */
[----:B---3--:R-:W3:Y:S04]  /*1a740*/  LDL.LU R11, [R1+0x2364] ;  /* 0x00236400010b7983 */ /* 0x008ee80000300800 */
[----:B------:R0:W-:Y:S04]  /*1a750*/  STS.U16 [R20+UR4+0x9500], R12 ;  /* 0x0095000c14007988 */ /* 0x0001e80008000404 */
[----:B0-----:R-:W4:Y:S01]  /*1a760*/  LDL.LU R12, [R1+0x2360] ;  /* 0x00236000010c7983 */ /* 0x001f220000300800 */
[----:B------:R-:W-:-:S05]  /*1a770*/  IMAD.SHL.U32 R27, R27, 0x2, RZ ;  /* 0x000000021b1b7824 */ /* 0x000fca00078e00ff */
[----:B------:R-:W-:Y:S01]  /*1a780*/  LOP3.LUT R27, R27, 0x30, RZ, 0x3c, !PT ;  /* 0x000000301b1b7812 */ /* 0x000fe200078e3cff */
[----:B----4-:R0:W-:Y:S04]  /*1a790*/  STS.U16 [R20+UR4+0x9900], R12 ;  /* 0x0099000c14007988 */ /* 0x0101e80008000404 */
[----:B---3--:R1:W-:Y:S04]  /*1a7a0*/  STS.U16 [R20+UR4+0x9d00], R11 ;  /* 0x009d000b14007988 */ /* 0x0083e80008000404 */
[----:B------:R3:W-:Y:S04]  /*1a7b0*/  STS.U16 [R27+UR4+0x8180], R26 ;  /* 0x0081801a1b007988 */ /* 0x0007e80008000404 */
[----:B------:R-:W-:Y:S04]  /*1a7c0*/  STS.U16 [R27+UR4+0x8580], R18 ;  /* 0x008580121b007988 */ /* 0x000fe80008000404 */
[----:B------:R4:W-:Y:S04]  /*1a7d0*/  STS.U16 [R27+UR4+0x8980], R15 ;  /* 0x0089800f1b007988 */ /* 0x0009e80008000404 */
[----:B------:R2:W-:Y:S04]  /*1a7e0*/  STS.U16 [R27+UR4+0x8d80], R9 ;  /* 0x008d80091b007988 */ /* 0x0005e80008000404 */
[----:B0-----:R-:W2:Y:S04]  /*1a7f0*/  LDL.LU R12, [R1+0x14] ;  /* 0x00001400010c7983 */ /* 0x001ea80000300800 */
[----:B-1----:R-:W2:Y:S04]  /*1a800*/  LDL.LU R20, [R1+0x235c] ;  /* 0x00235c0001147983 */ /* 0x002ea80000300800 */
[----:B------:R-:W2:Y:S04]  /*1a810*/  LDL.LU R11, [R1+0x18] ;  /* 0x00001800010b7983 */ /* 0x000ea80000300800 */
[----:B---3--:R-:W3:Y:S04]  /*1a820*/  LDL.LU R26, [R1+0x2358] ;  /* 0x00235800011a7983 */ /* 0x008ee80000300800 */
[----:B----4-:R-:W4:Y:S04]  /*1a830*/  LDL.LU R15, [R1+0x90] ;  /* 0x00009000010f7983 */ /* 0x010f280000300800 */
[----:B--2---:R-:W2:Y:S04]  /*1a840*/  LDL.LU R9, [R1+0x2354] ;  /* 0x0023540001097983 */ /* 0x004ea80000300800 */
[----:B------:R0:W-:Y:S04]  /*1a850*/  STS.U16 [R27+UR4+0x9180], R10 ;  /* 0x0091800a1b007988 */ /* 0x0001e80008000404 */
[----:B0-----:R-:W3:Y:S01]  /*1a860*/  LDL.LU R10, [R1+0x2350] ;  /* 0x00235000010a7983 */ /* 0x001ee20000300800 */
[----:B------:R-:W0:Y:S03]  /*1a870*/  S2R R18, SR_TID.X ;  /* 0x0000000000127919 */ /* 0x000e260000002100 */
[----:B------:R1:W-:Y:S01]  /*1a880*/  STS.U16 [R27+UR4+0x9580], R7 ;  /* 0x009580071b007988 */ /* 0x0003e20008000404 */
[----:B0-----:R-:W-:-:S05]  /*1a890*/  LOP3.LUT R18, R18, 0x3f, RZ, 0xc0, !PT ;  /* 0x0000003f12127812 */ /* 0x001fca00078ec0ff */
[----:B-1----:R-:W-:-:S05]  /*1a8a0*/  IMAD.SHL.U32 R7, R18, 0x2, RZ ;  /* 0x0000000212077824 */ /* 0x002fca00078e00ff */
[----:B------:R-:W-:Y:S01]  /*1a8b0*/  LOP3.LUT R7, R7, 0x40, RZ, 0x3c, !PT ;  /* 0x0000004007077812 */ /* 0x000fe200078e3cff */
[----:B---3--:R0:W-:Y:S04]  /*1a8c0*/  STS.U16 [R27+UR4+0x9980], R10 ;  /* 0x0099800a1b007988 */ /* 0x0081e80008000404 */
[----:B--2---:R1:W-:Y:S04]  /*1a8d0*/  STS.U16 [R27+UR4+0x9d80], R9 ;  /* 0x009d80091b007988 */ /* 0x0043e80008000404 */
[----:B------:R2:W-:Y:S04]  /*1a8e0*/  STS.U16 [R7+UR4+0x8200], R28 ;  /* 0x0082001c07007988 */ /* 0x0005e80008000404 */
[----:B------:R3:W-:Y:S04]  /*1a8f0*/  STS.U16 [R7+UR4+0x8600], R29 ;  /* 0x0086001d07007988 */ /* 0x0007e80008000404 */
[----:B------:R4:W-:Y:S04]  /*1a900*/  STS.U16 [R7+UR4+0x8a00], R5 ;  /* 0x008a000507007988 */ /* 0x0009e80008000404 */
[----:B------:R4:W-:Y:S04]  /*1a910*/  STS.U16 [R7+UR4+0x8e00], R6 ;  /* 0x008e000607007988 */ /* 0x0009e80008000404 */
[----:B0-----:R-:W4:Y:S04]  /*1a920*/  LDL.LU R10, [R1+0x1c] ;  /* 0x00001c00010a7983 */ /* 0x001f280000300800 */
[----:B-1----:R-:W4:Y:S04]  /*1a930*/  LDL.LU R27, [R1+0x234c] ;  /* 0x00234c00011b7983 */ /* 0x002f280000300800 */
[----:B------:R-:W4:Y:S04]  /*1a940*/  LDL.LU R9, [R1+0x20] ;  /* 0x0000200001097983 */ /* 0x000f280000300800 */
[----:B--2---:R-:W2:Y:S04]  /*1a950*/  LDL.LU R28, [R1+0x2348] ;  /* 0x00234800011c7983 */ /* 0x004ea80000300800 */
[----:B---3--:R-:W3:Y:S04]  /*1a960*/  LDL.LU R29, [R1+0x2344] ;  /* 0x00234400011d7983 */ /* 0x008ee80000300800 */
[----:B----4-:R-:W4:Y:S04]  /*1a970*/  LDL.LU R5, [R1+0x2340] ;  /* 0x0023400001057983 */ /* 0x010f280000300800 */
[----:B------:R-:W2:Y:S04]  /*1a980*/  LDL.LU R6, [R1+0x233c] ;  /* 0x00233c0001067983 */ /* 0x000ea80000300800 */
[----:B------:R0:W-:Y:S04]  /*1a990*/  STS.U16 [R7+UR4+0x9200], R22 ;  /* 0x0092001607007988 */ /* 0x0001e80008000404 */
[----:B------:R1:W-:Y:S04]  /*1a9a0*/  STS.U16 [R7+UR4+0x9600], R8 ;  /* 0x0096000807007988 */ /* 0x0003e80008000404 */
[----:B0-----:R-:W3:Y:S04]  /*1a9b0*/  LDL.LU R22, [R1+0x2338] ;  /* 0x0023380001167983 */ /* 0x001ee80000300800 */
[----:B-1----:R-:W4:Y:S01]  /*1a9c0*/  LDL.LU R8, [R1+0x2334] ;  /* 0x0023340001087983 */ /* 0x002f220000300800 */
[----:B------:R-:W-:-:S03]  /*1a9d0*/  IMAD.SHL.U32 R18, R18, 0x2, RZ ;  /* 0x0000000212127824 */ /* 0x000fc600078e00ff */
[----:B----4-:R0:W-:Y:S04]  /*1a9e0*/  STS.U16 [R7+UR4+0x9a00], R8 ;  /* 0x009a000807007988 */ /* 0x0101e80008000404 */
[----:B0-----:R-:W4:Y:S01]  /*1a9f0*/  LDL.LU R7, [R1+0x2330] ;  /* 0x0023300001077983 */ /* 0x001f220000300800 */
[----:B------:R-:W0:Y:S01]  /*1aa00*/  S2R R8, SR_TID.X ;  /* 0x0000000000087919 */ /* 0x000e220000002100 */
[----:B------:R-:W-:Y:S02]  /*1aa10*/  LOP3.LUT R18, R18, 0x50, RZ, 0x3c, !PT ;  /* 0x0000005012127812 */ /* 0x000fe400078e3cff */
[----:B0-----:R-:W-:-:S05]  /*1aa20*/  LOP3.LUT R8, R8, 0x3f, RZ, 0xc0, !PT ;  /* 0x0000003f08087812 */ /* 0x001fca00078ec0ff */
[----:B------:R-:W-:-:S05]  /*1aa30*/  IMAD.SHL.U32 R8, R8, 0x2, RZ ;  /* 0x0000000208087824 */ /* 0x000fca00078e00ff */
[----:B------:R-:W-:-:S05]  /*1aa40*/  LOP3.LUT R8, R8, 0x40, RZ, 0x3c, !PT ;  /* 0x0000004008087812 */ /* 0x000fca00078e3cff */
[----:B----4-:R-:W-:Y:S04]  /*1aa50*/  STS.U16 [R8+UR4+0x9e00], R7 ;  /* 0x009e000708007988 */ /* 0x010fe80008000404 */
[----:B------:R-:W-:Y:S04]  /*1aa60*/  STS.U16 [R18+UR4+0x8280], R9 ;  /* 0x0082800912007988 */ /* 0x000fe80008000404 */
[----:B------:R-:W-:Y:S04]  /*1aa70*/  STS.U16 [R18+UR4+0x8680], R10 ;  /* 0x0086800a12007988 */ /* 0x000fe80008000404 */
[----:B------:R-:W-:Y:S04]  /*1aa80*/  STS.U16 [R18+UR4+0x8a80], R11 ;  /* 0x008a800b12007988 */ /* 0x000fe80008000404 */
[----:B------:R-:W-:Y:S04]  /*1aa90*/  STS.U16 [R18+UR4+0x8e80], R12 ;  /* 0x008e800c12007988 */ /* 0x000fe80008000404 */
[----:B------:R0:W-:Y:S04]  /*1aaa0*/  STS.U16 [R18+UR4+0x9280], R13 ;  /* 0x0092800d12007988 */ /* 0x0001e80008000404 */
[----:B---3--:R-:W-:Y:S04]  /*1aab0*/  STS.U16 [R18+UR4+0x9680], R22 ;  /* 0x0096801612007988 */ /* 0x008fe80008000404 */
[----:B--2---:R-:W-:Y:S04]  /*1aac0*/  STS.U16 [R18+UR4+0x9a80], R6 ;  /* 0x009a800612007988 */ /* 0x004fe80008000404 */
[----:B------:R-:W-:Y:S01]  /*1aad0*/  STS.U16 [R18+UR4+0x9e80], R5 ;  /* 0x009e800512007988 */ /* 0x000fe20008000404 */
[----:B0-----:R-:W0:Y:S03]  /*1aae0*/  S2R R13, SR_TID.X ;  /* 0x00000000000d7919 */ /* 0x001e260000002100 */
        /* <DEDUP_REMOVED lines=12> */
[----:B------:R-:W-:Y:S04]  /*1abb0*/  STS.U16 [R0+UR4+0x8f80], R21 ;  /* 0x008f801500007988 */ /* 0x000fe80008000404 */
[----:B------:R-:W-:Y:S04]  /*1abc0*/  STS.U16 [R0+UR4+0x9380], R23 ;  /* 0x0093801700007988 */ /* 0x000fe80008000404 */
[----:B------:R-:W-:Y:S04]  /*1abd0*/  STS.U16 [R0+UR4+0x9780], R24 ;  /* 0x0097801800007988 */ /* 0x000fe80008000404 */
[----:B------:R-:W-:Y:S01]  /*1abe0*/  STS.U16 [R0+UR4+0x9b80], R25 ;  /* 0x009b801900007988 */ /* 0x000fe20008000404 */
[----:B------:R-:W-:Y:S01]  /*1abf0*/  BAR.SYNC.DEFER_BLOCKING 0x0 ;  /* 0x0000000000007b1d */ /* 0x000fe20000010000 */
[C---:B0-----:R-:W-:Y:S01]  /*1ac00*/  LOP3.LUT R15, R13.reuse, 0x7, RZ, 0xc0, !PT ;  /* 0x000000070d0f7812 */ /* 0x041fe200078ec0ff */
[----:B------:R-:W-:-:S04]  /*1ac10*/  IMAD.SHL.U32 R14, R13, 0x2, RZ ;  /* 0x000000020d0e7824 */ /* 0x000fc800078e00ff */
[C---:B------:R-:W-:Y:S02]  /*1ac20*/  IMAD R18, R15.reuse, 0x210, RZ ;  /* 0x000002100f127824 */ /* 0x040fe400078e02ff */
[----:B------:R-:W-:Y:S01]  /*1ac30*/  IMAD R15, R15, 0x90, RZ ;  /* 0x000000900f0f7824 */ /* 0x000fe200078e02ff */
[----:B------:R-:W-:-:S04]  /*1ac40*/  LOP3.LUT R28, R14, 0x10, RZ, 0xc0, !PT ;  /* 0x000000100e1c7812 */ /* 0x000fc800078ec0ff */
[----:B------:R-:W-:Y:S02]  /*1ac50*/  LOP3.LUT R28, R28, 0x20, R13, 0xf8, !PT ;  /* 0x000000201c1c7812 */ /* 0x000fe400078ef80d */
[----:B------:R-:W-:Y:S02]  /*1ac60*/  LOP3.LUT R12, R15, 0x30, R14, 0x78, !PT ;  /* 0x000000300f0c7812 */ /* 0x000fe400078e780e */
[----:B------:R-:W-:-:S03]  /*1ac70*/  LOP3.LUT R28, R18, R28, RZ, 0x3c, !PT ;  /* 0x0000001c121c7212 */ /* 0x000fc600078e3cff */
[----:B------:R-:W0:Y:S04]  /*1ac80*/  LDSM.16.M88.4 R16, [R12+UR4+0x8000] ;  /* 0x008000040c10783b */ /* 0x000e280008000200 */
[----:B------:R-:W1:Y:S04]  /*1ac90*/  LDSM.16.M88.4 R20, [R12+UR4+0x8400] ;  /* 0x008400040c14783b */ /* 0x000e680008000200 */
[----:B------:R-:W2:Y:S04]  /*1aca0*/  LDSM.16.M88.4 R24, [R12+UR4+0x8800] ;  /* 0x008800040c18783b */ /* 0x000ea80008000200 */
[----:B------:R-:W-:Y:S04]  /*1acb0*/  LDSM.16.M88.4 R8, [R12+UR4+0x8c00] ;  /* 0x008c00040c08783b */ /* 0x000fe80008000200 */
[----:B0-----:R-:W-:Y:S04]  /*1acc0*/  STL [R1+0x1fb4], R18 ;  /* 0x001fb41201007387 */ /* 0x001fe80000100800 */
[----:B------:R-:W-:Y:S04]  /*1acd0*/  STL [R1+0x1fb0], R19 ;  /* 0x001fb01301007387 */ /* 0x000fe80000100800 */
[----:B-1----:R-:W-:Y:S04]  /*1ace0*/  STL.64 [R1+0xd0], R20 ;  /* 0x0000d01401007387 */ /* 0x002fe80000100a00 */
[----:B------:R-:W-:Y:S04]  /*1acf0*/  STL.64 [R1+0xd8], R22 ;  /* 0x0000d81601007387 */ /* 0x000fe80000100a00 */
[----:B------:R-:W0:Y:S04]  /*1ad00*/  LDSM.16.M88.4 R20, [R12+UR4+0x9000] ;  /* 0x009000040c14783b */ /* 0x000e280008000200 */
[----:B--2---:R-:W-:Y:S04]  /*1ad10*/  STL.64 [R1+0xc0], R24 ;  /* 0x0000c01801007387 */ /* 0x004fe80000100a00 */
[----:B------:R-:W-:Y:S04]  /*1ad20*/  STL.64 [R1+0xc8], R26 ;  /* 0x0000c81a01007387 */ /* 0x000fe80000100a00 */
[----:B------:R-:W1:Y:S04]  /*1ad30*/  LDSM.16.M88.4 R24, [R12+UR4+0x9400] ;  /* 0x009400040c18783b */ /* 0x000e680008000200 */
[----:B0-----:R-:W-:Y:S01]  /*1ad40*/  STL.64 [R1+0xa0], R20 ;  /* 0x0000a01401007387 */ /* 0x001fe20000100a00 */
[----:B------:R-:W-:-:S03]  /*1ad50*/  IMAD.MOV.U32 R18, RZ, RZ, R20 ;  /* 0x000000ffff127224 */ /* 0x000fc600078e0014 */
[----:B------:R-:W-:Y:S01]  /*1ad60*/  STL.64 [R1+0xa8], R22 ;  /* 0x0000a81601007387 */ /* 0x000fe20000100a00 */
[----:B------:R-:W-:-:S03]  /*1ad70*/  IMAD.MOV.U32 R3, RZ, RZ, R21 ;  /* 0x000000ffff037224 */ /* 0x000fc600078e0015 */
[----:B------:R-:W0:Y:S04]  /*1ad80*/  LDSM.16.M88.4 R20, [R12+UR4+0x9800] ;  /* 0x009800040c14783b */ /* 0x000e280008000200 */
[----:B-1----:R-:W-:Y:S04]  /*1ad90*/  STL.64 [R1+0x90], R24 ;  /* 0x0000901801007387 */ /* 0x002fe80000100a00 */
[----:B------:R-:W-:Y:S01]  /*1ada0*/  STL.64 [R1+0x98], R26 ;  /* 0x0000981a01007387 */ /* 0x000fe20000100a00 */
[----:B------:R-:W-:-:S03]  /*1adb0*/  IMAD.SHL.U32 R2, R13, 0x100, RZ ;  /* 0x000001000d027824 */ /* 0x000fc600078e00ff */
[----:B------:R-:W1:Y:S04]  /*1adc0*/  LDSM.16.M88.4 R24, [R12+UR4+0x9c00] ;  /* 0x009c00040c18783b */ /* 0x000e680008000200 */
[----:B0-----:R-:W-:Y:S04]  /*1add0*/  STL.64 [R1+0x80], R20 ;  /* 0x0000801401007387 */ /* 0x001fe80000100a00 */
[----:B------:R-:W-:Y:S04]  /*1ade0*/  STL.64 [R1+0x88], R22 ;  /* 0x0000881601007387 */ /* 0x000fe80000100a00 */
[----:B------:R-:W-:Y:S04]  /*1adf0*/  STL.64 [R1+0xb0], R8 ;  /* 0x0000b00801007387 */ /* 0x000fe80000100a00 */
[----:B------:R-:W-:Y:S04]  /*1ae00*/  STL.64 [R1+0xb8], R10 ;  /* 0x0000b80a01007387 */ /* 0x000fe80000100a00 */
[----:B------:R0:W-:Y:S04]  /*1ae10*/  STL.64 [R1+0x2318], R8 ;  /* 0x0023180801007387 */ /* 0x0001e80000100a00 */
[----:B0-----:R-:W2:Y:S04]  /*1ae20*/  LDL.64 R8, [R1+0xc0] ;  /* 0x0000c00001087983 */ /* 0x001ea80000100a00 */
[----:B--2---:R0:W-:Y:S04]  /*1ae30*/  STL.64 [R1+0x2320], R8 ;  /* 0x0023200801007387 */ /* 0x0041e80000100a00 */
[----:B0-----:R-:W2:Y:S01]  /*1ae40*/  LDL.64 R8, [R1+0xd0] ;  /* 0x0000d00001087983 */ /* 0x001ea20000100a00 */
[----:B------:R-:W-:-:S05]  /*1ae50*/  LOP3.LUT R28, R28, 0x1000, R2, 0xf8, !PT ;  /* 0x000010001c1c7812 */ /* 0x000fca00078ef802 */
[----:B------:R-:W-:Y:S04]  /*1ae60*/  LDSM.16.MT88.4 R4, [R28+UR4] ;  /* 0x000000041c04783b */ /* 0x000fe80008004200 */
[----:B------:R-:W0:Y:S01]  /*1ae70*/  LDSM.16.MT88.4 R12, [R28+UR4+0x80] ;  /* 0x000080041c0c783b */ /* 0x000e220008004200 */
[----:B------:R-:W-:Y:S02]  /*1ae80*/  IMAD.MOV.U32 R2, RZ, RZ, R20 ;  /* 0x000000ffff027224 */ /* 0x000fe400078e0014 */
[----:B------:R-:W-:Y:S02]  /*1ae90*/  IMAD.MOV.U32 R0, RZ, RZ, R21 ;  /* 0x000000ffff007224 */ /* 0x000fe400078e0015 */
[----:B------:R-:W3:Y:S04]  /*1aea0*/  LDSM.16.MT88.4 R20, [R28+UR4+0x100] ;  /* 0x000100041c14783b */ /* 0x000ee80008004200 */
[----:B--2---:R2:W-:Y:S04]  /*1aeb0*/  STL.64 [R1+0x2328], R8 ;  /* 0x0023280801007387 */ /* 0x0045e80000100a00 */
[----:B--2---:R-:W2:Y:S04]  /*1aec0*/  LDL.LU.64 R8, [R1+0x6a0] ;  /* 0x0006a00001087983 */ /* 0x004ea80000300a00 */
[----:B------:R-:W2:Y:S04]  /*1aed0*/  LDL.LU.64 R10, [R1+0x6a8] ;  /* 0x0006a800010a7983 */ /* 0x000ea80000300a00 */
[----:B-1----:R-:W-:Y:S04]  /*1aee0*/  STL [R1+0x1f34], R26 ;  /* 0x001f341a01007387 */ /* 0x002fe80000100800 */
[----:B------:R-:W-:Y:S04]  /*1aef0*/  STL [R1+0x1f30], R27 ;  /* 0x001f301b01007387 */ /* 0x000fe80000100800 */
[----:B------:R1:W-:Y:S04]  /*1af00*/  STL.64 [R1+0x22f0], R24 ;  /* 0x0022f01801007387 */ /* 0x0003e80000100a00 */
[----:B-1----:R-:W4:Y:S04]  /*1af10*/  LDL.LU.64 R24, [R1+0x5f0] ;  /* 0x0005f00001187983 */ /* 0x002f280000300a00 */
[----:B------:R-:W4:Y:S04]  /*1af20*/  LDL.LU.64 R26, [R1+0x5f8] ;  /* 0x0005f800011a7983 */ /* 0x000f280000300a00 */
[----:B0-----:R-:W-:Y:S04]  /*1af30*/  STL.64 [R1+0x22e8], R14 ;  /* 0x0022e80e01007387 */ /* 0x001fe80000100a00 */
[----:B------:R0:W-:Y:S04]  /*1af40*/  STL.64 [R1+0x22e0], R12 ;  /* 0x0022e00c01007387 */ /* 0x0001e80000100a00 */
[----:B0-----:R-:W4:Y:S04]  /*1af50*/  LDL.LU.64 R12, [R1+0x590] ;  /* 0x00059000010c7983 */ /* 0x001f280000300a00 */
[----:B------:R-:W4:Y:S04]  /*1af60*/  LDL.LU.64 R14, [R1+0x598] ;  /* 0x00059800010e7983 */ /* 0x000f280000300a00 */
[----:B---3--:R-:W-:Y:S04]  /*1af70*/  STL.64 [R1+0x2278], R22 ;  /* 0x0022781601007387 */ /* 0x008fe80000100a00 */
[----:B------:R0:W-:Y:S02]  /*1af80*/  STL.64 [R1+0x2270], R20 ;  /* 0x0022701401007387 */ /* 0x0001e40000100a00 */
[----:B0-----:R-:W-:-:S02]  /*1af90*/  IMAD.MOV.U32 R20, RZ, RZ, R18 ;  /* 0x000000ffff147224 */ /* 0x001fc400078e0012 */
[----:B------:R-:W-:-:S05]  /*1afa0*/  IMAD.MOV.U32 R21, RZ, RZ, R3 ;  /* 0x000000ffff157224 */ /* 0x000fca00078e0003 */
[----:B------:R0:W-:Y:S04]  /*1afb0*/  STL.64 [R1+0x2310], R20 ;  /* 0x0023101401007387 */ /* 0x0001e80000100a00 */
[----:B0-----:R-:W3:Y:S04]  /*1afc0*/  LDL.LU.64 R20, [R1+0x510] ;  /* 0x0005100001147983 */ /* 0x001ee80000300a00 */
[----:B------:R-:W3:Y:S01]  /*1afd0*/  LDL.LU.64 R22, [R1+0x518] ;  /* 0x0005180001167983 */ /* 0x000ee20000300a00 */
[----:B--2---:R-:W-:-:S15]  /*1afe0*/  HMMA.16816.F32 R8, R4, R16, R8 ;  /* 0x000000100408723c */ /* 0x004fde0000001808 */
[----:B------:R-:W-:-:S08]  /*1aff0*/  NOP ;  /* 0x0000000000007918 */ /* 0x000fd00000000000 */
[----:B------:R0:W-:Y:S04]  /*1b000*/  STL.64 [R1+0x350], R8 ;  /* 0x0003500801007387 */ /* 0x0001e80000100a00 */
[----:B------:R-:W-:Y:S04]  /*1b010*/  STL.64 [R1+0x358], R10 ;  /* 0x0003580a01007387 */ /* 0x000fe80000100a00 */
[----:B0-----:R-:W4:Y:S02]  /*1b020*/  LDL.LU.64 R8, [R1+0x2328] ;  /* 0x0023280001087983 */ /* 0x001f240000300a00 */
[----:B----4-:R-:W-:-:S15]  /*1b030*/  HMMA.16816.F32 R24, R4, R8, R24 ;  /* 0x000000080418723c */ /* 0x010fde0000001818 */
[----:B------:R-:W-:-:S08]  /*1b040*/  NOP ;  /* 0x0000000000007918 */ /* 0x000fd00000000000 */
[----:B------:R-:W-:Y:S04]  /*1b050*/  STL.64 [R1+0x340], R24 ;  /* 0x0003401801007387 */ /* 0x000fe80000100a00 */
[----:B------:R0:W-:Y:S02]  /*1b060*/  STL.64 [R1+0x348], R26 ;  /* 0x0003481a01007387 */ /* 0x0001e40000100a00 */
[----:B0-----:R-:W-:Y:S02]  /*1b070*/  IMAD.MOV.U32 R27, RZ, RZ, R8 ;  /* 0x000000ffff1b7224 */ /* 0x001fe400078e0008 */
[----:B------:R-:W-:Y:S02]  /*1b080*/  IMAD.MOV.U32 R26, RZ, RZ, R9 ;  /* 0x000000ffff1a7224 */ /* 0x000fe400078e0009 */
[----:B------:R-:W2:Y:S02]  /*1b090*/  LDL.LU.64 R8, [R1+0x2320] ;  /* 0x0023200001087983 */ /* 0x000ea40000300a00 */
[----:B--2---:R-:W-:-:S15]  /*1b0a0*/  HMMA.16816.F32 R12, R4, R8, R12 ;  /* 0x00000008040c723c */ /* 0x004fde000000180c */
[----:B------:R-:W-:-:S08]  /*1b0b0*/  NOP ;  /* 0x0000000000007918 */ /* 0x000fd00000000000 */
[----:B------:R0:W-:Y:S04]  /*1b0c0*/  STL.64 [R1+0x330], R12 ;  /* 0x0003300c01007387 */ /* 0x0001e80000100a00 */
[----:B------:R-:W-:Y:S01]  /*1b0d0*/  STL.64 [R1+0x338], R14 ;  /* 0x0003380e01007387 */ /* 0x000fe20000100a00 */
[----:B0-----:R-:W-:Y:S02]  /*1b0e0*/  IMAD.MOV.U32 R13, RZ, RZ, R8 ;  /* 0x000000ffff0d7224 */ /* 0x001fe400078e0008 */
[----:B------:R-:W-:Y:S02]  /*1b0f0*/  IMAD.MOV.U32 R12, RZ, RZ, R9 ;  /* 0x000000ffff0c7224 */ /* 0x000fe400078e0009 */
[----:B------:R-:W3:Y:S04]  /*1b100*/  LDL.LU.64 R8, [R1+0x2318] ;  /* 0x0023180001087983 */ /* 0x000ee80000300a00 */
[----:B------:R0:W-:Y:S04]  /*1b110*/  STL.64 [R1+0x2308], R12 ;  /* 0x0023080c01007387 */ /* 0x0001e80000100a00 */
[----:B0-----:R-:W2:Y:S04]  /*1b120*/  LDL.LU.64 R12, [R1+0x2a0] ;  /* 0x0002a000010c7983 */ /* 0x001ea80000300a00 */
[----:B------:R-:W2:Y:S01]  /*1b130*/  LDL.LU.64 R14, [R1+0x2a8] ;  /* 0x0002a800010e7983 */ /* 0x000ea20000300a00 */
[----:B---3--:R-:W-:Y:S06]  /*1b140*/  HMMA.16816.F32 R20, R4, R8, R20 ;  /* 0x000000080414723c */ /* 0x008fec0000001814 */
[----:B------:R-:W-:-:S02]  /*1b150*/  IMAD.MOV.U32 R18, RZ, RZ, R8 ;  /* 0x000000ffff127224 */ /* 0x000fc400078e0008 */
[----:B------:R-:W-:Y:S02]  /*1b160*/  IMAD.MOV.U32 R3, RZ, RZ, R9 ;  /* 0x000000ffff037224 */ /* 0x000fe400078e0009 */
[----:B------:R-:W0:-:S13]  /*1b170*/  LDSM.16.MT88.4 R8, [R28+UR4+0x180] ;  /* 0x000180041c08783b */ /* 0x000e1a0008004200 */
[----:B------:R1:W-:Y:S04]  /*1b180*/  STL.64 [R1+0x320], R20 ;  /* 0x0003201401007387 */ /* 0x0003e80000100a00 */
[----:B------:R-:W-:Y:S04]  /*1b190*/  STL.64 [R1+0x328], R22 ;  /* 0x0003281601007387 */ /* 0x000fe80000100a00 */
[----:B-1----:R-:W2:Y:S04]  /*1b1a0*/  LDL.LU.64 R20, [R1+0x2310] ;  /* 0x0023100001147983 */ /* 0x002ea80000300a00 */
[----:B------:R-:W-:Y:S04]  /*1b1b0*/  STL [R1+0x2300], R18 ;  /* 0x0023001201007387 */ /* 0x000fe80000100800 */
[----:B------:R1:W-:Y:S04]  /*1b1c0*/  STL.64 [R1+0x22f8], R16 ;  /* 0x0022f81001007387 */ /* 0x0003e80000100a00 */
[----:B-1----:R-:W3:Y:S04]  /*1b1d0*/  LDL.64 R16, [R1+0x90] ;  /* 0x0000900001107983 */ /* 0x002ee80000100a00 */
[----:B0-----:R-:W-:Y:S04]  /*1b1e0*/  STL.64 [R1+0x2200], R10 ;  /* 0x0022000a01007387 */ /* 0x001fe80000100a00 */
[----:B------:R0:W-:Y:S04]  /*1b1f0*/  STL.64 [R1+0x21f8], R8 ;  /* 0x0021f80801007387 */ /* 0x0001e80000100a00 */
[----:B0-----:R-:W3:Y:S04]  /*1b200*/  LDL.LU.64 R8, [R1+0x290] ;  /* 0x0002900001087983 */ /* 0x001ee80000300a00 */
[----:B------:R-:W3:Y:S01]  /*1b210*/  LDL.LU.64 R10, [R1+0x298] ;  /* 0x00029800010a7983 */ /* 0x000ee20000300a00 */
[----:B------:R-:W-:-:S02]  /*1b220*/  IMAD.MOV.U32 R24, RZ, RZ, R2 ;  /* 0x000000ffff187224 */ /* 0x000fc400078e0002 */
[----:B------:R-:W-:Y:S01]  /*1b230*/  IMAD.MOV.U32 R25, RZ, RZ, R0 ;  /* 0x000000ffff197224 */ /* 0x000fe200078e0000 */
[C---:B--2---:R-:W-:Y:S06]  /*1b240*/  HMMA.16816.F32 R12, R4.reuse, R20, R12 ;  /* 0x00000014040c723c */ /* 0x044fec000000180c */
[----:B---3--:R-:W-:-:S15]  /*1b250*/  HMMA.16816.F32 R8, R4, R16, R8 ;  /* 0x000000100408723c */ /* 0x008fde0000001808 */
[----:B------:R-:W-:-:S02]  /*1b260*/  NOP ;  /* 0x0000000000007918 */ /* 0x000fc40000000000 */
[----:B------:R0:W-:Y:S04]  /*1b270*/  STL.64 [R1+0x310], R12 ;  /* 0x0003100c01007387 */ /* 0x0001e80000100a00 */
[----:B------:R-:W-:Y:S01]  /*1b280*/  STL.64 [R1+0x318], R14 ;  /* 0x0003180e01007387 */ /* 0x000fe20000100a00 */
[----:B------:R-:W-:Y:S02]  /*1b290*/  IMAD.MOV.U32 R2, RZ, RZ, R16 ;  /* 0x000000ffff027224 */ /* 0x000fe400078e0010 */
[----:B------:R-:W-:Y:S01]  /*1b2a0*/  IMAD.MOV.U32 R0, RZ, RZ, R17 ;  /* 0x000000ffff007224 */ /* 0x000fe200078e0011 */
[----:B0-----:R-:W2:Y:S04]  /*1b2b0*/  LDL.LU.64 R12, [R1+0x2308] ;  /* 0x00230800010c7983 */ /* 0x001ea80000300a00 */
[----:B------:R0:W-:Y:S04]  /*1b2c0*/  STL.64 [R1+0x2298], R20 ;  /* 0x0022981401007387 */ /* 0x0001e80000100a00 */
[----:B------:R-:W-:Y:S04]  /*1b2d0*/  STL.64 [R1+0x300], R8 ;  /* 0x0003000801007387 */ /* 0x000fe80000100a00 */
[----:B------:R-:W-:Y:S04]  /*1b2e0*/  STL.64 [R1+0x308], R10 ;  /* 0x0003080a01007387 */ /* 0x000fe80000100a00 */
[----:B------:R-:W3:Y:S04]  /*1b2f0*/  LDL.LU.64 R16, [R1+0x280] ;  /* 0x0002800001107983 */ /* 0x000ee80000300a00 */
[----:B------:R-:W3:Y:S04]  /*1b300*/  LDL.LU.64 R18, [R1+0x288] ;  /* 0x0002880001127983 */ /* 0x000ee80000300a00 */
[----:B0-----:R-:W4:Y:S04]  /*1b310*/  LDL.LU.64 R20, [R1+0x4f0] ;  /* 0x0004f00001147983 */ /* 0x001f280000300a00 */
[----:B------:R-:W2:Y:S04]  /*1b320*/  LDL.LU.64 R22, [R1+0x4f8] ;  /* 0x0004f80001167983 */ /* 0x000ea80000300a00 */
[----:B--2---:R-:W-:Y:S04]  /*1b330*/  STL.64 [R1+0x22a8], R22 ;  /* 0x0022a81601007387 */ /* 0x004fe80000100a00 */
[----:B----4-:R0:W-:Y:S02]  /*1b340*/  STL.64 [R1+0x22a0], R20 ;  /* 0x0022a01401007387 */ /* 0x0101e40000100a00 */
[----:B0-----:R-:W-:-:S02]  /*1b350*/  IMAD.MOV.U32 R20, RZ, RZ, R13 ;  /* 0x000000ffff147224 */ /* 0x001fc400078e000d */
[----:B------:R-:W-:Y:S02]  /*1b360*/  IMAD.MOV.U32 R21, RZ, RZ, R12 ;  /* 0x000000ffff157224 */ /* 0x000fe400078e000c */
[----:B------:R-:W2:Y:S04]  /*1b370*/  LDL.LU.64 R12, [R1+0x270] ;  /* 0x00027000010c7983 */ /* 0x000ea80000300a00 */
[----:B------:R-:W2:Y:S04]  /*1b380*/  LDL.LU.64 R14, [R1+0x278] ;  /* 0x00027800010e7983 */ /* 0x000ea80000300a00 */
[----:B------:R0:W-:Y:S02]  /*1b390*/  STL.64 [R1+0x22c0], R20 ;  /* 0x0022c01401007387 */ /* 0x0001e40000100a00 */
[----:B0-----:R-:W-:-:S02]  /*1b3a0*/  IMAD.MOV.U32 R20, RZ, RZ, R27 ;  /* 0x000000ffff147224 */ /* 0x001fc400078e001b */
[----:B------:R-:W-:-:S05]  /*1b3b0*/  IMAD.MOV.U32 R21, RZ, RZ, R26 ;  /* 0x000000ffff157224 */ /* 0x000fca00078e001a */
[----:B------:R0:W-:Y:S04]  /*1b3c0*/  STL.64 [R1+0x22d8], R20 ;  /* 0x0022d81401007387 */ /* 0x0001e80000100a00 */
[----:B0-----:R-:W4:Y:S04]  /*1b3d0*/  LDL.LU.64 R20, [R1+0x680] ;  /* 0x0006800001147983 */ /* 0x001f280000300a00 */
[----:B------:R-:W4:Y:S04]  /*1b3e0*/  LDL.LU.64 R22, [R1+0x688] ;  /* 0x0006880001167983 */ /* 0x000f280000300a00 */
[----:B------:R-:W2:Y:S04]  /*1b3f0*/  LDL.LU.64 R8, [R1+0x250] ;  /* 0x0002500001087983 */ /* 0x000ea80000300a00 */
[----:B------:R-:W4:Y:S01]  /*1b400*/  LDL.LU.64 R10, [R1+0x258] ;  /* 0x00025800010a7983 */ /* 0x000f220000300a00 */
[C---:B---3--:R-:W-:Y:S03]  /*1b410*/  HMMA.16816.F32 R24, R4.reuse, R24, R16 ;  /* 0x000000180418723c */ /* 0x048fe60000001810 */
[----:B----4-:R-:W-:Y:S04]  /*1b420*/  STL.64 [R1+0x22b8], R10 ;  /* 0x0022b80a01007387 */ /* 0x010fe80000100a00 */
[----:B--2---:R0:W-:Y:S04]  /*1b430*/  STL.64 [R1+0x22b0], R8 ;  /* 0x0022b00801007387 */ /* 0x0041e80000100a00 */
[----:B0-----:R-:W2:Y:S04]  /*1b440*/  LDL.LU.64 R8, [R1+0x570] ;  /* 0x0005700001087983 */ /* 0x001ea80000300a00 */
[----:B------:R-:W3:Y:S04]  /*1b450*/  LDL.LU.64 R10, [R1+0x578] ;  /* 0x00057800010a7983 */ /* 0x000ee80000300a00 */
[----:B---3--:R-:W-:Y:S04]  /*1b460*/  STL.64 [R1+0x22d0], R10 ;  /* 0x0022d00a01007387 */ /* 0x008fe80000100a00 */
[----:B--2---:R0:W-:Y:S04]  /*1b470*/  STL.64 [R1+0x22c8], R8 ;  /* 0x0022c80801007387 */ /* 0x0041e80000100a00 */
[----:B0-----:R-:W2:Y:S04]  /*1b480*/  LDL.LU.64 R8, [R1+0x5d0] ;  /* 0x0005d00001087983 */ /* 0x001ea80000300a00 */
[----:B------:R-:W2:Y:S04]  /*1b490*/  LDL.LU.64 R10, [R1+0x5d8] ;  /* 0x0005d800010a7983 */ /* 0x000ea80000300a00 */
[----:B------:R-:W3:Y:S04]  /*1b4a0*/  LDL.LU R18, [R1+0x2300] ;  /* 0x0023000001127983 */ /* 0x000ee80000300800 */
[----:B------:R-:W4:Y:S04]  /*1b4b0*/  LDL.LU.64 R16, [R1+0x22f8] ;  /* 0x0022f80001107983 */ /* 0x000f280000300a00 */
[----:B------:R0:W-:Y:S04]  /*1b4c0*/  STL.64 [R1+0x2f0], R24 ;  /* 0x0002f01801007387 */ /* 0x0001e80000100a00 */
[----:B------:R-:W-:Y:S04]  /*1b4d0*/  STL.64 [R1+0x2f8], R26 ;  /* 0x0002f81a01007387 */ /* 0x000fe80000100a00 */
[----:B0-----:R-:W2:Y:S02]  /*1b4e0*/  LDL.LU.64 R24, [R1+0x22f0] ;  /* 0x0022f00001187983 */ /* 0x001ea40000300a00 */
[----:B--2---:R-:W-:Y:S02]  /*1b4f0*/  HMMA.16816.F32 R4, R4, R24, R12 ;  /* 0x000000180404723c */ /* 0x004fe4000000180c */
[----:B------:R-:W4:Y:S04]  /*1b500*/  LDL.LU.64 R14, [R1+0x22e8] ;  /* 0x0022e800010e7983 */ /* 0x000f280000300a00 */
[----:B------:R-:W4:-:S15]  /*1b510*/  LDL.LU.64 R12, [R1+0x22e0] ;  /* 0x0022e000010c7983 */ /* 0x000f1e0000300a00 */
[----:B------:R-:W-:-:S02]  /*1b520*/  NOP ;  /* 0x0000000000007918 */ /* 0x000fc40000000000 */
[----:B------:R0:W-:Y:S04]  /*1b530*/  STL.64 [R1+0x180], R4 ;  /* 0x0001800401007387 */ /* 0x0001e80000100a00 */
[----:B------:R-:W-:Y:S01]  /*1b540*/  STL.64 [R1+0x188], R6 ;  /* 0x0001880601007387 */ /* 0x000fe20000100a00 */
[----:B0-----:R-:W-:-:S03]  /*1b550*/  IMAD.MOV.U32 R5, RZ, RZ, R3 ;  /* 0x000000ffff057224 */ /* 0x001fc600078e0003 */
[----:B------:R-:W2:Y:S01]  /*1b560*/  LDL R3, [R1+0x11e4] ;  /* 0x0011e40001037983 */ /* 0x000ea20000100800 */
[----:B----4-:R-:W-:-:S15]  /*1b570*/  HMMA.16816.F32 R20, R12, R16, R20 ;  /* 0x000000100c14723c */ /* 0x010fde0000001814 */
[----:B------:R-:W-:-:S08]  /*1b580*/  NOP ;  /* 0x0000000000007918 */ /* 0x000fd00000000000 */
[----:B------:R0:W-:Y:S04]  /*1b590*/  STL.64 [R1+0x2a0], R20 ;  /* 0x0002a01401007387 */ /* 0x0001e80000100a00 */
[----:B------:R1:W-:Y:S04]  /*1b5a0*/  STL.64 [R1+0x2a8], R22 ;  /* 0x0002a81601007387 */ /* 0x0003e80000100a00 */
[----:B0-----:R-:W1:Y:S04]  /*1b5b0*/  LDL.LU.64 R20, [R1+0x22d8] ;  /* 0x0022d80001147983 */ /* 0x001e680000300a00 */
[----:B------:R-:W-:Y:S01]  /*1b5c0*/  STL.64 [R1+0x2280], R16 ;  /* 0x0022801001007387 */ /* 0x000fe20000100a00 */
[----:B-1----:R-:W-:Y:S03]  /*1b5d0*/  HMMA.16816.F32 R20, R12, R20, R8 ;  /* 0x000000140c14723c */ /* 0x002fe60000001808 */
[----:B------:R-:W4:Y:S04]  /*1b5e0*/  LDL.LU.64 R10, [R1+0x22d0] ;  /* 0x0022d000010a7983 */ /* 0x000f280000300a00 */
[----:B------:R-:W4:-:S15]  /*1b5f0*/  LDL.LU.64 R8, [R1+0x22c8] ;  /* 0x0022c80001087983 */ /* 0x000f1e0000300a00 */
[----:B------:R-:W-:-:S01]  /*1b600*/  NOP ;  /* 0x0000000000007918 */ /* 0x000fc20000000000 */
[----:B------:R0:W-:Y:S04]  /*1b610*/  STL.64 [R1+0x290], R20 ;  /* 0x0002901401007387 */ /* 0x0001e80000100a00 */
[----:B------:R4:W-:Y:S04]  /*1b620*/  STL.64 [R1+0x298], R22 ;  /* 0x0002981601007387 */ /* 0x0009e80000100a00 */
[----:B0-----:R-:W4:Y:S02]  /*1b630*/  LDL.LU.64 R20, [R1+0x22c0] ;  /* 0x0022c00001147983 */ /* 0x001f240000300a00 */
[----:B----4-:R-:W-:Y:S02]  /*1b640*/  HMMA.16816.F32 R20, R12, R20, R8 ;  /* 0x000000140c14723c */ /* 0x010fe40000001808 */
[----:B------:R-:W4:Y:S04]  /*1b650*/  LDL.LU.64 R10, [R1+0x22b8] ;  /* 0x0022b800010a7983 */ /* 0x000f280000300a00 */
[----:B------:R-:W4:-:S15]  /*1b660*/  LDL.LU.64 R8, [R1+0x22b0] ;  /* 0x0022b00001087983 */ /* 0x000f1e0000300a00 */
[----:B------:R-:W-:-:S02]  /*1b670*/  NOP ;  /* 0x0000000000007918 */ /* 0x000fc40000000000 */
[----:B------:R0:W-:Y:S01]  /*1b680*/  STL.64 [R1+0x280], R20 ;  /* 0x0002801401007387 */ /* 0x0001e20000100a00 */
[----:B------:R-:W-:Y:S02]  /*1b690*/  IMAD.MOV.U32 R26, RZ, RZ, R22 ;  /* 0x000000ffff1a7224 */ /* 0x000fe400078e0016 */
[----:B------:R-:W-:Y:S02]  /*1b6a0*/  IMAD.MOV.U32 R27, RZ, RZ, R23 ;  /* 0x000000ffff1b7224 */ /* 0x000fe400078e0017 */
[----:B------:R-:W2:Y:S04]  /*1b6b0*/  LDL.LU.64 R22, [R1+0x22a8] ;  /* 0x0022a80001167983 */ /* 0x000ea80000300a00 */
[----:B0-----:R-:W2:Y:S01]  /*1b6c0*/  LDL.LU.64 R20, [R1+0x22a0] ;  /* 0x0022a00001147983 */ /* 0x001ea20000300a00 */
[----:B---3--:R-:W-:-:S03]  /*1b6d0*/  IMAD.MOV.U32 R4, RZ, RZ, R18 ;  /* 0x000000ffff047224 */ /* 0x008fc600078e0012 */
[----:B------:R-:W-:Y:S04]  /*1b6e0*/  STL [R1+0x1f3c], R26 ;  /* 0x001f3c1a01007387 */ /* 0x000fe80000100800 */
[----:B------:R-:W-:Y:S01]  /*1b6f0*/  STL [R1+0x1f38], R27 ;  /* 0x001f381b01007387 */ /* 0x000fe20000100800 */
[----:B--2---:R-:W-:Y:S03]  /*1b700*/  HMMA.16816.F32 R4, R12, R4, R20 ;  /* 0x000000040c04723c */ /* 0x004fe60000001814 */
[----:B------:R-:W4:-:S15]  /*1b710*/  LDL.LU.64 R20, [R1+0x2298] ;  /* 0x0022980001147983 */ /* 0x000f1e0000300a00 */
[----:B------:R-:W-:-:S05]  /*1b720*/  NOP ;  /* 0x0000000000007918 */ /* 0x000fca0000000000 */
[----:B------:R-:W-:Y:S04]  /*1b730*/  STL.64 [R1+0x270], R4 ;  /* 0x0002700401007387 */ /* 0x000fe80000100a00 */
[----:B------:R4:W-:Y:S01]  /*1b740*/  STL [R1+0x278], R6 ;  /* 0x0002780601007387 */ /* 0x0009e20000100800 */
[----:B------:R-:W-:-:S05]  /*1b750*/  IMAD.MOV.U32 R29, RZ, RZ, R7 ;  /* 0x000000ffff1d7224 */ /* 0x000fca00078e0007 */
[----:B------:R-:W-:Y:S01]  /*1b760*/  STL [R1+0x1f40], R29 ;  /* 0x001f401d01007387 */ /* 0x000fe20000100800 */
[----:B----4-:R-:W-:-:S15]  /*1b770*/  HMMA.16816.F32 R4, R12, R20, R8 ;  /* 0x000000140c04723c */ /* 0x010fde0000001808 */
[----:B------:R-:W-:-:S08]  /*1b780*/  NOP ;  /* 0x0000000000007918 */ /* 0x000fd00000000000 */
[----:B------:R-:W-:Y:S04]  /*1b790*/  STL [R1+0x260], R4 ;  /* 0x0002600401007387 */ /* 0x000fe80000100800 */
[----:B------:R-:W-:Y:S04]  /*1b7a0*/  STL [R1+0x26c], R7 ;  /* 0x00026c0701007387 */ /* 0x000fe80000100800 */
[----:B------:R-:W2:Y:S04]  /*1b7b0*/  LDL.LU.64 R20, [R1+0x230] ;  /* 0x0002300001147983 */ /* 0x000ea80000300a00 */
[----:B------:R-:W3:Y:S01]  /*1b7c0*/  LDL.LU.64 R22, [R1+0x238] ;  /* 0x0002380001167983 */ /* 0x000ee20000300a00 */
[----:B------:R-:W-:-:S02]  /*1b7d0*/  IMAD.MOV.U32 R26, RZ, RZ, R5 ;  /* 0x000000ffff1a7224 */ /* 0x000fc400078e0005 */
[----:B------:R-:W-:Y:S02]  /*1b7e0*/  IMAD.MOV.U32 R27, RZ, RZ, R6 ;  /* 0x000000ffff1b7224 */ /* 0x000fe400078e0006 */
[----:B------:R-:W0:Y:S04]  /*1b7f0*/  LDSM.16.MT88.4 R4, [R3+UR4] ;  /* 0x000000040304783b */ /* 0x000e280008004200 */
[----:B---3--:R-:W-:Y:S04]  /*1b800*/  STL.64 [R1+0x2290], R22 ;  /* 0x0022901601007387 */ /* 0x008fe80000100a00 */
[----:B--2---:R1:W-:Y:S04]  /*1b810*/  STL.64 [R1+0x2288], R20 ;  /* 0x0022881401007387 */ /* 0x0043e80000100a00 */
[----:B-1----:R-:W2:Y:S04]  /*1b820*/  LDL.LU.64 R20, [R1+0x240] ;  /* 0x0002400001147983 */ /* 0x002ea80000300a00 */
[----:B------:R-:W2:Y:S01]  /*1b830*/  LDL.LU.64 R22, [R1+0x248] ;  /* 0x0002480001167983 */ /* 0x000ea20000300a00 */
[----:B------:R-:W-:-:S02]  /*1b840*/  IMAD.MOV.U32 R16, RZ, RZ, R2 ;  /* 0x000000ffff107224 */ /* 0x000fc400078e0002 */
[----:B------:R-:W-:Y:S01]  /*1b850*/  IMAD.MOV.U32 R17, RZ, RZ, R0 ;  /* 0x000000ffff117224 */ /* 0x000fe200078e0000 */
[----:B------:R-:W3:Y:S04]  /*1b860*/  LDL.LU.64 R8, [R1+0x1a0] ;  /* 0x0001a00001087983 */ /* 0x000ee80000300a00 */
[----:B------:R-:W3:Y:S04]  /*1b870*/  LDL.LU.64 R10, [R1+0x1a8] ;  /* 0x0001a800010a7983 */ /* 0x000ee80000300a00 */
[----:B------:R-:W-:Y:S04]  /*1b880*/  STL [R1+0x1f48], R26 ;  /* 0x001f481a01007387 */ /* 0x000fe80000100800 */
[----:B------:R-:W-:Y:S04]  /*1b890*/  STL [R1+0x1f44], R27 ;  /* 0x001f441b01007387 */ /* 0x000fe80000100800 */
[----:B0-----:R-:W-:Y:S04]  /*1b8a0*/  STL.64 [R1+0x2178], R6 ;  /* 0x0021780601007387 */ /* 0x001fe80000100a00 */
[----:B------:R0:W-:Y:S04]  /*1b8b0*/  STL.64 [R1+0x2170], R4 ;  /* 0x0021700401007387 */ /* 0x0001e80000100a00 */
[----:B0-----:R-:W4:Y:S01]  /*1b8c0*/  LDL.64 R4, [R1+0x80] ;  /* 0x0000800001047983 */ /* 0x001f220000100a00 */
[----:B--2---:R-:W-:Y:S03]  /*1b8d0*/  HMMA.16816.F32 R16, R12, R16, R20 ;  /* 0x000000100c10723c */ /* 0x004fe60000001814 */
[----:B------:R-:W4:Y:S04]  /*1b8e0*/  LDL.LU.64 R22, [R1+0x2290] ;  /* 0x0022900001167983 */ /* 0x000f280000300a00 */
[----:B------:R-:W4:-:S15]  /*1b8f0*/  LDL.LU.64 R20, [R1+0x2288] ;  /* 0x0022880001147983 */ /* 0x000f1e0000300a00 */
[----:B------:R-:W-:-:S02]  /*1b900*/  NOP ;  /* 0x0000000000007918 */ /* 0x000fc40000000000 */
[----:B------:R-:W-:Y:S02]  /*1b910*/  IMAD.MOV.U32 R27, RZ, RZ, R17 ;  /* 0x000000ffff1b7224 */ /* 0x000fe400078e0011 */
[----:B------:R-:W-:Y:S02]  /*1b920*/  IMAD.MOV.U32 R26, RZ, RZ, R16 ;  /* 0x000000ffff1a7224 */ /* 0x000fe400078e0010 */
[----:B------:R-:W-:Y:S01]  /*1b930*/  IMAD.MOV.U32 R29, RZ, RZ, R19 ;  /* 0x000000ffff1d7224 */ /* 0x000fe200078e0013 */
[----:B------:R0:W-:Y:S04]  /*1b940*/  STL [R1+0x258], R18 ;  /* 0x0002581201007387 */ /* 0x0001e80000100800 */
[----:B------:R-:W2:Y:S04]  /*1b950*/  LDL.LU.64 R16, [R1+0x2280] ;  /* 0x0022800001107983 */ /* 0x000ea80000300a00 */
[----:B------:R-:W-:Y:S04]  /*1b960*/  STL [R1+0x2054], R27 ;  /* 0x0020541b01007387 */ /* 0x000fe80000100800 */
[----:B------:R-:W-:Y:S04]  /*1b970*/  STL [R1+0x2050], R26 ;  /* 0x0020501a01007387 */ /* 0x000fe80000100800 */
[----:B------:R-:W-:Y:S01]  /*1b980*/  STL [R1+0x2048], R29 ;  /* 0x0020481d01007387 */ /* 0x000fe20000100800 */
[----:B----4-:R-:W-:-:S15]  /*1b990*/  HMMA.16816.F32 R20, R12, R4, R20 ;  /* 0x000000040c14723c */ /* 0x010fde0000001814 */
[----:B------:R-:W-:-:S08]  /*1b9a0*/  NOP ;  /* 0x0000000000007918 */ /* 0x000fd00000000000 */
[----:B------:R1:W-:Y:S01]  /*1b9b0*/  STL.64 [R1+0x248], R22 ;  /* 0x0002481601007387 */ /* 0x0003e20000100a00 */
[----:B------:R-:W-:Y:S02]  /*1b9c0*/  IMAD.MOV.U32 R19, RZ, RZ, R21 ;  /* 0x000000ffff137224 */ /* 0x000fe400078e0015 */
[----:B0-----:R-:W-:Y:S01]  /*1b9d0*/  IMAD.MOV.U32 R18, RZ, RZ, R20 ;  /* 0x000000ffff127224 */ /* 0x001fe200078e0014 */
[----:B-1----:R-:W2:Y:S04]  /*1b9e0*/  LDL.LU.64 R22, [R1+0x2278] ;  /* 0x0022780001167983 */ /* 0x002ea80000300a00 */
[----:B------:R-:W2:Y:S04]  /*1b9f0*/  LDL.LU.64 R20, [R1+0x2270] ;  /* 0x0022700001147983 */ /* 0x000ea80000300a00 */
[----:B------:R0:W-:Y:S04]  /*1ba00*/  STL.64 [R1+0x2210], R4 ;  /* 0x0022100401007387 */ /* 0x0001e80000100a00 */
[----:B------:R-:W-:Y:S04]  /*1ba10*/  STL [R1+0x2058], R19 ;  /* 0x0020581301007387 */ /* 0x000fe80000100800 */
[----:B------:R-:W-:Y:S04]  /*1ba20*/  STL [R1+0x204c], R18 ;  /* 0x00204c1201007387 */ /* 0x000fe80000100800 */
[----:B0-----:R-:W4:Y:S04]  /*1ba30*/  LDL.LU.64 R4, [R1+0x470] ;  /* 0x0004700001047983 */ /* 0x001f280000300a00 */
[----:B------:R-:W2:Y:S01]  /*1ba40*/  LDL.LU.64 R6, [R1+0x478] ;  /* 0x0004780001067983 */ /* 0x000ea20000300a00 */
[----:B---3--:R-:W-:Y:S03]  /*1ba50*/  HMMA.16816.F32 R8, R12, R24, R8 ;  /* 0x000000180c08723c */ /* 0x008fe60000001808 */
[----:B------:R-:W0:-:S15]  /*1ba60*/  LDSM.16.MT88.4 R12, [R3+UR4+0x80] ;  /* 0x00008004030c783b */ /* 0x000e1e0008004200 */
[----:B------:R-:W-:-:S05]  /*1ba70*/  NOP ;  /* 0x0000000000007918 */ /* 0x000fca0000000000 */
[----:B------:R-:W-:Y:S04]  /*1ba80*/  STL.64 [R1+0x130], R8 ;  /* 0x0001300801007387 */ /* 0x000fe80000100a00 */
[----:B------:R-:W-:Y:S04]  /*1ba90*/  STL.64 [R1+0x138], R10 ;  /* 0x0001380a01007387 */ /* 0x000fe80000100a00 */
[----:B--2---:R-:W-:Y:S04]  /*1baa0*/  STL.64 [R1+0x2220], R6 ;  /* 0x0022200601007387 */ /* 0x004fe80000100a00 */
[----:B----4-:R1:W-:Y:S04]  /*1bab0*/  STL.64 [R1+0x2218], R4 ;  /* 0x0022180401007387 */ /* 0x0103e80000100a00 */
[----:B-1----:R-:W2:Y:S04]  /*1bac0*/  LDL.64 R4, [R1+0xa0] ;  /* 0x0000a00001047983 */ /* 0x002ea80000100a00 */
[----:B--2---:R1:W-:Y:S04]  /*1bad0*/  STL.64 [R1+0x2230], R4 ;  /* 0x0022300401007387 */ /* 0x0043e80000100a00 */
[----:B-1----:R-:W2:Y:S04]  /*1bae0*/  LDL.64 R4, [R1+0xb0] ;  /* 0x0000b00001047983 */ /* 0x002ea80000100a00 */
[----:B--2---:R1:W-:Y:S04]  /*1baf0*/  STL.64 [R1+0x2248], R4 ;  /* 0x0022480401007387 */ /* 0x0043e80000100a00 */
[----:B-1----:R-:W2:Y:S04]  /*1bb00*/  LDL.64 R4, [R1+0xc0] ;  /* 0x0000c00001047983 */ /* 0x002ea80000100a00 */
[----:B--2---:R1:W-:Y:S04]  /*1bb10*/  STL.64 [R1+0x2260], R4 ;  /* 0x0022600401007387 */ /* 0x0043e80000100a00 */
[----:B-1----:R-:W2:Y:S04]  /*1bb20*/  LDL.64 R4, [R1+0xd0] ;  /* 0x0000d00001047983 */ /* 0x002ea80000100a00 */
[----:B--2---:R1:W-:Y:S04]  /*1bb30*/  STL.64 [R1+0x2268], R4 ;  /* 0x0022680401007387 */ /* 0x0043e80000100a00 */
[----:B-1----:R-:W2:Y:S04]  /*1bb40*/  LDL.LU.64 R4, [R1+0x640] ;  /* 0x0006400001047983 */ /* 0x002ea80000300a00 */
[----:B------:R-:W2:Y:S04]  /*1bb50*/  LDL.LU.64 R6, [R1+0x648] ;  /* 0x0006480001067983 */ /* 0x000ea80000300a00 */
[----:B------:R1:W-:Y:S04]  /*1bb60*/  STL.64 [R1+0x2208], R24 ;  /* 0x0022081801007387 */ /* 0x0003e80000100a00 */
[----:B-1----:R-:W3:Y:S04]  /*1bb70*/  LDL.64 R24, [R1+0x90] ;  /* 0x0000900001187983 */ /* 0x002ee80000100a00 */
[----:B---3--:R1:W-:Y:S04]  /*1bb80*/  STL.64 [R1+0x2228], R24 ;  /* 0x0022281801007387 */ /* 0x0083e80000100a00 */
[----:B-1----:R-:W3:Y:S04]  /*1bb90*/  LDL.LU.64 R24, [R1+0x480] ;  /* 0x0004800001187983 */ /* 0x002ee80000300a00 */
[----:B------:R-:W4:Y:S01]  /*1bba0*/  LDL.LU.64 R26, [R1+0x488] ;  /* 0x00048800011a7983 */ /* 0x000f220000300a00 */
[C---:B--2---:R-:W-:Y:S03]  /*1bbb0*/  HMMA.16816.F32 R4, R20.reuse, R16, R4 ;  /* 0x000000101404723c */ /* 0x044fe60000001804 */
[----:B----4-:R-:W-:Y:S04]  /*1bbc0*/  STL.64 [R1+0x2240], R26 ;  /* 0x0022401a01007387 */ /* 0x010fe80000100a00 */
[----:B---3--:R1:W-:Y:S04]  /*1bbd0*/  STL.64 [R1+0x2238], R24 ;  /* 0x0022381801007387 */ /* 0x0083e80000100a00 */
[----:B-1----:R-:W2:Y:S04]  /*1bbe0*/  LDL.LU.64 R24, [R1+0x4e0] ;  /* 0x0004e00001187983 */ /* 0x002ea80000300a00 */
[----:B------:R-:W3:Y:S04]  /*1bbf0*/  LDL.LU.64 R26, [R1+0x4e8] ;  /* 0x0004e800011a7983 */ /* 0x000ee80000300a00 */
[----:B---3--:R-:W-:Y:S04]  /*1bc00*/  STL.64 [R1+0x2258], R26 ;  /* 0x0022581a01007387 */ /* 0x008fe80000100a00 */
[----:B--2---:R1:W-:Y:S04]  /*1bc10*/  STL.64 [R1+0x2250], R24 ;  /* 0x0022501801007387 */ /* 0x0043e80000100a00 */
[----:B-1----:R-:W2:Y:S04]  /*1bc20*/  LDL.LU.64 R24, [R1+0x560] ;  /* 0x0005600001187983 */ /* 0x002ea80000300a00 */
[----:B------:R-:W2:Y:S04]  /*1bc30*/  LDL.LU.64 R26, [R1+0x568] ;  /* 0x00056800011a7983 */ /* 0x000ea80000300a00 */
[----:B------:R-:W3:Y:S04]  /*1bc40*/  LDL.LU.64 R8, [R1+0x2e0] ;  /* 0x0002e00001087983 */ /* 0x000ee80000300a00 */
[----:B------:R-:W3:Y:S04]  /*1bc50*/  LDL.LU.64 R10, [R1+0x2e8] ;  /* 0x0002e800010a7983 */ /* 0x000ee80000300a00 */
[----:B0-----:R-:W-:Y:S04]  /*1bc60*/  STL.64 [R1+0x2110], R14 ;  /* 0x0021100e01007387 */ /* 0x001fe80000100a00 */
[----:B------:R0:W-:Y:S04]  /*1bc70*/  STL.64 [R1+0x2108], R12 ;  /* 0x0021080c01007387 */ /* 0x0001e80000100a00 */
[----:B0-----:R-:W4:Y:S04]  /*1bc80*/  LDL.LU.64 R12, [R1+0x220] ;  /* 0x00022000010c7983 */ /* 0x001f280000300a00 */
[----:B------:R-:W4:Y:S04]  /*1bc90*/  LDL.LU.64 R14, [R1+0x228] ;  /* 0x00022800010e7983 */ /* 0x000f280000300a00 */
[----:B------:R0:W-:Y:S04]  /*1bca0*/  STL.64 [R1+0x230], R4 ;  /* 0x0002300401007387 */ /* 0x0001e80000100a00 */
[----:B------:R-:W-:Y:S04]  /*1bcb0*/  STL.64 [R1+0x238], R6 ;  /* 0x0002380601007387 */ /* 0x000fe80000100a00 */
[----:B0-----:R-:W4:Y:S02]  /*1bcc0*/  LDL.LU.64 R4, [R1+0x2268] ;  /* 0x0022680001047983 */ /* 0x001f240000300a00 */
[----:B----4-:R-:W-:-:S15]  /*1bcd0*/  HMMA.16816.F32 R12, R20, R4, R12 ;  /* 0x00000004140c723c */ /* 0x010fde000000180c */
[----:B------:R-:W-:-:S08]  /*1bce0*/  NOP ;  /* 0x0000000000007918 */ /* 0x000fd00000000000 */
[----:B------:R0:W-:Y:S04]  /*1bcf0*/  STL.64 [R1+0x220], R12 ;  /* 0x0002200c01007387 */ /* 0x0001e80000100a00 */
[----:B------:R1:W-:Y:S01]  /*1bd00*/  STL.64 [R1+0x228], R14 ;  /* 0x0002280e01007387 */ /* 0x0003e20000100a00 */
[----:B0-----:R-:W-:Y:S02]  /*1bd10*/  IMAD.MOV.U32 R13, RZ, RZ, R4 ;  /* 0x000000ffff0d7224 */ /* 0x001fe400078e0004 */
[----:B------:R-:W-:Y:S02]  /*1bd20*/  IMAD.MOV.U32 R12, RZ, RZ, R5 ;  /* 0x000000ffff0c7224 */ /* 0x000fe400078e0005 */
[----:B------:R-:W2:Y:S02]  /*1bd30*/  LDL.LU.64 R4, [R1+0x2260] ;  /* 0x0022600001047983 */ /* 0x000ea40000300a00 */
[----:B--2---:R-:W-:Y:S06]  /*1bd40*/  HMMA.16816.F32 R24, R20, R4, R24 ;  /* 0x000000041418723c */ /* 0x004fec0000001818 */
[----:B-1----:R-:W-:-:S02]  /*1bd50*/  IMAD.MOV.U32 R15, RZ, RZ, R4 ;  /* 0x000000ffff0f7224 */ /* 0x002fc400078e0004 */
[----:B------:R-:W-:-:S15]  /*1bd60*/  IMAD.MOV.U32 R14, RZ, RZ, R5 ;  /* 0x000000ffff0e7224 */ /* 0x000fde00078e0005 */
[----:B------:R-:W-:Y:S04]  /*1bd70*/  STL.64 [R1+0x210], R24 ;  /* 0x0002101801007387 */ /* 0x000fe80000100a00 */
[----:B------:R0:W-:Y:S04]  /*1bd80*/  STL.64 [R1+0x218], R26 ;  /* 0x0002181a01007387 */ /* 0x0001e80000100a00 */
[----:B0-----:R-:W2:Y:S04]  /*1bd90*/  LDL.LU.64 R26, [R1+0x2258] ;  /* 0x00225800011a7983 */ /* 0x001ea80000300a00 */
[----:B------:R-:W2:Y:S04]  /*1bda0*/  LDL.LU.64 R24, [R1+0x2250] ;  /* 0x0022500001187983 */ /* 0x000ea80000300a00 */
[----:B------:R-:W2:Y:S02]  /*1bdb0*/  LDL.LU.64 R4, [R1+0x2248] ;  /* 0x0022480001047983 */ /* 0x000ea40000300a00 */
[----:B--2---:R-:W-:Y:S06]  /*1bdc0*/  HMMA.16816.F32 R24, R20, R4, R24 ;  /* 0x000000041418723c */ /* 0x004fec0000001818 */
[----:B------:R-:W-:-:S02]  /*1bdd0*/  IMAD.MOV.U32 R19, RZ, RZ, R4 ;  /* 0x000000ffff137224 */ /* 0x000fc400078e0004 */
        /* <DEDUP_REMOVED lines=9> */
[----:B------:R0:W-:Y:S04]  /*1be70*/  STL.64 [R1+0x1f0], R24 ;  /* 0x0001f01801007387 */ /* 0x0001e80000100a00 */
[----:B------:R-:W-:Y:S04]  /*1be80*/  STL.64 [R1+0x1f8], R26 ;  /* 0x0001f81a01007387 */ /* 0x000fe80000100a00 */
[----:B0-----:R-:W2:Y:S04]  /*1be90*/  LDL.LU.64 R24, [R1+0x2228] ;  /* 0x0022280001187983 */ /* 0x001ea80000300a00 */
[----:B------:R-:W2:Y:S04]  /*1bea0*/  LDL.LU.64 R6, [R1+0x2220] ;  /* 0x0022200001067983 */ /* 0x000ea80000300a00 */
[----:B------:R-:W2:Y:S02]  /*1beb0*/  LDL.LU.64 R4, [R1+0x2218] ;  /* 0x0022180001047983 */ /* 0x000ea40000300a00 */
[----:B--2---:R-:W-:-:S15]  /*1bec0*/  HMMA.16816.F32 R4, R20, R24, R4 ;  /* 0x000000181404723c */ /* 0x004fde0000001804 */
[----:B------:R-:W-:-:S08]  /*1bed0*/  NOP ;  /* 0x0000000000007918 */ /* 0x000fd00000000000 */
[----:B------:R0:W-:Y:S04]  /*1bee0*/  STL.64 [R1+0x1e0], R4 ;  /* 0x0001e00401007387 */ /* 0x0001e80000100a00 */
[----:B------:R1:W-:Y:S04]  /*1bef0*/  STL.64 [R1+0x1e8], R6 ;  /* 0x0001e80601007387 */ /* 0x0003e80000100a00 */
[----:B0-----:R-:W3:Y:S01]  /*1bf00*/  LDL.LU.64 R4, [R1+0x2210] ;  /* 0x0022100001047983 */ /* 0x001ee20000300a00 */
[----:B-1----:R-:W-:Y:S02]  /*1bf10*/  IMAD.MOV.U32 R7, RZ, RZ, R24 ;  /* 0x000000ffff077224 */ /* 0x002fe400078e0018 */
[----:B------:R-:W-:-:S02]  /*1bf20*/  IMAD.MOV.U32 R6, RZ, RZ, R25 ;  /* 0x000000ffff067224 */ /* 0x000fc400078e0019 */
[----:B------:R-:W2:Y:S01]  /*1bf30*/  LDL.LU.64 R24, [R1+0x2208] ;  /* 0x0022080001187983 */ /* 0x000ea20000300a00 */
[----:B---3--:R-:W-:Y:S06]  /*1bf40*/  HMMA.16816.F32 R8, R20, R4, R8 ;  /* 0x000000041408723c */ /* 0x008fec0000001808 */
[----:B------:R0:W-:Y:S02]  /*1bf50*/  STL.64 [R1+0x2180], R4 ;  /* 0x0021800401007387 */ /* 0x0001e40000100a00 */
[----:B0-----:R-:W-:Y:S02]  /*1bf60*/  IMAD.MOV.U32 R4, RZ, RZ, R7 ;  /* 0x000000ffff047224 */ /* 0x001fe400078e0007 */
[----:B------:R-:W-:-:S13]  /*1bf70*/  IMAD.MOV.U32 R5, RZ, RZ, R6 ;  /* 0x000000ffff057224 */ /* 0x000fda00078e0006 */
[----:B------:R0:W-:Y:S04]  /*1bf80*/  STL.64 [R1+0x1d0], R8 ;  /* 0x0001d00801007387 */ /* 0x0001e80000100a00 */
[----:B------:R1:W-:Y:S04]  /*1bf90*/  STL.64 [R1+0x1d8], R10 ;  /* 0x0001d80a01007387 */ /* 0x0003e80000100a00 */
[----:B0-----:R-:W2:Y:S04]  /*1bfa0*/  LDL.LU.64 R8, [R1+0x190] ;  /* 0x0001900001087983 */ /* 0x001ea80000300a00 */
[----:B-1----:R-:W2:Y:S04]  /*1bfb0*/  LDL.LU.64 R10, [R1+0x198] ;  /* 0x00019800010a7983 */ /* 0x002ea80000300a00 */
[----:B------:R0:W-:Y:S04]  /*1bfc0*/  STL.64 [R1+0x2198], R4 ;  /* 0x0021980401007387 */ /* 0x0001e80000100a00 */
[----:B0-----:R-:W3:Y:S04]  /*1bfd0*/  LDL.LU.64 R4, [R1+0x460] ;  /* 0x0004600001047983 */ /* 0x001ee80000300a00 */
[----:B------:R-:W4:Y:S04]  /*1bfe0*/  LDL.LU.64 R6, [R1+0x468] ;  /* 0x0004680001067983 */ /* 0x000f280000300a00 */
[----:B----4-:R-:W-:Y:S04]  /*1bff0*/  STL.64 [R1+0x21a8], R6 ;  /* 0x0021a80601007387 */ /* 0x010fe80000100a00 */
[----:B---3--:R0:W-:Y:S02]  /*1c000*/  STL.64 [R1+0x21a0], R4 ;  /* 0x0021a00401007387 */ /* 0x0081e40000100a00 */
[----:B0-----:R-:W-:-:S02]  /*1c010*/  IMAD.MOV.U32 R4, RZ, RZ, R19 ;  /* 0x000000ffff047224 */ /* 0x001fc400078e0013 */
[----:B------:R-:W-:-:S05]  /*1c020*/  IMAD.MOV.U32 R5, RZ, RZ, R18 ;  /* 0x000000ffff057224 */ /* 0x000fca00078e0012 */
[----:B------:R0:W-:Y:S02]  /*1c030*/  STL.64 [R1+0x21c0], R4 ;  /* 0x0021c00401007387 */ /* 0x0001e40000100a00 */
[----:B0-----:R-:W-:Y:S02]  /*1c040*/  IMAD.MOV.U32 R4, RZ, RZ, R15 ;  /* 0x000000ffff047224 */ /* 0x001fe400078e000f */
[----:B------:R-:W-:-:S05]  /*1c050*/  IMAD.MOV.U32 R5, RZ, RZ, R14 ;  /* 0x000000ffff057224 */ /* 0x000fca00078e000e */
[----:B------:R0:W-:Y:S02]  /*1c060*/  STL.64 [R1+0x21d8], R4 ;  /* 0x0021d80401007387 */ /* 0x0001e40000100a00 */
[----:B0-----:R-:W-:Y:S02]  /*1c070*/  IMAD.MOV.U32 R4, RZ, RZ, R13 ;  /* 0x000000ffff047224 */ /* 0x001fe400078e000d */
[----:B------:R-:W-:-:S05]  /*1c080*/  IMAD.MOV.U32 R5, RZ, RZ, R12 ;  /* 0x000000ffff057224 */ /* 0x000fca00078e000c */
[----:B------:R0:W-:Y:S04]  /*1c090*/  STL.64 [R1+0x21f0], R4 ;  /* 0x0021f00401007387 */ /* 0x0001e80000100a00 */
[----:B0-----:R-:W3:Y:S04]  /*1c0a0*/  LDL.LU.64 R4, [R1+0x630] ;  /* 0x0006300001047983 */ /* 0x001ee80000300a00 */
[----:B------:R-:W3:Y:S04]  /*1c0b0*/  LDL.LU.64 R6, [R1+0x638] ;  /* 0x0006380001067983 */ /* 0x000ee80000300a00 */
[----:B------:R-:W4:Y:S04]  /*1c0c0*/  LDL.LU.64 R12, [R1+0x2b0] ;  /* 0x0002b000010c7983 */ /* 0x000f280000300a00 */
[----:B------:R-:W2:Y:S04]  /*1c0d0*/  LDL.LU.64 R14, [R1+0x2b8] ;  /* 0x0002b800010e7983 */ /* 0x000ea80000300a00 */
[----:B--2---:R-:W-:Y:S04]  /*1c0e0*/  STL.64 [R1+0x2190], R14 ;  /* 0x0021900e01007387 */ /* 0x004fe80000100a00 */
[----:B----4-:R0:W-:Y:S04]  /*1c0f0*/  STL.64 [R1+0x2188], R12 ;  /* 0x0021880c01007387 */ /* 0x0101e80000100a00 */
[----:B0-----:R-:W2:Y:S04]  /*1c100*/  LDL.LU.64 R12, [R1+0x2d0] ;  /* 0x0002d000010c7983 */ /* 0x001ea80000300a00 */
[----:B------:R-:W4:Y:S04]  /*1c110*/  LDL.LU.64 R14, [R1+0x2d8] ;  /* 0x0002d800010e7983 */ /* 0x000f280000300a00 */
[----:B----4-:R-:W-:Y:S04]  /*1c120*/  STL.64 [R1+0x21b8], R14 ;  /* 0x0021b80e01007387 */ /* 0x010fe80000100a00 */
[----:B--2---:R0:W-:Y:S04]  /*1c130*/  STL.64 [R1+0x21b0], R12 ;  /* 0x0021b00c01007387 */ /* 0x0041e80000100a00 */
[----:B0-----:R-:W2:Y:S04]  /*1c140*/  LDL.LU.64 R12, [R1+0x4d0] ;  /* 0x0004d000010c7983 */ /* 0x001ea80000300a00 */
[----:B------:R-:W4:Y:S04]  /*1c150*/  LDL.LU.64 R14, [R1+0x4d8] ;  /* 0x0004d800010e7983 */ /* 0x000f280000300a00 */
[----:B----4-:R-:W-:Y:S04]  /*1c160*/  STL.64 [R1+0x21d0], R14 ;  /* 0x0021d00e01007387 */ /* 0x010fe80000100a00 */
[----:B--2---:R0:W-:Y:S04]  /*1c170*/  STL.64 [R1+0x21c8], R12 ;  /* 0x0021c80c01007387 */ /* 0x0041e80000100a00 */
[----:B0-----:R-:W2:Y:S04]  /*1c180*/  LDL.LU.64 R12, [R1+0x550] ;  /* 0x00055000010c7983 */ /* 0x001ea80000300a00 */
[----:B------:R-:W4:Y:S01]  /*1c190*/  LDL.LU.64 R14, [R1+0x558] ;  /* 0x00055800010e7983 */ /* 0x000f220000300a00 */
[----:B------:R-:W-:Y:S03]  /*1c1a0*/  HMMA.16816.F32 R20, R20, R24, R8 ;  /* 0x000000181414723c */ /* 0x000fe60000001808 */
[----:B----4-:R-:W-:Y:S04]  /*1c1b0*/  STL.64 [R1+0x21e8], R14 ;  /* 0x0021e80e01007387 */ /* 0x010fe80000100a00 */
[----:B--2---:R0:W-:Y:S04]  /*1c1c0*/  STL.64 [R1+0x21e0], R12 ;  /* 0x0021e00c01007387 */ /* 0x0041e80000100a00 */
[----:B0-----:R-:W2:Y:S04]  /*1c1d0*/  LDL.LU.64 R12, [R1+0x5c0] ;  /* 0x0005c000010c7983 */ /* 0x001ea80000300a00 */
[----:B------:R-:W2:Y:S04]  /*1c1e0*/  LDL.LU.64 R14, [R1+0x5c8] ;  /* 0x0005c800010e7983 */ /* 0x000ea80000300a00 */
[----:B------:R-:W3:Y:S04]  /*1c1f0*/  LDL.LU.64 R10, [R1+0x2200] ;  /* 0x00220000010a7983 */ /* 0x000ee80000300a00 */
[----:B------:R-:W3:Y:S04]  /*1c200*/  LDL.LU.64 R8, [R1+0x21f8] ;  /* 0x0021f80001087983 */ /* 0x000ee80000300a00 */
[----:B------:R-:W-:Y:S04]  /*1c210*/  STL.64 [R1+0x50], R20 ;  /* 0x0000501401007387 */ /* 0x000fe80000100a00 */
[----:B------:R-:W-:Y:S04]  /*1c220*/  STL.64 [R1+0x58], R22 ;  /* 0x0000581601007387 */ /* 0x000fe80000100a00 */
[----:B------:R-:W0:Y:S04]  /*1c230*/  LDSM.16.MT88.4 R20, [R3+UR4+0x100] ;  /* 0x000100040314783b */ /* 0x000e280008004200 */
[----:B0-----:R-:W-:Y:S04]  /*1c240*/  STL.64 [R1+0x20c0], R22 ;  /* 0x0020c01601007387 */ /* 0x001fe80000100a00 */
[----:B------:R-:W-:Y:S01]  /*1c250*/  STL.64 [R1+0x20b8], R20 ;  /* 0x0020b81401007387 */ /* 0x000fe20000100a00 */
[----:B---3--:R-:W-:-:S15]  /*1c260*/  HMMA.16816.F32 R4, R8, R16, R4 ;  /* 0x000000100804723c */ /* 0x008fde0000001804 */
[----:B------:R-:W-:-:S08]  /*1c270*/  NOP ;  /* 0x0000000000007918 */ /* 0x000fd00000000000 */
[----:B------:R0:W-:Y:S04]  /*1c280*/  STL.64 [R1+0x40], R4 ;  /* 0x0000400401007387 */ /* 0x0001e80000100a00 */
[----:B------:R2:W-:Y:S04]  /*1c290*/  STL.64 [R1+0x48], R6 ;  /* 0x0000480601007387 */ /* 0x0005e80000100a00 */
[----:B0-----:R-:W2:Y:S02]  /*1c2a0*/  LDL.LU.64 R4, [R1+0x21f0] ;  /* 0x0021f00001047983 */ /* 0x001ea40000300a00 */
[----:B--2---:R-:W-:Y:S02]  /*1c2b0*/  HMMA.16816.F32 R4, R8, R4, R12 ;  /* 0x000000040804723c */ /* 0x004fe4000000180c */
[----:B------:R-:W2:Y:S04]  /*1c2c0*/  LDL.LU.64 R14, [R1+0x21e8] ;  /* 0x0021e800010e7983 */ /* 0x000ea80000300a00 */
[----:B------:R-:W2:-:S15]  /*1c2d0*/  LDL.LU.64 R12, [R1+0x21e0] ;  /* 0x0021e000010c7983 */ /* 0x000e9e0000300a00 */
[----:B------:R-:W-:-:S02]  /*1c2e0*/  NOP ;  /* 0x0000000000007918 */ /* 0x000fc40000000000 */
        /* <DEDUP_REMOVED lines=14> */
[----:B------:R-:W-:Y:S04]  /*1c3d0*/  STL.64 [R1+0x1c0], R4 ;  /* 0x0001c00401007387 */ /* 0x000fe80000100a00 */
[----:B------:R0:W-:Y:S04]  /*1c3e0*/  STL.64 [R1+0x1c8], R6 ;  /* 0x0001c80601007387 */ /* 0x0001e80000100a00 */
[----:B0-----:R-:W3:Y:S04]  /*1c3f0*/  LDL.LU.64 R6, [R1+0x21a8] ;  /* 0x0021a80001067983 */ /* 0x001ee80000300a00 */
[----:B------:R-:W3:Y:S01]  /*1c400*/  LDL.LU.64 R4, [R1+0x21a0] ;  /* 0x0021a00001047983 */ /* 0x000ee20000300a00 */
[----:B------:R-:W-:-:S02]  /*1c410*/  IMAD.MOV.U32 R20, RZ, RZ, R2 ;  /* 0x000000ffff147224 */ /* 0x000fc400078e0002 */
[----:B------:R-:W-:-:S07]  /*1c420*/  IMAD.MOV.U32 R21, RZ, RZ, R0 ;  /* 0x000000ffff157224 */ /* 0x000fce00078e0000 */
[----:B---3--:R-:W-:-:S15]  /*1c430*/  HMMA.16816.F32 R4, R8, R20, R4 ;  /* 0x000000140804723c */ /* 0x008fde0000001804 */
[----:B------:R-:W-:-:S08]  /*1c440*/  NOP ;  /* 0x0000000000007918 */ /* 0x000fd00000000000 */
[----:B------:R0:W-:Y:S04]  /*1c450*/  STL.64 [R1+0x1b0], R4 ;  /* 0x0001b00401007387 */ /* 0x0001e80000100a00 */
[----:B------:R-:W-:Y:S04]  /*1c460*/  STL.64 [R1+0x1b8], R6 ;  /* 0x0001b80601007387 */ /* 0x000fe80000100a00 */
[----:B0-----:R-:W2:Y:S04]  /*1c470*/  LDL.LU.64 R4, [R1+0x2198] ;  /* 0x0021980001047983 */ /* 0x001ea80000300a00 */
[----:B------:R0:W-:Y:S04]  /*1c480*/  STL.64 [R1+0x2158], R20 ;  /* 0x0021581401007387 */ /* 0x0001e80000100a00 */
[----:B0-----:R-:W3:Y:S04]  /*1c490*/  LDL.LU.64 R20, [R1+0x2c0] ;  /* 0x0002c00001147983 */ /* 0x001ee80000300a00 */
[----:B------:R-:W3:Y:S01]  /*1c4a0*/  LDL.LU.64 R22, [R1+0x2c8] ;  /* 0x0002c80001167983 */ /* 0x000ee20000300a00 */
[----:B--2---:R-:W-:Y:S03]  /*1c4b0*/  HMMA.16816.F32 R4, R8, R4, R12 ;  /* 0x000000040804723c */ /* 0x004fe6000000180c */
[----:B------:R-:W2:Y:S04]  /*1c4c0*/  LDL.LU.64 R14, [R1+0x2190] ;  /* 0x00219000010e7983 */ /* 0x000ea80000300a00 */
[----:B------:R-:W2:-:S15]  /*1c4d0*/  LDL.LU.64 R12, [R1+0x2188] ;  /* 0x00218800010c7983 */ /* 0x000e9e0000300a00 */
[----:B------:R-:W-:-:S01]  /*1c4e0*/  NOP ;  /* 0x0000000000007918 */ /* 0x000fc20000000000 */
[----:B------:R0:W-:Y:S04]  /*1c4f0*/  STL.64 [R1+0x1a0], R4 ;  /* 0x0001a00401007387 */ /* 0x0001e80000100a00 */
[----:B------:R1:W-:Y:S04]  /*1c500*/  STL.64 [R1+0x1a8], R6 ;  /* 0x0001a80601007387 */ /* 0x0003e80000100a00 */
[----:B0-----:R-:W3:Y:S02]  /*1c510*/  LDL.LU.64 R4, [R1+0x2180] ;  /* 0x0021800001047983 */ /* 0x001ee40000300a00 */
[C---:B---3--:R-:W-:Y:S06]  /*1c520*/  HMMA.16816.F32 R20, R8.reuse, R4, R20 ;  /* 0x000000040814723c */ /* 0x048fec0000001814 */
[----:B--2---:R-:W-:Y:S01]  /*1c530*/  HMMA.16816.F32 R8, R8, R24, R12 ;  /* 0x000000180808723c */ /* 0x004fe2000000180c */
[----:B------:R-:W-:-:S02]  /*1c540*/  IMAD.MOV.U32 R2, RZ, RZ, R4 ;  /* 0x000000ffff027224 */ /* 0x000fc400078e0004 */
[----:B------:R-:W-:-:S14]  /*1c550*/  IMAD.MOV.U32 R0, RZ, RZ, R5 ;  /* 0x000000ffff007224 */ /* 0x000fdc00078e0005 */
[----:B------:R-:W-:Y:S04]  /*1c560*/  STL.64 [R1+0x190], R20 ;  /* 0x0001901401007387 */ /* 0x000fe80000100a00 */
[----:B------:R-:W-:Y:S04]  /*1c570*/  STL.64 [R1+0x198], R22 ;  /* 0x0001981601007387 */ /* 0x000fe80000100a00 */
[----:B-1----:R-:W2:Y:S04]  /*1c580*/  LDL.LU.64 R6, [R1+0x2178] ;  /* 0x0021780001067983 */ /* 0x002ea80000300a00 */
[----:B------:R-:W2:Y:S04]  /*1c590*/  LDL.LU.64 R4, [R1+0x2170] ;  /* 0x0021700001047983 */ /* 0x000ea80000300a00 */
[----:B------:R0:W-:Y:S04]  /*1c5a0*/  STL.64 [R1+0x2118], R24 ;  /* 0x0021181801007387 */ /* 0x0001e80000100a00 */
[----:B0-----:R-:W3:Y:S04]  /*1c5b0*/  LDL.64 R24, [R1+0xd0] ;  /* 0x0000d00001187983 */ /* 0x001ee80000100a00 */
[----:B------:R-:W-:Y:S04]  /*1c5c0*/  STL.64 [R1+0x10], R8 ;  /* 0x0000100801007387 */ /* 0x000fe80000100a00 */
[----:B------:R-:W-:Y:S04]  /*1c5d0*/  STL.64 [R1+0x18], R10 ;  /* 0x0000180a01007387 */ /* 0x000fe80000100a00 */
[----:B------:R-:W0:Y:S04]  /*1c5e0*/  LDSM.16.MT88.4 R8, [R3+UR4+0x180] ;  /* 0x000180040308783b */ /* 0x000e280008004200 */
[----:B0-----:R-:W-:Y:S04]  /*1c5f0*/  STL.64 [R1+0x2040], R10 ;  /* 0x0020400a01007387 */ /* 0x001fe80000100a00 */
[----:B------:R-:W-:Y:S04]  /*1c600*/  STL.64 [R1+0x2038], R8 ;  /* 0x0020380801007387 */ /* 0x000fe80000100a00 */
[----:B------:R-:W4:Y:S04]  /*1c610*/  LDL.LU.64 R20, [R1+0x580] ;  /* 0x0005800001147983 */ /* 0x000f280000300a00 */
[----:B------:R-:W2:Y:S04]  /*1c620*/  LDL.LU.64 R22, [R1+0x588] ;  /* 0x0005880001167983 */ /* 0x000ea80000300a00 */
[----:B--2---:R-:W-:Y:S04]  /*1c630*/  STL.64 [R1+0x2168], R22 ;  /* 0x0021681601007387 */ /* 0x004fe80000100a00 */
[----:B----4-:R0:W-:Y:S04]  /*1c640*/  STL.64 [R1+0x2160], R20 ;  /* 0x0021601401007387 */ /* 0x0101e80000100a00 */
[----:B0-----:R-:W3:Y:S04]  /*1c650*/  LDL.LU.64 R20, [R1+0x5e0] ;  /* 0x0005e00001147983 */ /* 0x001ee80000300a00 */
[----:B------:R-:W3:Y:S04]  /*1c660*/  LDL.LU.64 R22, [R1+0x5e8] ;  /* 0x0005e80001167983 */ /* 0x000ee80000300a00 */
[----:B------:R-:W2:Y:S04]  /*1c670*/  LDL.LU.64 R12, [R1+0x490] ;  /* 0x00049000010c7983 */ /* 0x000ea80000300a00 */
[----:B------:R-:W4:Y:S01]  /*1c680*/  LDL.LU.64 R14, [R1+0x498] ;  /* 0x00049800010e7983 */ /* 0x000f220000300a00 */
[----:B------:R-:W-:-:S03]  /*1c690*/  IMAD.MOV.U32 R8, RZ, RZ, R2 ;  /* 0x000000ffff087224 */ /* 0x000fc600078e0002 */
[----:B----4-:R-:W-:Y:S04]  /*1c6a0*/  STL.64 [R1+0x2138], R14 ;  /* 0x0021380e01007387 */ /* 0x010fe80000100a00 */
[----:B--2---:R0:W-:Y:S04]  /*1c6b0*/  STL.64 [R1+0x2130], R12 ;  /* 0x0021300c01007387 */ /* 0x0041e80000100a00 */
[----:B0-----:R-:W2:Y:S01]  /*1c6c0*/  LDL.64 R12, [R1+0xb0] ;  /* 0x0000b000010c7983 */ /* 0x001ea20000100a00 */
[----:B------:R-:W-:-:S03]  /*1c6d0*/  IMAD.MOV.U32 R9, RZ, RZ, R0 ;  /* 0x000000ffff097224 */ /* 0x000fc600078e0000 */
[----:B--2---:R0:W-:Y:S04]  /*1c6e0*/  STL.64 [R1+0x2150], R12 ;  /* 0x0021500c01007387 */ /* 0x0041e80000100a00 */
[----:B0-----:R-:W2:Y:S04]  /*1c6f0*/  LDL.64 R12, [R1+0xc0] ;  /* 0x0000c000010c7983 */ /* 0x001ea80000100a00 */
[----:B------:R0:W-:Y:S04]  /*1c700*/  STL.64 [R1+0x2128], R8 ;  /* 0x0021280801007387 */ /* 0x0001e80000100a00 */
[----:B0-----:R-:W4:Y:S04]  /*1c710*/  LDL.LU.64 R8, [R1+0x690] ;  /* 0x0006900001087983 */ /* 0x001f280000300a00 */
[----:B------:R-:W4:Y:S02]  /*1c720*/  LDL.LU.64 R10, [R1+0x698] ;  /* 0x00069800010a7983 */ /* 0x000f240000300a00 */
[----:B----4-:R-:W-:-:S15]  /*1c730*/  HMMA.16816.F32 R8, R4, R16, R8 ;  /* 0x000000100408723c */ /* 0x010fde0000001808 */
[----:B------:R-:W-:-:S08]  /*1c740*/  NOP ;  /* 0x0000000000007918 */ /* 0x000fd00000000000 */
[----:B------:R0:W-:Y:S04]  /*1c750*/  STL.64 [R1+0x170], R8 ;  /* 0x0001700801007387 */ /* 0x0001e80000100a00 */
[----:B------:R1:W-:Y:S04]  /*1c760*/  STL.64 [R1+0x178], R10 ;  /* 0x0001780a01007387 */ /* 0x0003e80000100a00 */
[----:B0-----:R-:W4:Y:S04]  /*1c770*/  LDL.LU.64 R8, [R1+0x3e0] ;  /* 0x0003e00001087983 */ /* 0x001f280000300a00 */
[----:B-1----:R-:W2:Y:S01]  /*1c780*/  LDL.LU.64 R10, [R1+0x3e8] ;  /* 0x0003e800010a7983 */ /* 0x002ea20000300a00 */
[----:B---3--:R-:W-:Y:S03]  /*1c790*/  HMMA.16816.F32 R20, R4, R24, R20 ;  /* 0x000000180414723c */ /* 0x008fe60000001814 */
[----:B--2---:R-:W-:Y:S04]  /*1c7a0*/  STL.64 [R1+0x2148], R10 ;  /* 0x0021480a01007387 */ /* 0x004fe80000100a00 */
[----:B----4-:R0:W-:Y:S04]  /*1c7b0*/  STL.64 [R1+0x2140], R8 ;  /* 0x0021400801007387 */ /* 0x0101e80000100a00 */
[----:B0-----:R-:W2:Y:S04]  /*1c7c0*/  LDL.LU.64 R8, [R1+0x500] ;  /* 0x0005000001087983 */ /* 0x001ea80000300a00 */
[----:B------:R-:W2:Y:S04]  /*1c7d0*/  LDL.LU.64 R10, [R1+0x508] ;  /* 0x00050800010a7983 */ /* 0x000ea80000300a00 */
[----:B------:R0:W-:Y:S04]  /*1c7e0*/  STL.64 [R1+0x2120], R16 ;  /* 0x0021201001007387 */ /* 0x0001e80000100a00 */
[----:B0-----:R-:W3:Y:S04]  /*1c7f0*/  LDL.64 R16, [R1+0x90] ;  /* 0x0000900001107983 */ /* 0x001ee80000100a00 */
[----:B------:R-:W-:Y:S04]  /*1c800*/  STL.64 [R1+0x160], R20 ;  /* 0x0001601401007387 */ /* 0x000fe80000100a00 */
[----:B------:R0:W-:Y:S04]  /*1c810*/  STL.64 [R1+0x168], R22 ;  /* 0x0001681601007387 */ /* 0x0001e80000100a00 */
[----:B0-----:R-:W4:Y:S04]  /*1c820*/  LDL.LU.64 R22, [R1+0x2168] ;  /* 0x0021680001167983 */ /* 0x001f280000300a00 */
[----:B------:R-:W4:Y:S01]  /*1c830*/  LDL.LU.64 R20, [R1+0x2160] ;  /* 0x0021600001147983 */ /* 0x000f220000300a00 */
[----:B------:R-:W-:-:S02]  /*1c840*/  IMAD.MOV.U32 R18, RZ, RZ, R24 ;  /* 0x000000ffff127224 */ /* 0x000fc400078e0018 */
[----:B------:R-:W-:Y:S02]  /*1c850*/  IMAD.MOV.U32 R3, RZ, RZ, R25 ;  /* 0x000000ffff037224 */ /* 0x000fe400078e0019 */
[----:B------:R-:W3:Y:S04]  /*1c860*/  LDL.LU.64 R24, [R1+0x3d0] ;  /* 0x0003d00001187983 */ /* 0x000ee80000300a00 */
[----:B------:R-:W3:Y:S01]  /*1c870*/  LDL.LU.64 R26, [R1+0x3d8] ;  /* 0x0003d800011a7983 */ /* 0x000ee20000300a00 */
[----:B------:R-:W-:Y:S01]  /*1c880*/  IMAD.MOV.U32 R19, RZ, RZ, R13 ;  /* 0x000000ffff137224 */ /* 0x000fe200078e000d */
[----:B----4-:R-:W-:-:S15]  /*1c890*/  HMMA.16816.F32 R20, R4, R12, R20 ;  /* 0x0000000c0414723c */ /* 0x010fde0000001814 */
[----:B------:R-:W-:-:S08]  /*1c8a0*/  NOP ;  /* 0x0000000000007918 */ /* 0x000fd00000000000 */
[----:B------:R0:W-:Y:S04]  /*1c8b0*/  STL.64 [R1+0x150], R20 ;  /* 0x0001501401007387 */ /* 0x0001e80000100a00 */
[----:B------:R1:W-:Y:S04]  /*1c8c0*/  STL.64 [R1+0x158], R22 ;  /* 0x0001581601007387 */ /* 0x0003e80000100a00 */
[----:B0-----:R-:W4:Y:S01]  /*1c8d0*/  LDL.LU.64 R20, [R1+0x2158] ;  /* 0x0021580001147983 */ /* 0x001f220000300a00 */
[----:B-1----:R-:W-:-:S03]  /*1c8e0*/  IMAD.MOV.U32 R22, RZ, RZ, R12 ;  /* 0x000000ffff167224 */ /* 0x002fc600078e000c */
[----:B------:R-:W2:Y:S02]  /*1c8f0*/  LDL.LU.64 R12, [R1+0x2150] ;  /* 0x00215000010c7983 */ /* 0x000ea40000300a00 */
[----:B--2---:R-:W-:Y:S06]  /*1c900*/  HMMA.16816.F32 R8, R4, R12, R8 ;  /* 0x0000000c0408723c */ /* 0x004fec0000001808 */
[----:B------:R-:W-:Y:S02]  /*1c910*/  IMAD.MOV.U32 R2, RZ, RZ, R12 ;  /* 0x000000ffff027224 */ /* 0x000fe400078e000c */
[----:B------:R-:W-:-:S15]  /*1c920*/  IMAD.MOV.U32 R0, RZ, RZ, R13 ;  /* 0x000000ffff007224 */ /* 0x000fde00078e000d */
[----:B------:R-:W-:Y:S04]  /*1c930*/  STL.64 [R1+0x2e0], R8 ;  /* 0x0002e00801007387 */ /* 0x000fe80000100a00 */
[----:B------:R0:W-:Y:S04]  /*1c940*/  STL.64 [R1+0x2e8], R10 ;  /* 0x0002e80a01007387 */ /* 0x0001e80000100a00 */
[----:B0-----:R-:W3:Y:S04]  /*1c950*/  LDL.LU.64 R10, [R1+0x2148] ;  /* 0x00214800010a7983 */ /* 0x001ee80000300a00 */
[----:B------:R-:W3:Y:S04]  /*1c960*/  LDL.LU.64 R8, [R1+0x2140] ;  /* 0x0021400001087983 */ /* 0x000ee80000300a00 */
[----:B------:R-:W4:Y:S04]  /*1c970*/  LDL.LU.64 R14, [R1+0x2138] ;  /* 0x00213800010e7983 */ /* 0x000f280000300a00 */
[----:B------:R-:W4:Y:S02]  /*1c980*/  LDL.LU.64 R12, [R1+0x2130] ;  /* 0x00213000010c7983 */ /* 0x000f240000300a00 */
[C---:B----4-:R-:W-:Y:S06]  /*1c990*/  HMMA.16816.F32 R12, R4.reuse, R20, R12 ;  /* 0x00000014040c723c */ /* 0x050fec000000180c */
[----:B---3--:R-:W-:-:S15]  /*1c9a0*/  HMMA.16816.F32 R8, R4, R16, R8 ;  /* 0x000000100408723c */ /* 0x008fde0000001808 */
[----:B------:R-:W-:-:S02]  /*1c9b0*/  NOP ;  /* 0x0000000000007918 */ /* 0x000fc40000000000 */
[----:B------:R0:W-:Y:S04]  /*1c9c0*/  STL.64 [R1+0x2d0], R12 ;  /* 0x0002d00c01007387 */ /* 0x0001e80000100a00 */
[----:B------:R1:W-:Y:S04]  /*1c9d0*/  STL.64 [R1+0x2d8], R14 ;  /* 0x0002d80e01007387 */ /* 0x0003e80000100a00 */
[----:B0-----:R-:W2:Y:S04]  /*1c9e0*/  LDL.LU.64 R12, [R1+0x380] ;  /* 0x00038000010c7983 */ /* 0x001ea80000300a00 */
[----:B-1----:R-:W2:Y:S04]  /*1c9f0*/  LDL.LU.64 R14, [R1+0x388] ;  /* 0x00038800010e7983 */ /* 0x002ea80000300a00 */
[----:B------:R0:W-:Y:S02]  /*1ca00*/  STL.64 [R1+0x20e0], R20 ;  /* 0x0020e01401007387 */ /* 0x0001e40000100a00 */
[----:B0-----:R-:W-:-:S02]  /*1ca10*/  IMAD.MOV.U32 R20, RZ, RZ, R22 ;  /* 0x000000ffff147224 */ /* 0x001fc400078e0016 */
[----:B------:R-:W-:-:S05]  /*1ca20*/  IMAD.MOV.U32 R21, RZ, RZ, R19 ;  /* 0x000000ffff157224 */ /* 0x000fca00078e0013 */
[----:B------:R-:W-:Y:S04]  /*1ca30*/  STL.64 [R1+0x20f0], R20 ;  /* 0x0020f01401007387 */ /* 0x000fe80000100a00 */
[----:B------:R0:W-:Y:S04]  /*1ca40*/  STL.64 [R1+0x2c0], R8 ;  /* 0x0002c00801007387 */ /* 0x0001e80000100a00 */
[----:B------:R1:W-:Y:S04]  /*1ca50*/  STL.64 [R1+0x2c8], R10 ;  /* 0x0002c80a01007387 */ /* 0x0003e80000100a00 */
[----:B0-----:R-:W3:Y:S01]  /*1ca60*/  LDL.LU.64 R8, [R1+0x2128] ;  /* 0x0021280001087983 */ /* 0x001ee20000300a00 */
[----:B------:R-:W-:-:S02]  /*1ca70*/  IMAD.MOV.U32 R21, RZ, RZ, R3 ;  /* 0x000000ffff157224 */ /* 0x000fc400078e0003 */
[----:B-1----:R-:W-:Y:S02]  /*1ca80*/  IMAD.MOV.U32 R10, RZ, RZ, R16 ;  /* 0x000000ffff0a7224 */ /* 0x002fe400078e0010 */
[----:B------:R-:W-:Y:S02]  /*1ca90*/  IMAD.MOV.U32 R3, RZ, RZ, R17 ;  /* 0x000000ffff037224 */ /* 0x000fe400078e0011 */
[----:B------:R-:W4:Y:S01]  /*1caa0*/  LDL.LU.64 R16, [R1+0x2120] ;  /* 0x0021200001107983 */ /* 0x000f220000300a00 */
[----:B---3--:R-:W-:-:S15]  /*1cab0*/  HMMA.16816.F32 R24, R4, R8, R24 ;  /* 0x000000080418723c */ /* 0x008fde0000001818 */
[----:B------:R-:W-:-:S08]  /*1cac0*/  NOP ;  /* 0x0000000000007918 */ /* 0x000fd00000000000 */
[----:B------:R0:W-:Y:S04]  /*1cad0*/  STL.64 [R1+0x2b0], R24 ;  /* 0x0002b01801007387 */ /* 0x0001e80000100a00 */
[----:B------:R-:W-:Y:S04]  /*1cae0*/  STL.64 [R1+0x2b8], R26 ;  /* 0x0002b81a01007387 */ /* 0x000fe80000100a00 */
[----:B0-----:R-:W2:Y:S04]  /*1caf0*/  LDL.LU.64 R24, [R1+0x2118] ;  /* 0x0021180001187983 */ /* 0x001ea80000300a00 */
[----:B------:R0:W-:Y:S02]  /*1cb00*/  STL.64 [R1+0x20d0], R8 ;  /* 0x0020d00801007387 */ /* 0x0001e40000100a00 */
[----:B0-----:R-:W-:-:S02]  /*1cb10*/  IMAD.MOV.U32 R8, RZ, RZ, R10 ;  /* 0x000000ffff087224 */ /* 0x001fc400078e000a */
[----:B------:R-:W-:-:S05]  /*1cb20*/  IMAD.MOV.U32 R9, RZ, RZ, R3 ;  /* 0x000000ffff097224 */ /* 0x000fca00078e0003 */
[----:B------:R0:W-:Y:S04]  /*1cb30*/  STL.64 [R1+0x20e8], R8 ;  /* 0x0020e80801007387 */ /* 0x0001e80000100a00 */
[----:B0-----:R-:W3:Y:S04]  /*1cb40*/  LDL.LU.64 R8, [R1+0x530] ;  /* 0x0005300001087983 */ /* 0x001ee80000300a00 */
[----:B------:R-:W4:Y:S01]  /*1cb50*/  LDL.LU.64 R10, [R1+0x538] ;  /* 0x00053800010a7983 */ /* 0x000f220000300a00 */
[----:B--2---:R-:W-:Y:S03]  /*1cb60*/  HMMA.16816.F32 R4, R4, R24, R12 ;  /* 0x000000180404723c */ /* 0x004fe6000000180c */
[----:B----4-:R-:W-:Y:S04]  /*1cb70*/  STL.64 [R1+0x2100], R10 ;  /* 0x0021000a01007387 */ /* 0x010fe80000100a00 */
[----:B---3--:R0:W-:Y:S04]  /*1cb80*/  STL.64 [R1+0x20f8], R8 ;  /* 0x0020f80801007387 */ /* 0x0081e80000100a00 */
[----:B0-----:R-:W2:Y:S04]  /*1cb90*/  LDL.LU.64 R8, [R1+0x5b0] ;  /* 0x0005b00001087983 */ /* 0x001ea80000300a00 */
[----:B------:R-:W2:Y:S04]  /*1cba0*/  LDL.LU.64 R10, [R1+0x5b8] ;  /* 0x0005b800010a7983 */ /* 0x000ea80000300a00 */
[----:B------:R-:W2:Y:S04]  /*1cbb0*/  LDL.LU.64 R14, [R1+0x2110] ;  /* 0x00211000010e7983 */ /* 0x000ea80000300a00 */
[----:B------:R-:W2:Y:S04]  /*1cbc0*/  LDL.LU.64 R12, [R1+0x2108] ;  /* 0x00210800010c7983 */ /* 0x000ea80000300a00 */
[----:B------:R0:W-:Y:S04]  /*1cbd0*/  STL.64 [R1+0x140], R4 ;  /* 0x0001400401007387 */ /* 0x0001e80000100a00 */
[----:B------:R1:W-:Y:S04]  /*1cbe0*/  STL.64 [R1+0x148], R6 ;  /* 0x0001480601007387 */ /* 0x0003e80000100a00 */
[----:B0-----:R-:W3:Y:S04]  /*1cbf0*/  LDL.LU.64 R4, [R1+0x620] ;  /* 0x0006200001047983 */ /* 0x001ee80000300a00 */
[----:B-1----:R-:W3:Y:S01]  /*1cc00*/  LDL.LU.64 R6, [R1+0x628] ;  /* 0x0006280001067983 */ /* 0x002ee20000300a00 */
[----:B------:R-:W-:-:S03]  /*1cc10*/  IMAD.MOV.U32 R20, RZ, RZ, R18 ;  /* 0x000000ffff147224 */ /* 0x000fc600078e0012 */
[----:B------:R-:W-:Y:S04]  /*1cc20*/  STL.64 [R1+0x20c8], R24 ;  /* 0x0020c81801007387 */ /* 0x000fe80000100a00 */
[C---:B--2---:R-:W-:Y:S06]  /*1cc30*/  HMMA.16816.F32 R20, R12.reuse, R20, R8 ;  /* 0x000000140c14723c */ /* 0x044fec0000001808 */
[----:B---3--:R-:W-:-:S15]  /*1cc40*/  HMMA.16816.F32 R4, R12, R16, R4 ;  /* 0x000000100c04723c */ /* 0x008fde0000001804 */
[----:B------:R-:W-:-:S08]  /*1cc50*/  NOP ;  /* 0x0000000000007918 */ /* 0x000fd00000000000 */
[----:B------:R0:W-:Y:S04]  /*1cc60*/  STL.64 [R1+0x120], R4 ;  /* 0x0001200401007387 */ /* 0x0001e80000100a00 */
[----:B------:R1:W-:Y:S04]  /*1cc70*/  STL.64 [R1+0x128], R6 ;  /* 0x0001280601007387 */ /* 0x0003e80000100a00 */
[----:B0-----:R-:W2:Y:S04]  /*1cc80*/  LDL.LU.64 R4, [R1+0x3f0] ;  /* 0x0003f00001047983 */ /* 0x001ea80000300a00 */
[----:B-1----:R-:W2:Y:S04]  /*1cc90*/  LDL.LU.64 R6, [R1+0x3f8] ;  /* 0x0003f80001067983 */ /* 0x002ea80000300a00 */
[----:B------:R0:W-:Y:S04]  /*1cca0*/  STL.64 [R1+0x20d8], R16 ;  /* 0x0020d81001007387 */ /* 0x0001e80000100a00 */
[----:B0-----:R-:W3:Y:S04]  /*1ccb0*/  LDL.LU.64 R16, [R1+0x4c0] ;  /* 0x0004c00001107983 */ /* 0x001ee80000300a00 */
[----:B------:R-:W3:Y:S04]  /*1ccc0*/  LDL.LU.64 R18, [R1+0x4c8] ;  /* 0x0004c80001127983 */ /* 0x000ee80000300a00 */
[----:B------:R-:W4:Y:S04]  /*1ccd0*/  LDL.LU.64 R10, [R1+0x2100] ;  /* 0x00210000010a7983 */ /* 0x000f280000300a00 */
[----:B------:R-:W4:Y:S04]  /*1cce0*/  LDL.LU.64 R8, [R1+0x20f8] ;  /* 0x0020f80001087983 */ /* 0x000f280000300a00 */
[----:B------:R0:W-:Y:S04]  /*1ccf0*/  STL.64 [R1+0x110], R20 ;  /* 0x0001101401007387 */ /* 0x0001e80000100a00 */
[----:B0-----:R-:W4:Y:S01]  /*1cd00*/  LDL.LU.64 R20, [R1+0x20f0] ;  /* 0x0020f00001147983 */ /* 0x001f220000300a00 */
[----:B------:R-:W-:-:S02]  /*1cd10*/  IMAD.MOV.U32 R24, RZ, RZ, R2 ;  /* 0x000000ffff187224 */ /* 0x000fc400078e0002 */
[----:B------:R-:W-:Y:S02]  /*1cd20*/  IMAD.MOV.U32 R25, RZ, RZ, R0 ;  /* 0x000000ffff197224 */ /* 0x000fe400078e0000 */
[----:B------:R-:W-:Y:S02]  /*1cd30*/  IMAD.MOV.U32 R2, RZ, RZ, R22 ;  /* 0x000000ffff027224 */ /* 0x000fe400078e0016 */
[----:B------:R-:W-:-:S05]  /*1cd40*/  IMAD.MOV.U32 R0, RZ, RZ, R23 ;  /* 0x000000ffff007224 */ /* 0x000fca00078e0017 */
[----:B------:R-:W-:Y:S04]  /*1cd50*/  STL [R1+0x1d5c], R0 ;  /* 0x001d5c0001007387 */ /* 0x000fe80000100800 */
[----:B------:R-:W-:Y:S01]  /*1cd60*/  STL [R1+0x1d58], R2 ;  /* 0x001d580201007387 */ /* 0x000fe20000100800 */
[----:B----4-:R-:W-:Y:S03]  /*1cd70*/  HMMA.16816.F32 R20, R12, R20, R8 ;  /* 0x000000140c14723c */ /* 0x010fe60000001808 */
[----:B------:R-:W4:-:S15]  /*1cd80*/  LDL.LU.64 R8, [R1+0x20e8] ;  /* 0x0020e80001087983 */ /* 0x000f1e0000300a00 */
[----:B------:R-:W-:-:S05]  /*1cd90*/  NOP ;  /* 0x0000000000007918 */ /* 0x000fca0000000000 */
[----:B------:R0:W-:Y:S04]  /*1cda0*/  STL.64 [R1+0x100], R20 ;  /* 0x0001001401007387 */ /* 0x0001e80000100a00 */
[----:B------:R-:W-:Y:S04]  /*1cdb0*/  STL.64 [R1+0x108], R22 ;  /* 0x0001081601007387 */ /* 0x000fe80000100a00 */
[----:B0-----:R-:W2:Y:S01]  /*1cdc0*/  LDL.LU.64 R20, [R1+0x20e0] ;  /* 0x0020e00001147983 */ /* 0x001ea20000300a00 */
[----:B---3--:R-:W-:-:S15]  /*1cdd0*/  HMMA.16816.F32 R16, R12, R24, R16 ;  /* 0x000000180c10723c */ /* 0x008fde0000001810 */
[----:B------:R-:W-:-:S08]  /*1cde0*/  NOP ;  /* 0x0000000000007918 */ /* 0x000fd00000000000 */
[----:B------:R0:W-:Y:S01]  /*1cdf0*/  STL.64 [R1+0xf0], R16 ;  /* 0x0000f01001007387 */ /* 0x0001e20000100a00 */
[----:B------:R-:W-:Y:S02]  /*1ce00*/  IMAD.MOV.U32 R0, RZ, RZ, R18 ;  /* 0x000000ffff007224 */ /* 0x000fe400078e0012 */
[----:B------:R-:W-:Y:S01]  /*1ce10*/  IMAD.MOV.U32 R2, RZ, RZ, R19 ;  /* 0x000000ffff027224 */ /* 0x000fe200078e0013 */
[----:B0-----:R-:W4:Y:S04]  /*1ce20*/  LDL.LU.64 R16, [R1+0x3c0] ;  /* 0x0003c00001107983 */ /* 0x001f280000300a00 */
[----:B------:R-:W4:Y:S04]  /*1ce30*/  LDL.LU.64 R18, [R1+0x3c8] ;  /* 0x0003c80001127983 */ /* 0x000f280000300a00 */
[----:B------:R-:W3:Y:S04]  /*1ce40*/  LDL.LU.64 R24, [R1+0x3b0] ;  /* 0x0003b00001187983 */ /* 0x000ee80000300a00 */
[----:B------:R-:W3:Y:S04]  /*1ce50*/  LDL.LU.64 R26, [R1+0x3b8] ;  /* 0x0003b800011a7983 */ /* 0x000ee80000300a00 */
[----:B------:R-:W-:Y:S04]  /*1ce60*/  STL [R1+0x1d68], R0 ;  /* 0x001d680001007387 */ /* 0x000fe80000100800 */
[----:B------:R-:W-:Y:S01]  /*1ce70*/  STL [R1+0x1d64], R2 ;  /* 0x001d640201007387 */ /* 0x000fe20000100800 */
[----:B--2---:R-:W-:-:S15]  /*1ce80*/  HMMA.16816.F32 R4, R12, R20, R4 ;  /* 0x000000140c04723c */ /* 0x004fde0000001804 */
[----:B------:R-:W-:-:S08]  /*1ce90*/  NOP ;  /* 0x0000000000007918 */ /* 0x000fd00000000000 */
[----:B------:R-:W-:Y:S04]  /*1cea0*/  STL.64 [R1+0xe0], R4 ;  /* 0x0000e00401007387 */ /* 0x000fe80000100a00 */
[----:B------:R-:W-:Y:S01]  /*1ceb0*/  STL [R1+0xe8], R6 ;  /* 0x0000e80601007387 */ /* 0x000fe20000100800 */
[----:B------:R-:W-:-:S03]  /*1cec0*/  IMAD.MOV.U32 R3, RZ, RZ, R7 ;  /* 0x000000ffff037224 */ /* 0x000fc600078e0007 */
[----:B------:R-:W0:Y:S04]  /*1ced0*/  LDSM.16.MT88.4 R4, [R28+UR4+0x2000] ;  /* 0x002000041c04783b */ /* 0x000e280008004200 */
[----:B------:R-:W-:Y:S04]  /*1cee0*/  STL [R1+0x1d60], R3 ;  /* 0x001d600301007387 */ /* 0x000fe80000100800 */
[----:B------:R-:W2:Y:S04]  /*1cef0*/  LDL.LU.64 R20, [R1+0x370] ;  /* 0x0003700001147983 */ /* 0x000ea80000300a00 */
[----:B------:R-:W2:Y:S04]  /*1cf00*/  LDL.LU.64 R22, [R1+0x378] ;  /* 0x0003780001167983 */ /* 0x000ea80000300a00 */
[----:B0-----:R-:W-:Y:S04]  /*1cf10*/  STL.64 [R1+0x1fc0], R6 ;  /* 0x001fc00601007387 */ /* 0x001fe80000100a00 */
[----:B------:R0:W-:Y:S04]  /*1cf20*/  STL.64 [R1+0x1fb8], R4 ;  /* 0x001fb80401007387 */ /* 0x0001e80000100a00 */
[----:B0-----:R-:W3:Y:S01]  /*1cf30*/  LDL.LU.64 R4, [R1+0xc0] ;  /* 0x0000c00001047983 */ /* 0x001ee20000300a00 */
[C---:B----4-:R-:W-:Y:S03]  /*1cf40*/  HMMA.16816.F32 R8, R12.reuse, R8, R16 ;  /* 0x000000080c08723c */ /* 0x050fe60000001810 */
[----:B---3--:R0:W-:Y:S04]  /*1cf50*/  STL.64 [R1+0x20a8], R4 ;  /* 0x0020a80401007387 */ /* 0x0081e80000100a00 */
[----:B0-----:R-:W3:Y:S04]  /*1cf60*/  LDL.LU.64 R4, [R1+0xd0] ;  /* 0x0000d00001047983 */ /* 0x001ee80000300a00 */
[----:B---3--:R0:W-:Y:S04]  /*1cf70*/  STL.64 [R1+0x20b0], R4 ;  /* 0x0020b00401007387 */ /* 0x0081e80000100a00 */
[----:B0-----:R-:W3:Y:S04]  /*1cf80*/  LDL.LU.64 R4, [R1+0x610] ;  /* 0x0006100001047983 */ /* 0x001ee80000300a00 */
[----:B------:R-:W3:Y:S04]  /*1cf90*/  LDL.LU.64 R6, [R1+0x618] ;  /* 0x0006180001067983 */ /* 0x000ee80000300a00 */
[----:B------:R-:W3:Y:S04]  /*1cfa0*/  LDL.LU.64 R16, [R1+0x20d8] ;  /* 0x0020d80001107983 */ /* 0x000ee80000300a00 */
[----:B------:R0:W-:Y:S04]  /*1cfb0*/  STL.64 [R1+0x70], R8 ;  /* 0x0000700801007387 */ /* 0x0001e80000100a00 */
[----:B------:R-:W-:Y:S04]  /*1cfc0*/  STL.64 [R1+0x78], R10 ;  /* 0x0000780a01007387 */ /* 0x000fe80000100a00 */
[----:B0-----:R-:W4:Y:S02]  /*1cfd0*/  LDL.LU.64 R8, [R1+0x20d0] ;  /* 0x0020d00001087983 */ /* 0x001f240000300a00 */
[----:B----4-:R-:W-:-:S15]  /*1cfe0*/  HMMA.16816.F32 R24, R12, R8, R24 ;  /* 0x000000080c18723c */ /* 0x010fde0000001818 */
[----:B------:R-:W-:-:S08]  /*1cff0*/  NOP ;  /* 0x0000000000007918 */ /* 0x000fd00000000000 */
[----:B------:R-:W-:Y:S01]  /*1d000*/  STL [R1+0x68], R26 ;  /* 0x0000681a01007387 */ /* 0x000fe20000100800 */
[----:B------:R-:W-:Y:S02]  /*1d010*/  IMAD.MOV.U32 R0, RZ, RZ, R24 ;  /* 0x000000ffff007224 */ /* 0x000fe400078e0018 */
[----:B------:R-:W-:Y:S02]  /*1d020*/  IMAD.MOV.U32 R2, RZ, RZ, R25 ;  /* 0x000000ffff027224 */ /* 0x000fe400078e0019 */
[----:B------:R-:W2:Y:S04]  /*1d030*/  LDL.LU.64 R24, [R1+0x20c8] ;  /* 0x0020c80001187983 */ /* 0x000ea80000300a00 */
[----:B------:R0:W-:Y:S04]  /*1d040*/  STL.64 [R1+0x20a0], R8 ;  /* 0x0020a00801007387 */ /* 0x0001e80000100a00 */
[----:B0-----:R-:W4:Y:S04]  /*1d050*/  LDL.LU.64 R8, [R1+0x520] ;  /* 0x0005200001087983 */ /* 0x001f280000300a00 */
[----:B------:R-:W4:Y:S04]  /*1d060*/  LDL.LU.64 R10, [R1+0x528] ;  /* 0x00052800010a7983 */ /* 0x000f280000300a00 */
[----:B------:R-:W-:Y:S04]  /*1d070*/  STL [R1+0x205c], R2 ;  /* 0x00205c0201007387 */ /* 0x000fe80000100800 */
[----:B------:R-:W-:Y:S01]  /*1d080*/  STL [R1+0x1d6c], R0 ;  /* 0x001d6c0001007387 */ /* 0x000fe20000100800 */
[----:B--2---:R-:W-:Y:S03]  /*1d090*/  HMMA.16816.F32 R12, R12, R24, R20 ;  /* 0x000000180c0c723c */ /* 0x004fe60000001814 */
[----:B------:R-:W3:Y:S04]  /*1d0a0*/  LDL.LU.64 R22, [R1+0x20c0] ;  /* 0x0020c00001167983 */ /* 0x000ee80000300a00 */
[----:B------:R-:W3:-:S15]  /*1d0b0*/  LDL.LU.64 R20, [R1+0x20b8] ;  /* 0x0020b80001147983 */ /* 0x000ede0000300a00 */
[----:B------:R-:W-:-:S01]  /*1d0c0*/  NOP ;  /* 0x0000000000007918 */ /* 0x000fc20000000000 */
[----:B------:R0:W-:Y:S04]  /*1d0d0*/  STL.64 [R1], R12 ;  /* 0x0000000c01007387 */ /* 0x0001e80000100a00 */
[----:B------:R1:W-:Y:S04]  /*1d0e0*/  STL.64 [R1+0x8], R14 ;  /* 0x0000080e01007387 */ /* 0x0003e80000100a00 */
[----:B0-----:R-:W2:Y:S04]  /*1d0f0*/  LDL.LU.64 R12, [R1+0x5a0] ;  /* 0x0005a000010c7983 */ /* 0x001ea80000300a00 */
[----:B-1----:R-:W2:Y:S04]  /*1d100*/  LDL.LU.64 R14, [R1+0x5a8] ;  /* 0x0005a800010e7983 */ /* 0x002ea80000300a00 */
[----:B------:R-:W4:Y:S01]  /*1d110*/  LDL R0, [R1+0x11e4] ;  /* 0x0011e40001007983 */ /* 0x000f220000100800 */
[----:B---3--:R-:W-:-:S15]  /*1d120*/  HMMA.16816.F32 R4, R20, R16, R4 ;  /* 0x000000101404723c */ /* 0x008fde0000001804 */
[----:B------:R-:W-:-:S08]  /*1d130*/  NOP ;  /* 0x0000000000007918 */ /* 0x000fd00000000000 */
[----:B------:R0:W-:Y:S04]  /*1d140*/  STL.64 [R1+0x380], R4 ;  /* 0x0003800401007387 */ /* 0x0001e80000100a00 */
[----:B------:R-:W-:Y:S04]  /*1d150*/  STL.64 [R1+0x388], R6 ;  /* 0x0003880601007387 */ /* 0x000fe80000100a00 */
[----:B0-----:R-:W2:Y:S02]  /*1d160*/  LDL.LU.64 R4, [R1+0x20b0] ;  /* 0x0020b00001047983 */ /* 0x001ea40000300a00 */
[----:B--2---:R-:W-:Y:S06]  /*1d170*/  HMMA.16816.F32 R12, R20, R4, R12 ;  /* 0x00000004140c723c */ /* 0x004fec000000180c */
[----:B------:R-:W-:-:S02]  /*1d180*/  IMAD.MOV.U32 R18, RZ, RZ, R4 ;  /* 0x000000ffff127224 */ /* 0x000fc400078e0004 */
[----:B------:R-:W-:Y:S02]  /*1d190*/  IMAD.MOV.U32 R29, RZ, RZ, R5 ;  /* 0x000000ffff1d7224 */ /* 0x000fe400078e0005 */
[----:B------:R-:W4:Y:S01]  /*1d1a0*/  LDL.LU.64 R4, [R1+0x20a8] ;  /* 0x0020a80001047983 */ /* 0x000f220000300a00 */
[----:B------:R-:W-:-:S12]  /*1d1b0*/  IMAD.MOV.U32 R3, RZ, RZ, R27 ;  /* 0x000000ffff037224 */ /* 0x000fd800078e001b */
[----:B------:R-:W-:Y:S01]  /*1d1c0*/  STL.64 [R1+0x3f0], R12 ;  /* 0x0003f00c01007387 */ /* 0x000fe20000100a00 */
[----:B------:R-:W-:-:S03]  /*1d1d0*/  IMAD.MOV.U32 R28, RZ, RZ, R15 ;  /* 0x000000ffff1c7224 */ /* 0x000fc600078e000f */
[----:B------:R-:W-:Y:S04]  /*1d1e0*/  STL [R1+0x3f8], R14 ;  /* 0x0003f80e01007387 */ /* 0x000fe80000100800 */
[----:B------:R-:W-:Y:S04]  /*1d1f0*/  STL [R1+0x2078], R18 ;  /* 0x0020781201007387 */ /* 0x000fe80000100800 */
[----:B------:R0:W-:Y:S04]  /*1d200*/  STL.64 [R1+0x2070], R16 ;  /* 0x0020701001007387 */ /* 0x0001e80000100a00 */
[----:B0-----:R-:W2:Y:S04]  /*1d210*/  LDL.LU.64 R16, [R1+0xa0] ;  /* 0x0000a00001107983 */ /* 0x001ea80000300a00 */
[----:B------:R-:W-:Y:S01]  /*1d220*/  STL [R1+0x1c70], R28 ;  /* 0x001c701c01007387 */ /* 0x000fe20000100800 */
[----:B----4-:R-:W-:Y:S06]  /*1d230*/  HMMA.16816.F32 R8, R20, R4, R8 ;  /* 0x000000041408723c */ /* 0x010fec0000001808 */
[----:B------:R-:W-:-:S02]  /*1d240*/  IMAD.MOV.U32 R27, RZ, RZ, R4 ;  /* 0x000000ffff1b7224 */ /* 0x000fc400078e0004 */
[----:B------:R-:W-:-:S15]  /*1d250*/  IMAD.MOV.U32 R26, RZ, RZ, R5 ;  /* 0x000000ffff1a7224 */ /* 0x000fde00078e0005 */
[----:B------:R0:W-:Y:S04]  /*1d260*/  STL.64 [R1+0x3e0], R8 ;  /* 0x0003e00801007387 */ /* 0x0001e80000100a00 */
[----:B------:R1:W-:Y:S04]  /*1d270*/  STL.64 [R1+0x3e8], R10 ;  /* 0x0003e80a01007387 */ /* 0x0003e80000100a00 */
[----:B0-----:R-:W3:Y:S04]  /*1d280*/  LDL.LU.64 R8, [R1+0x4a0] ;  /* 0x0004a00001087983 */ /* 0x001ee80000300a00 */
[----:B-1----:R-:W3:Y:S04]  /*1d290*/  LDL.LU.64 R10, [R1+0x4a8] ;  /* 0x0004a800010a7983 */ /* 0x002ee80000300a00 */
[----:B------:R-:W-:Y:S04]  /*1d2a0*/  STL.64 [R1+0x2068], R26 ;  /* 0x0020681a01007387 */ /* 0x000fe80000100a00 */
[----:B------:R0:W-:Y:S04]  /*1d2b0*/  STL.64 [R1+0x2060], R24 ;  /* 0x0020601801007387 */ /* 0x0001e80000100a00 */
[----:B0-----:R-:W4:Y:S04]  /*1d2c0*/  LDL.LU.64 R24, [R1+0x3a0] ;  /* 0x0003a00001187983 */ /* 0x001f280000300a00 */
[----:B------:R-:W2:Y:S04]  /*1d2d0*/  LDL.LU.64 R26, [R1+0x3a8] ;  /* 0x0003a800011a7983 */ /* 0x000ea80000300a00 */
[----:B--2---:R-:W-:Y:S04]  /*1d2e0*/  STL.64 [R1+0x2088], R26 ;  /* 0x0020881a01007387 */ /* 0x004fe80000100a00 */
[----:B----4-:R0:W-:Y:S04]  /*1d2f0*/  STL.64 [R1+0x2080], R24 ;  /* 0x0020801801007387 */ /* 0x0101e80000100a00 */
[----:B0-----:R-:W2:Y:S04]  /*1d300*/  LDL.LU.64 R24, [R1+0x400] ;  /* 0x0004000001187983 */ /* 0x001ea80000300a00 */
[----:B------:R-:W4:Y:S04]  /*1d310*/  LDL.LU.64 R26, [R1+0x408] ;  /* 0x00040800011a7983 */ /* 0x000f280000300a00 */
[----:B----4-:R-:W-:Y:S04]  /*1d320*/  STL.64 [R1+0x2098], R26 ;  /* 0x0020981a01007387 */ /* 0x010fe80000100a00 */
[----:B--2---:R0:W-:Y:S04]  /*1d330*/  STL.64 [R1+0x2090], R24 ;  /* 0x0020901801007387 */ /* 0x0041e80000100a00 */
[----:B0-----:R-:W3:Y:S04]  /*1d340*/  LDL.LU.64 R24, [R1+0xb0] ;  /* 0x0000b00001187983 */ /* 0x001ee80000300a00 */
[----:B------:R-:W2:Y:S04]  /*1d350*/  LDL.LU.64 R4, [R1+0x390] ;  /* 0x0003900001047983 */ /* 0x000ea80000300a00 */
[----:B------:R-:W2:Y:S01]  /*1d360*/  LDL.LU.64 R6, [R1+0x398] ;  /* 0x0003980001067983 */ /* 0x000ea20000300a00 */
[----:B------:R-:W0:Y:S01]  /*1d370*/  S2R R19, SR_TID.X ;  /* 0x0000000000137919 */ /* 0x000e220000002100 */
[----:B------:R-:W1:Y:S01]  /*1d380*/  S2R R14, SR_TID.X ;  /* 0x00000000000e7919 */ /* 0x000e620000002100 */
[----:B---3--:R-:W-:-:S15]  /*1d390*/  HMMA.16816.F32 R8, R20, R24, R8 ;  /* 0x000000181408723c */ /* 0x008fde0000001808 */
[----:B------:R-:W-:-:S08]  /*1d3a0*/  NOP ;  /* 0x0000000000007918 */ /* 0x000fd00000000000 */
[----:B------:R3:W-:Y:S04]  /*1d3b0*/  STL.64 [R1+0x3d0], R8 ;  /* 0x0003d00801007387 */ /* 0x0007e80000100a00 */
[----:B------:R4:W-:Y:S04]  /*1d3c0*/  STL.64 [R1+0x3d8], R10 ;  /* 0x0003d80a01007387 */ /* 0x0009e80000100a00 */
[----:B---3--:R-:W2:Y:S01]  /*1d3d0*/  LDL.LU.64 R8, [R1+0x20a0] ;  /* 0x0020a00001087983 */ /* 0x008ea20000300a00 */
[----:B----4-:R-:W-:Y:S02]  /*1d3e0*/  IMAD.MOV.U32 R11, RZ, RZ, R24 ;  /* 0x000000ffff0b7224 */ /* 0x010fe400078e0018 */
[----:B------:R-:W-:Y:S01]  /*1d3f0*/  IMAD.MOV.U32 R10, RZ, RZ, R25 ;  /* 0x000000ffff0a7224 */ /* 0x000fe200078e0019 */
[----:B------:R-:W3:Y:S04]  /*1d400*/  LDL.LU.64 R26, [R1+0x2098] ;  /* 0x00209800011a7983 */ /* 0x000ee80000300a00 */
[----:B------:R-:W3:Y:S01]  /*1d410*/  LDL.LU.64 R24, [R1+0x2090] ;  /* 0x0020900001187983 */ /* 0x000ee20000300a00 */
[C---:B0-----:R-:W-:Y:S01]  /*1d420*/  IMAD.SHL.U32 R15, R19.reuse, 0x2, RZ ;  /* 0x00000002130f7824 */ /* 0x041fe200078e00ff */
[----:B------:R-:W-:-:S04]  /*1d430*/  LOP3.LUT R19, R19, 0x7, RZ, 0xc0, !PT ;  /* 0x0000000713137812 */ /* 0x000fc800078ec0ff */
[----:B------:R-:W-:Y:S01]  /*1d440*/  LOP3.LUT R15, R15, 0x10, RZ, 0xc0, !PT ;  /* 0x000000100f0f7812 */ /* 0x000fe200078ec0ff */
[----:B------:R-:W-:-:S03]  /*1d450*/  IMAD R2, R19, 0x210, RZ ;  /* 0x0000021013027824 */ /* 0x000fc600078e02ff */
[----:B-1----:R-:W-:Y:S01]  /*1d460*/  LOP3.LUT R15, R15, 0x20, R14, 0xf8, !PT ;  /* 0x000000200f0f7812 */ /* 0x002fe200078ef80e */
[----:B------:R-:W-:-:S03]  /*1d470*/  IMAD.SHL.U32 R19, R14, 0x100, RZ ;  /* 0x000001000e137824 */ /* 0x000fc600078e00ff */
[----:B------:R-:W-:-:S04]  /*1d480*/  LOP3.LUT R15, R2, R15, RZ, 0x3c, !PT ;  /* 0x0000000f020f7212 */ /* 0x000fc800078e3cff */
[----:B------:R-:W-:-:S06]  /*1d490*/  LOP3.LUT R15, R15, 0x1000, R19, 0xf8, !PT ;  /* 0x000010000f0f7812 */ /* 0x000fcc00078ef813 */
[----:B------:R-:W0:Y:S01]  /*1d4a0*/  LDSM.16.MT88.4 R12, [R15+UR4+0x2080] ;  /* 0x002080040f0c783b */ /* 0x000e220008004200 */
[----:B------:R-:W-:Y:S02]  /*1d4b0*/  IMAD.MOV.U32 R2, RZ, RZ, R16 ;  /* 0x000000ffff027224 */ /* 0x000fe400078e0010 */
[----:B------:R-:W-:Y:S01]  /*1d4c0*/  IMAD.MOV.U32 R19, RZ, RZ, R17 ;  /* 0x000000ffff137224 */ /* 0x000fe200078e0011 */
[----:B---3--:R-:W-:-:S15]  /*1d4d0*/  HMMA.16816.F32 R24, R20, R16, R24 ;  /* 0x000000101418723c */ /* 0x008fde0000001818 */
[----:B------:R-:W-:-:S08]  /*1d4e0*/  NOP ;  /* 0x0000000000007918 */ /* 0x000fd00000000000 */
[----:B------:R-:W-:Y:S04]  /*1d4f0*/  STL.64 [R1+0x3c0], R24 ;  /* 0x0003c01801007387 */ /* 0x000fe80000100a00 */
[----:B------:R1:W-:Y:S04]  /*1d500*/  STL.64 [R1+0x3c8], R26 ;  /* 0x0003c81a01007387 */ /* 0x0003e80000100a00 */
[----:B-1----:R-:W3:Y:S04]  /*1d510*/  LDL.LU.64 R26, [R1+0x2088] ;  /* 0x00208800011a7983 */ /* 0x002ee80000300a00 */
[----:B------:R-:W3:Y:S04]  /*1d520*/  LDL.LU.64 R24, [R1+0x2080] ;  /* 0x0020800001187983 */ /* 0x000ee80000300a00 */
[----:B------:R-:W4:Y:S04]  /*1d530*/  LDL.LU R18, [R1+0x2078] ;  /* 0x0020780001127983 */ /* 0x000f280000300800 */
[----:B------:R-:W4:Y:S04]  /*1d540*/  LDL.LU.64 R16, [R1+0x2070] ;  /* 0x0020700001107983 */ /* 0x000f280000300a00 */
[----:B0-----:R-:W-:Y:S04]  /*1d550*/  STL.64 [R1+0x1f28], R14 ;  /* 0x001f280e01007387 */ /* 0x001fe80000100a00 */
[----:B------:R0:W-:Y:S04]  /*1d560*/  STL.64 [R1+0x1f20], R12 ;  /* 0x001f200c01007387 */ /* 0x0001e80000100a00 */
[----:B0-----:R-:W3:Y:S04]  /*1d570*/  LDL.LU R12, [R1+0x90] ;  /* 0x00009000010c7983 */ /* 0x001ee80000300800 */
[----:B------:R-:W3:Y:S01]  /*1d580*/  LDL.LU R13, [R1+0x94] ;  /* 0x00009400010d7983 */ /* 0x000ee20000300800 */
[C---:B--2---:R-:W-:Y:S06]  /*1d590*/  HMMA.16816.F32 R4, R20.reuse, R8, R4 ;  /* 0x000000081404723c */ /* 0x044fec0000001804 */
[----:B---3--:R-:W-:-:S15]  /*1d5a0*/  HMMA.16816.F32 R24, R20, R12, R24 ;  /* 0x0000000c1418723c */ /* 0x008fde0000001818 */
[----:B------:R-:W-:-:S08]  /*1d5b0*/  NOP ;  /* 0x0000000000007918 */ /* 0x000fd00000000000 */
[----:B------:R-:W-:Y:S04]  /*1d5c0*/  STL.64 [R1+0x3b0], R24 ;  /* 0x0003b01801007387 */ /* 0x000fe80000100a00 */
[----:B------:R0:W-:Y:S01]  /*1d5d0*/  STL [R1+0x3b8], R26 ;  /* 0x0003b81a01007387 */ /* 0x0001e20000100800 */
[----:B------:R-:W-:-:S03]  /*1d5e0*/  IMAD.MOV.U32 R28, RZ, RZ, R27 ;  /* 0x000000ffff1c7224 */ /* 0x000fc600078e001b */
[----:B0-----:R-:W2:Y:S04]  /*1d5f0*/  LDL.LU.64 R26, [R1+0x2068] ;  /* 0x00206800011a7983 */ /* 0x001ea80000300a00 */
[----:B------:R-:W3:Y:S04]  /*1d600*/  LDL.LU.64 R24, [R1+0x2060] ;  /* 0x0020600001187983 */ /* 0x000ee80000300a00 */
[----:B------:R0:W-:Y:S02]  /*1d610*/  STL.64 [R1+0x1fc8], R12 ;  /* 0x001fc80c01007387 */ /* 0x0001e40000100a00 */
[----:B0-----:R-:W-:-:S02]  /*1d620*/  IMAD.MOV.U32 R12, RZ, RZ, R2 ;  /* 0x000000ffff0c7224 */ /* 0x001fc400078e0002 */
[----:B------:R-:W-:Y:S01]  /*1d630*/  IMAD.MOV.U32 R13, RZ, RZ, R19 ;  /* 0x000000ffff0d7224 */ /* 0x000fe200078e0013 */
[----:B------:R-:W4:Y:S04]  /*1d640*/  LDL.LU R2, [R1+0x205c] ;  /* 0x00205c0001027983 */ /* 0x000f280000300800 */
[----:B------:R-:W4:Y:S04]  /*1d650*/  LDL.LU R19, [R1+0x2058] ;  /* 0x0020580001137983 */ /* 0x000f280000300800 */
[----:B------:R0:W-:Y:S04]  /*1d660*/  STL.64 [R1+0x1fe0], R12 ;  /* 0x001fe00c01007387 */ /* 0x0001e80000100a00 */
[----:B------:R-:W3:Y:S01]  /*1d670*/  LDL.LU.64 R8, [R1+0x360] ;  /* 0x0003600001087983 */ /* 0x000ee20000300a00 */
[----:B0-----:R-:W-:-:S02]  /*1d680*/  IMAD.MOV.U32 R12, RZ, RZ, R11 ;  /* 0x000000ffff0c7224 */ /* 0x001fc400078e000b */
[----:B------:R-:W-:Y:S02]  /*1d690*/  IMAD.MOV.U32 R13, RZ, RZ, R10 ;  /* 0x000000ffff0d7224 */ /* 0x000fe400078e000a */
[----:B------:R-:W3:Y:S04]  /*1d6a0*/  LDL.LU.64 R10, [R1+0x368] ;  /* 0x00036800010a7983 */ /* 0x000ee80000300a00 */
[----:B------:R0:W-:Y:S04]  /*1d6b0*/  STL.64 [R1+0x3a0], R4 ;  /* 0x0003a00401007387 */ /* 0x0001e80000100a00 */
[----:B------:R1:W-:Y:S04]  /*1d6c0*/  STL.64 [R1+0x3a8], R6 ;  /* 0x0003a80601007387 */ /* 0x0003e80000100a00 */
[----:B0-----:R-:W2:Y:S04]  /*1d6d0*/  LDL.LU.64 R4, [R1+0x450] ;  /* 0x0004500001047983 */ /* 0x001ea80000300a00 */
[----:B-1----:R-:W4:Y:S04]  /*1d6e0*/  LDL.LU.64 R6, [R1+0x458] ;  /* 0x0004580001067983 */ /* 0x002f280000300a00 */
        /* <DEDUP_REMOVED lines=8> */
[----:B---3--:R-:W-:Y:S03]  /*1d770*/  HMMA.16816.F32 R20, R20, R24, R8 ;  /* 0x000000181414723c */ /* 0x008fe60000001808 */
[----:B----4-:R-:W-:Y:S04]  /*1d780*/  STL.64 [R1+0x2000], R6 ;  /* 0x0020000601007387 */ /* 0x010fe80000100a00 */
[----:B--2---:R0:W-:Y:S02]  /*1d790*/  STL.64 [R1+0x1ff8], R4 ;  /* 0x001ff80401007387 */ /* 0x0041e40000100a00 */
[----:B0-----:R-:W-:-:S02]  /*1d7a0*/  IMAD.MOV.U32 R4, RZ, RZ, R27 ;  /* 0x000000ffff047224 */ /* 0x001fc400078e001b */
[----:B------:R-:W-:Y:S01]  /*1d7b0*/  IMAD.MOV.U32 R5, RZ, RZ, R26 ;  /* 0x000000ffff057224 */ /* 0x000fe200078e001a */
[----:B------:R-:W2:Y:S04]  /*1d7c0*/  LDL.LU R27, [R1+0x2054] ;  /* 0x00205400011b7983 */ /* 0x000ea80000300800 */
[----:B------:R-:W2:Y:S04]  /*1d7d0*/  LDL.LU R26, [R1+0x2050] ;  /* 0x00205000011a7983 */ /* 0x000ea80000300800 */
[----:B------:R0:W-:Y:S02]  /*1d7e0*/  STL.64 [R1+0x2018], R4 ;  /* 0x0020180401007387 */ /* 0x0001e40000100a00 */
[----:B0-----:R-:W-:-:S02]  /*1d7f0*/  IMAD.MOV.U32 R4, RZ, RZ, R18 ;  /* 0x000000ffff047224 */ /* 0x001fc400078e0012 */
[----:B------:R-:W-:Y:S01]  /*1d800*/  IMAD.MOV.U32 R5, RZ, RZ, R29 ;  /* 0x000000ffff057224 */ /* 0x000fe200078e001d */
[----:B------:R-:W3:Y:S04]  /*1d810*/  LDL.LU R18, [R1+0x204c] ;  /* 0x00204c0001127983 */ /* 0x000ee80000300800 */
[----:B------:R-:W4:Y:S04]  /*1d820*/  LDL.LU R29, [R1+0x2048] ;  /* 0x00204800011d7983 */ /* 0x000f280000300800 */
[----:B------:R0:W-:Y:S04]  /*1d830*/  STL.64 [R1+0x2030], R4 ;  /* 0x0020300401007387 */ /* 0x0001e80000100a00 */
[----:B0-----:R-:W3:Y:S04]  /*1d840*/  LDL.LU.64 R4, [R1+0x600] ;  /* 0x0006000001047983 */ /* 0x001ee80000300a00 */
[----:B------:R-:W3:Y:S04]  /*1d850*/  LDL.LU.64 R6, [R1+0x608] ;  /* 0x0006080001067983 */ /* 0x000ee80000300a00 */
[----:B------:R-:W3:Y:S04]  /*1d860*/  LDL.LU.64 R10, [R1+0x2040] ;  /* 0x00204000010a7983 */ /* 0x000ee80000300a00 */
[----:B------:R-:W3:Y:S04]  /*1d870*/  LDL.LU.64 R8, [R1+0x2038] ;  /* 0x0020380001087983 */ /* 0x000ee80000300a00 */
[----:B--2---:R-:W-:Y:S04]  /*1d880*/  STL.64 [R1+0x2010], R26 ;  /* 0x0020101a01007387 */ /* 0x004fe80000100a00 */
[----:B------:R0:W-:Y:S04]  /*1d890*/  STL.64 [R1+0x2008], R24 ;  /* 0x0020081801007387 */ /* 0x0001e80000100a00 */
[----:B------:R-:W-:Y:S04]  /*1d8a0*/  STL.64 [R1+0x370], R20 ;  /* 0x0003701401007387 */ /* 0x000fe80000100a00 */
[----:B------:R-:W-:Y:S04]  /*1d8b0*/  STL.64 [R1+0x378], R22 ;  /* 0x0003781601007387 */ /* 0x000fe80000100a00 */
[----:B0-----:R-:W2:Y:S04]  /*1d8c0*/  LDL.LU.64 R24, [R1+0x4b0] ;  /* 0x0004b00001187983 */ /* 0x001ea80000300a00 */
[----:B------:R-:W4:Y:S01]  /*1d8d0*/  LDL.LU.64 R26, [R1+0x4b8] ;  /* 0x0004b800011a7983 */ /* 0x000f220000300a00 */
[C---:B---3--:R-:W-:Y:S03]  /*1d8e0*/  HMMA.16816.F32 R4, R8.reuse, R16, R4 ;  /* 0x000000100804723c */ /* 0x048fe60000001804 */
[----:B----4-:R-:W-:Y:S04]  /*1d8f0*/  STL.64 [R1+0x2028], R26 ;  /* 0x0020281a01007387 */ /* 0x010fe80000100a00 */
[----:B--2---:R0:W-:Y:S04]  /*1d900*/  STL.64 [R1+0x2020], R24 ;  /* 0x0020201801007387 */ /* 0x0041e80000100a00 */
[----:B0-----:R-:W2:Y:S04]  /*1d910*/  LDL.LU.64 R24, [R1+0x540] ;  /* 0x0005400001187983 */ /* 0x001ea80000300a00 */
[----:B------:R-:W2:Y:S04]  /*1d920*/  LDL.LU.64 R26, [R1+0x548] ;  /* 0x00054800011a7983 */ /* 0x000ea80000300a00 */
[----:B------:R-:W3:Y:S04]  /*1d930*/  LDL.LU.64 R20, [R1+0x430] ;  /* 0x0004300001147983 */ /* 0x000ee80000300a00 */
[----:B------:R-:W3:Y:S04]  /*1d940*/  LDL.LU.64 R22, [R1+0x438] ;  /* 0x0004380001167983 */ /* 0x000ee80000300a00 */
        /* <DEDUP_REMOVED lines=9> */
[----:B0-----:R-:W2:Y:S01]  /*1d9e0*/  LDL.LU.64 R4, [R1+0x2018] ;  /* 0x0020180001047983 */ /* 0x001ea20000300a00 */
[----:B------:R-:W0:Y:S01]  /*1d9f0*/  S2R R14, SR_TID.X ;  /* 0x00000000000e7919 */ /* 0x000e220000002100 */
[----:B------:R-:W1:Y:S01]  /*1da00*/  S2R R16, SR_TID.X ;  /* 0x0000000000107919 */ /* 0x000e620000002100 */
[----:B--2---:R-:W-:Y:S01]  /*1da10*/  HMMA.16816.F32 R4, R8, R4, R24 ;  /* 0x000000040804723c */ /* 0x004fe20000001818 */
[----:B------:R-:W2:Y:S04]  /*1da20*/  LDL.LU.64 R26, [R1+0x2010] ;  /* 0x00201000011a7983 */ /* 0x000ea80000300a00 */
[----:B------:R-:W4:-:S15]  /*1da30*/  LDL.LU.64 R24, [R1+0x2008] ;  /* 0x0020080001187983 */ /* 0x000f1e0000300a00 */
[----:B------:R-:W-:-:S03]  /*1da40*/  NOP ;  /* 0x0000000000007918 */ /* 0x000fc60000000000 */
[----:B------:R-:W-:Y:S04]  /*1da50*/  STL.64 [R1+0x400], R4 ;  /* 0x0004000401007387 */ /* 0x000fe80000100a00 */
[----:B------:R3:W-:Y:S04]  /*1da60*/  STL.64 [R1+0x408], R6 ;  /* 0x0004080601007387 */ /* 0x0007e80000100a00 */
[----:B---3--:R-:W3:Y:S04]  /*1da70*/  LDL.LU.64 R6, [R1+0x2000] ;  /* 0x0020000001067983 */ /* 0x008ee80000300a00 */
        /* <DEDUP_REMOVED lines=8> */
[----:B------:R-:W-:Y:S02]  /*1db00*/  LOP3.LUT R17, R17, 0x1000, R15, 0xf8, !PT ;  /* 0x0000100011117812 */ /* 0x000fe400078ef80f */
[----:B---3--:R-:W-:Y:S01]  /*1db10*/  HMMA.16816.F32 R12, R8, R12, R4 ;  /* 0x0000000c080c723c */ /* 0x008fe20000001804 */
[----:B------:R-:W3:Y:S04]  /*1db20*/  LDL.LU.64 R6, [R1+0x1ff0] ;  /* 0x001ff00001067983 */ /* 0x000ee80000300a00 */
[----:B------:R-:W3:-:S15]  /*1db30*/  LDL.LU.64 R4, [R1+0x1fe8] ;  /* 0x001fe80001047983 */ /* 0x000ede0000300a00 */
[----:B------:R-:W-:-:S03]  /*1db40*/  NOP ;  /* 0x0000000000007918 */ /* 0x000fc60000000000 */
[----:B------:R0:W-:Y:S04]  /*1db50*/  STL.64 [R1+0x410], R12 ;  /* 0x0004100c01007387 */ /* 0x0001e80000100a00 */
[----:B------:R3:W-:Y:S04]  /*1db60*/  STL.64 [R1+0x418], R14 ;  /* 0x0004180e01007387 */ /* 0x0007e80000100a00 */
[----:B0-----:R-:W3:Y:S02]  /*1db70*/  LDL.LU.64 R12, [R1+0x1fe0] ;  /* 0x001fe000010c7983 */ /* 0x001ee40000300a00 */
[----:B---3--:R-:W-:Y:S02]  /*1db80*/  HMMA.16816.F32 R12, R8, R12, R4 ;  /* 0x0000000c080c723c */ /* 0x008fe40000001804 */
[----:B------:R-:W3:Y:S04]  /*1db90*/  LDL.LU.64 R6, [R1+0x1fd8] ;  /* 0x001fd80001067983 */ /* 0x000ee80000300a00 */
[----:B------:R-:W3:-:S15]  /*1dba0*/  LDL.LU.64 R4, [R1+0x1fd0] ;  /* 0x001fd00001047983 */ /* 0x000ede0000300a00 */
[----:B------:R-:W-:-:S02]  /*1dbb0*/  NOP ;  /* 0x0000000000007918 */ /* 0x000fc40000000000 */
[----:B------:R0:W-:Y:S04]  /*1dbc0*/  STL.64 [R1+0x420], R12 ;  /* 0x0004200c01007387 */ /* 0x0001e80000100a00 */
[----:B------:R1:W-:Y:S04]  /*1dbd0*/  STL.64 [R1+0x428], R14 ;  /* 0x0004280e01007387 */ /* 0x0003e80000100a00 */
[----:B0-----:R-:W1:Y:S02]  /*1dbe0*/  LDL.LU.64 R12, [R1+0x1fc8] ;  /* 0x001fc800010c7983 */ /* 0x001e640000300a00 */
[----:B-1----:R-:W-:Y:S02]  /*1dbf0*/  HMMA.16816.F32 R12, R8, R12, R20 ;  /* 0x0000000c080c723c */ /* 0x002fe40000001814 */
[----:B------:R-:W0:Y:S04]  /*1dc00*/  LDSM.16.MT88.4 R20, [R17+UR4+0x2100] ;  /* 0x002100041114783b */ /* 0x000e280008004200 */
[----:B0-----:R-:W-:-:S15]  /*1dc10*/  STL.64 [R1+0x1ea8], R22 ;  /* 0x001ea81601007387 */ /* 0x001fde0000100a00 */
[----:B------:R-:W-:-:S02]  /*1dc20*/  NOP ;  /* 0x0000000000007918 */ /* 0x000fc40000000000 */
[----:B------:R-:W-:Y:S04]  /*1dc30*/  STL.64 [R1+0x430], R12 ;  /* 0x0004300c01007387 */ /* 0x000fe80000100a00 */
[----:B------:R-:W-:Y:S04]  /*1dc40*/  STL.64 [R1+0x438], R14 ;  /* 0x0004380e01007387 */ /* 0x000fe80000100a00 */
[----:B------:R0:W-:Y:S04]  /*1dc50*/  STL.64 [R1+0x1ea0], R20 ;  /* 0x001ea01401007387 */ /* 0x0001e80000100a00 */
[----:B0-----:R-:W3:Y:S04]  /*1dc60*/  LDL.LU.64 R20, [R1+0x80] ;  /* 0x0000800001147983 */ /* 0x001ee80000300a00 */
[----:B------:R-:W2:Y:S01]  /*1dc70*/  LDL.64 R22, [R1+0x88] ;  /* 0x0000880001167983 */ /* 0x000ea20000100a00 */
[----:B---3--:R-:W-:Y:S03]  /*1dc80*/  HMMA.16816.F32 R12, R8, R20, R4 ;  /* 0x00000014080c723c */ /* 0x008fe60000001804 */
[----:B------:R-:W4:Y:S04]  /*1dc90*/  LDL.LU.64 R4, [R1+0x440] ;  /* 0x0004400001047983 */ /* 0x000f280000300a00 */
[----:B------:R-:W4:-:S15]  /*1dca0*/  LDL.LU.64 R6, [R1+0x448] ;  /* 0x0004480001067983 */ /* 0x000f1e0000300a00 */
[----:B------:R-:W-:-:S01]  /*1dcb0*/  NOP ;  /* 0x0000000000007918 */ /* 0x000fc20000000000 */
[----:B------:R-:W-:Y:S04]  /*1dcc0*/  STL.64 [R1+0x480], R12 ;  /* 0x0004800c01007387 */ /* 0x000fe80000100a00 */
[----:B------:R-:W-:Y:S04]  /*1dcd0*/  STL.64 [R1+0x488], R14 ;  /* 0x0004880e01007387 */ /* 0x000fe80000100a00 */
[----:B--2---:R0:W-:Y:S04]  /*1dce0*/  STL.64 [R1+0x1f50], R22 ;  /* 0x001f501601007387 */ /* 0x0041e80000100a00 */
[----:B------:R-:W2:Y:S04]  /*1dcf0*/  LDL.LU R20, [R1+0x300] ;  /* 0x0003000001147983 */ /* 0x000ea80000300800 */
[----:B------:R-:W2:Y:S04]  /*1dd00*/  LDL.LU R21, [R1+0x304] ;  /* 0x0003040001157983 */ /* 0x000ea80000300800 */
[----:B0-----:R-:W3:Y:S04]  /*1dd10*/  LDL.LU R22, [R1+0x308] ;  /* 0x0003080001167983 */ /* 0x001ee80000300800 */
[----:B------:R-:W3:Y:S04]  /*1dd20*/  LDL.LU R23, [R1+0x30c] ;  /* 0x00030c0001177983 */ /* 0x000ee80000300800 */
[----:B------:R-:W4:Y:S04]  /*1dd30*/  LDL.LU R12, [R1+0x330] ;  /* 0x00033000010c7983 */ /* 0x000f280000300800 */
[----:B------:R-:W4:Y:S04]  /*1dd40*/  LDL.LU R13, [R1+0x334] ;  /* 0x00033400010d7983 */ /* 0x000f280000300800 */
[----:B------:R-:W2:Y:S04]  /*1dd50*/  LDL.LU R14, [R1+0x338] ;  /* 0x00033800010e7983 */ /* 0x000ea80000300800 */
[----:B------:R-:W2:Y:S04]  /*1dd60*/  LDL.LU R15, [R1+0x33c] ;  /* 0x00033c00010f7983 */ /* 0x000ea80000300800 */
[----:B--2---:R0:W-:Y:S04]  /*1dd70*/  STL.64 [R1+0x1f98], R14 ;  /* 0x001f980e01007387 */ /* 0x0041e80000100a00 */
[----:B----4-:R-:W-:Y:S04]  /*1dd80*/  STL.64 [R1+0x1f90], R12 ;  /* 0x001f900c01007387 */ /* 0x010fe80000100a00 */
[----:B0-----:R-:W2:Y:S04]  /*1dd90*/  LDL.64 R14, [R1+0xd8] ;  /* 0x0000d800010e7983 */ /* 0x001ea80000100a00 */
[----:B--2---:R-:W-:Y:S04]  /*1dda0*/  STL.64 [R1+0x1fa8], R14 ;  /* 0x001fa80e01007387 */ /* 0x004fe80000100a00 */
[----:B---3--:R0:W-:Y:S04]  /*1ddb0*/  STL.64 [R1+0x1f60], R22 ;  /* 0x001f601601007387 */ /* 0x0081e80000100a00 */
[----:B------:R-:W-:Y:S04]  /*1ddc0*/  STL.64 [R1+0x1f58], R20 ;  /* 0x001f581401007387 */ /* 0x000fe80000100a00 */
[----:B0-----:R-:W2:Y:S04]  /*1ddd0*/  LDL.64 R22, [R1+0xa8] ;  /* 0x0000a80001167983 */ /* 0x001ea80000100a00 */
[----:B--2---:R0:W-:Y:S04]  /*1dde0*/  STL.64 [R1+0x1f70], R22 ;  /* 0x001f701601007387 */ /* 0x0041e80000100a00 */
[----:B0-----:R-:W2:Y:S04]  /*1ddf0*/  LDL R22, [R1+0xb8] ;  /* 0x0000b80001167983 */ /* 0x001ea80000100800 */
[----:B------:R-:W2:Y:S04]  /*1de00*/  LDL R23, [R1+0xbc] ;  /* 0x0000bc0001177983 */ /* 0x000ea80000100800 */
[----:B------:R-:W3:Y:S04]  /*1de10*/  LDL.LU R12, [R1+0x350] ;  /* 0x00035000010c7983 */ /* 0x000ee80000300800 */
[----:B------:R-:W3:Y:S04]  /*1de20*/  LDL.LU R13, [R1+0x354] ;  /* 0x00035400010d7983 */ /* 0x000ee80000300800 */
[----:B------:R-:W3:Y:S04]  /*1de30*/  LDL.LU R14, [R1+0x358] ;  /* 0x00035800010e7983 */ /* 0x000ee80000300800 */
[----:B------:R-:W3:Y:S01]  /*1de40*/  LDL.LU R15, [R1+0x35c] ;  /* 0x00035c00010f7983 */ /* 0x000ee20000300800 */
[----:B------:R-:W-:Y:S03]  /*1de50*/  HMMA.16816.F32 R8, R8, R24, R4 ;  /* 0x000000180808723c */ /* 0x000fe60000001804 */
[----:B--2---:R0:W-:Y:S04]  /*1de60*/  STL.64 [R1+0x1f88], R22 ;  /* 0x001f881601007387 */ /* 0x0041e80000100a00 */
[----:B0-----:R-:W2:Y:S04]  /*1de70*/  LDL.64 R22, [R1+0xc8] ;  /* 0x0000c80001167983 */ /* 0x001ea80000100a00 */
[----:B--2---:R0:W-:Y:S04]  /*1de80*/  STL.64 [R1+0x1fa0], R22 ;  /* 0x001fa01601007387 */ /* 0x0041e80000100a00 */
[----:B------:R-:W2:Y:S04]  /*1de90*/  LDL.LU R20, [R1+0x340] ;  /* 0x0003400001147983 */ /* 0x000ea80000300800 */
[----:B------:R-:W2:Y:S04]  /*1dea0*/  LDL.LU R21, [R1+0x344] ;  /* 0x0003440001157983 */ /* 0x000ea80000300800 */
[----:B0-----:R-:W2:Y:S04]  /*1deb0*/  LDL.LU R22, [R1+0x348] ;  /* 0x0003480001167983 */ /* 0x001ea80000300800 */
[----:B------:R-:W2:Y:S04]  /*1dec0*/  LDL.LU R23, [R1+0x34c] ;  /* 0x00034c0001177983 */ /* 0x000ea80000300800 */
[----:B------:R-:W3:Y:S04]  /*1ded0*/  LDL.LU.64 R6, [R1+0x1fc0] ;  /* 0x001fc00001067983 */ /* 0x000ee80000300a00 */
[----:B------:R-:W3:Y:S04]  /*1dee0*/  LDL.LU.64 R4, [R1+0x1fb8] ;  /* 0x001fb80001047983 */ /* 0x000ee80000300a00 */
[----:B------:R0:W-:Y:S04]  /*1def0*/  STL.64 [R1+0x1f68], R26 ;  /* 0x001f681a01007387 */ /* 0x0001e80000100a00 */
[----:B------:R-:W4:Y:S04]  /*1df00*/  LDL.LU R24, [R1+0x310] ;  /* 0x0003100001187983 */ /* 0x000f280000300800 */
[----:B------:R-:W-:Y:S04]  /*1df10*/  STL.64 [R1+0x470], R8 ;  /* 0x0004700801007387 */ /* 0x000fe80000100a00 */
[----:B------:R-:W-:Y:S04]  /*1df20*/  STL.64 [R1+0x478], R10 ;  /* 0x0004780a01007387 */ /* 0x000fe80000100a00 */
[----:B------:R-:W4:Y:S04]  /*1df30*/  LDL.LU R25, [R1+0x314] ;  /* 0x0003140001197983 */ /* 0x000f280000300800 */
[----:B------:R-:W1:Y:S04]  /*1df40*/  LDSM.16.MT88.4 R8, [R17+UR4+0x2180] ;  /* 0x002180041108783b */ /* 0x000e680008004200 */
[----:B0-----:R-:W2:Y:S04]  /*1df50*/  LDL.LU R26, [R1+0x318] ;  /* 0x00031800011a7983 */ /* 0x001ea80000300800 */
[----:B------:R-:W2:Y:S04]  /*1df60*/  LDL.LU R27, [R1+0x31c] ;  /* 0x00031c00011b7983 */ /* 0x000ea80000300800 */
[----:B--2---:R-:W-:Y:S04]  /*1df70*/  STL.64 [R1+0x1f80], R26 ;  /* 0x001f801a01007387 */ /* 0x004fe80000100a00 */
[----:B----4-:R0:W-:Y:S04]  /*1df80*/  STL.64 [R1+0x1f78], R24 ;  /* 0x001f781801007387 */ /* 0x0101e80000100a00 */
[----:B0-----:R-:W2:Y:S04]  /*1df90*/  LDL.LU R24, [R1+0x320] ;  /* 0x0003200001187983 */ /* 0x001ea80000300800 */
[----:B------:R-:W2:Y:S04]  /*1dfa0*/  LDL.LU R25, [R1+0x324] ;  /* 0x0003240001197983 */ /* 0x000ea80000300800 */
[----:B------:R-:W2:Y:S04]  /*1dfb0*/  LDL.LU R26, [R1+0x328] ;  /* 0x00032800011a7983 */ /* 0x000ea80000300800 */
[----:B------:R-:W2:Y:S04]  /*1dfc0*/  LDL.LU R27, [R1+0x32c] ;  /* 0x00032c00011b7983 */ /* 0x000ea80000300800 */
[----:B-1----:R-:W-:Y:S04]  /*1dfd0*/  STL.64 [R1+0x1e18], R10 ;  /* 0x001e180a01007387 */ /* 0x002fe80000100a00 */
[----:B------:R0:W-:Y:S02]  /*1dfe0*/  STL.64 [R1+0x1e10], R8 ;  /* 0x001e100801007387 */ /* 0x0001e40000100a00 */
[----:B0-----:R-:W-:-:S02]  /*1dff0*/  IMAD.MOV.U32 R8, RZ, RZ, R18 ;  /* 0x000000ffff087224 */ /* 0x001fc400078e0012 */
[----:B------:R-:W-:Y:S01]  /*1e000*/  IMAD.MOV.U32 R9, RZ, RZ, R19 ;  /* 0x000000ffff097224 */ /* 0x000fe200078e0013 */
[----:B------:R-:W3:Y:S04]  /*1e010*/  LDL.LU R18, [R1+0x1fb4] ;  /* 0x001fb40001127983 */ /* 0x000ee80000300800 */
[----:B------:R-:W3:Y:S04]  /*1e020*/  LDL.LU R19, [R1+0x1fb0] ;  /* 0x001fb00001137983 */ /* 0x000ee80000300800 */
[----:B------:R-:W4:Y:S04]  /*1e030*/  LDL.LU R10, [R1+0x248] ;  /* 0x00024800010a7983 */ /* 0x000f280000300800 */
[----:B------:R-:W4:Y:S01]  /*1e040*/  LDL.LU R11, [R1+0x24c] ;  /* 0x00024c00010b7983 */ /* 0x000f220000300800 */
[C---:B---3--:R-:W-:Y:S03]  /*1e050*/  HMMA.16816.F32 R12, R4.reuse, R18, R12 ;  /* 0x00000012040c723c */ /* 0x048fe6000000180c */
[----:B----4-:R0:W-:Y:S04]  /*1e060*/  STL.64 [R1+0x1eb8], R10 ;  /* 0x001eb80a01007387 */ /* 0x0101e80000100a00 */
[----:B------:R-:W-:Y:S04]  /*1e070*/  STL.64 [R1+0x1eb0], R8 ;  /* 0x001eb00801007387 */ /* 0x000fe80000100a00 */
[----:B0-----:R-:W3:Y:S04]  /*1e080*/  LDL R10, [R1+0x98] ;  /* 0x00009800010a7983 */ /* 0x001ee80000100800 */
[----:B------:R-:W3:Y:S08]  /*1e090*/  LDL R11, [R1+0x9c] ;  /* 0x00009c00010b7983 */ /* 0x000ef00000100800 */
[----:B------:R-:W-:Y:S04]  /*1e0a0*/  STL.64 [R1+0x600], R12 ;  /* 0x0006000c01007387 */ /* 0x000fe80000100a00 */
[----:B------:R0:W-:Y:S04]  /*1e0b0*/  STL.64 [R1+0x608], R14 ;  /* 0x0006080e01007387 */ /* 0x0001e80000100a00 */
[----:B0-----:R-:W4:Y:S02]  /*1e0c0*/  LDL.LU.64 R14, [R1+0x1fa8] ;  /* 0x001fa800010e7983 */ /* 0x001f240000300a00 */
[----:B----4-:R-:W-:Y:S06]  /*1e0d0*/  HMMA.16816.F32 R20, R4, R14, R20 ;  /* 0x0000000e0414723c */ /* 0x010fec0000001814 */
[----:B------:R-:W-:-:S02]  /*1e0e0*/  IMAD.MOV.U32 R9, RZ, RZ, R14 ;  /* 0x000000ffff097224 */ /* 0x000fc400078e000e */
[----:B------:R-:W-:-:S15]  /*1e0f0*/  IMAD.MOV.U32 R8, RZ, RZ, R15 ;  /* 0x000000ffff087224 */ /* 0x000fde00078e000f */
[----:B------:R-:W-:Y:S04]  /*1e100*/  STL.64 [R1+0x5f0], R20 ;  /* 0x0005f01401007387 */ /* 0x000fe80000100a00 */
[----:B------:R0:W-:Y:S04]  /*1e110*/  STL.64 [R1+0x5f8], R22 ;  /* 0x0005f81601007387 */ /* 0x0001e80000100a00 */
[----:B0-----:R-:W4:Y:S04]  /*1e120*/  LDL.LU.64 R22, [R1+0x1fa0] ;  /* 0x001fa00001167983 */ /* 0x001f280000300a00 */
[----:B------:R-:W4:Y:S04]  /*1e130*/  LDL.LU.64 R14, [R1+0x1f98] ;  /* 0x001f9800010e7983 */ /* 0x000f280000300a00 */
[----:B------:R-:W4:Y:S02]  /*1e140*/  LDL.LU.64 R12, [R1+0x1f90] ;  /* 0x001f9000010c7983 */ /* 0x000f240000300a00 */
[----:B----4-:R-:W-:-:S15]  /*1e150*/  HMMA.16816.F32 R12, R4, R22, R12 ;  /* 0x00000016040c723c */ /* 0x010fde000000180c */
[----:B------:R-:W-:-:S08]  /*1e160*/  NOP ;  /* 0x0000000000007918 */ /* 0x000fd00000000000 */
[----:B------:R0:W-:Y:S04]  /*1e170*/  STL.64 [R1+0x5e0], R12 ;  /* 0x0005e00c01007387 */ /* 0x0001e80000100a00 */
[----:B------:R-:W-:Y:S01]  /*1e180*/  STL.64 [R1+0x5e8], R14 ;  /* 0x0005e80e01007387 */ /* 0x000fe20000100a00 */
[----:B0-----:R-:W-:Y:S02]  /*1e190*/  IMAD.MOV.U32 R13, RZ, RZ, R22 ;  /* 0x000000ffff0d7224 */ /* 0x001fe400078e0016 */
[----:B------:R-:W-:Y:S02]  /*1e1a0*/  IMAD.MOV.U32 R12, RZ, RZ, R23 ;  /* 0x000000ffff0c7224 */ /* 0x000fe400078e0017 */
[----:B------:R-:W2:Y:S02]  /*1e1b0*/  LDL.LU.64 R22, [R1+0x1f88] ;  /* 0x001f880001167983 */ /* 0x000ea40000300a00 */
[----:B--2---:R-:W-:Y:S02]  /*1e1c0*/  HMMA.16816.F32 R20, R4, R22, R24 ;  /* 0x000000160414723c */ /* 0x004fe40000001818 */
[----:B------:R-:W2:Y:S04]  /*1e1d0*/  LDL.LU.64 R26, [R1+0x1f80] ;  /* 0x001f8000011a7983 */ /* 0x000ea80000300a00 */
[----:B------:R-:W2:-:S15]  /*1e1e0*/  LDL.LU.64 R24, [R1+0x1f78] ;  /* 0x001f780001187983 */ /* 0x000e9e0000300a00 */
[----:B------:R-:W-:-:S02]  /*1e1f0*/  NOP ;  /* 0x0000000000007918 */ /* 0x000fc40000000000 */
[----:B------:R-:W-:Y:S04]  /*1e200*/  STL.64 [R1+0x5d0], R20 ;  /* 0x0005d01401007387 */ /* 0x000fe80000100a00 */
[----:B------:R0:W-:Y:S04]  /*1e210*/  STL.64 [R1+0x5d8], R22 ;  /* 0x0005d81601007387 */ /* 0x0001e80000100a00 */
[----:B0-----:R-:W2:Y:S02]  /*1e220*/  LDL.LU.64 R22, [R1+0x1f70] ;  /* 0x001f700001167983 */ /* 0x001ea40000300a00 */
[----:B--2---:R-:W-:Y:S06]  /*1e230*/  HMMA.16816.F32 R24, R4, R22, R24 ;  /* 0x000000160418723c */ /* 0x004fec0000001818 */
[----:B------:R-:W-:-:S02]  /*1e240*/  IMAD.MOV.U32 R15, RZ, RZ, R22 ;  /* 0x000000ffff0f7224 */ /* 0x000fc400078e0016 */
[----:B------:R-:W-:-:S15]  /*1e250*/  IMAD.MOV.U32 R14, RZ, RZ, R23 ;  /* 0x000000ffff0e7224 */ /* 0x000fde00078e0017 */
[----:B------:R-:W-:Y:S04]  /*1e260*/  STL.64 [R1+0x5c0], R24 ;  /* 0x0005c01801007387 */ /* 0x000fe80000100a00 */
[----:B------:R0:W-:Y:S04]  /*1e270*/  STL.64 [R1+0x5c8], R26 ;  /* 0x0005c81a01007387 */ /* 0x0001e80000100a00 */
[----:B0-----:R-:W2:Y:S04]  /*1e280*/  LDL.LU.64 R26, [R1+0x1f68] ;  /* 0x001f6800011a7983 */ /* 0x001ea80000300a00 */
[----:B------:R-:W3:Y:S04]  /*1e290*/  LDL.LU.64 R22, [R1+0x1f60] ;  /* 0x001f600001167983 */ /* 0x000ee80000300a00 */
[----:B------:R-:W3:Y:S02]  /*1e2a0*/  LDL.LU.64 R20, [R1+0x1f58] ;  /* 0x001f580001147983 */ /* 0x000ee40000300a00 */
[----:B---3--:R-:W-:-:S15]  /*1e2b0*/  HMMA.16816.F32 R20, R4, R10, R20 ;  /* 0x0000000a0414723c */ /* 0x008fde0000001814 */
[----:B------:R-:W-:-:S08]  /*1e2c0*/  NOP ;  /* 0x0000000000007918 */ /* 0x000fd00000000000 */
[----:B------:R-:W-:Y:S04]  /*1e2d0*/  STL.64 [R1+0x5b0], R20 ;  /* 0x0005b01401007387 */ /* 0x000fe80000100a00 */
[----:B------:R0:W-:Y:S04]  /*1e2e0*/  STL.64 [R1+0x5b8], R22 ;  /* 0x0005b81601007387 */ /* 0x0001e80000100a00 */
[----:B0-----:R-:W3:Y:S04]  /*1e2f0*/  LDL.LU.64 R22, [R1+0x1f50] ;  /* 0x001f500001167983 */ /* 0x001ee80000300a00 */
[----:B------:R0:W-:Y:S02]  /*1e300*/  STL.64 [R1+0x1ec8], R10 ;  /* 0x001ec80a01007387 */ /* 0x0001e40000100a00 */
[----:B0-----:R-:W-:-:S02]  /*1e310*/  IMAD.MOV.U32 R10, RZ, RZ, R15 ;  /* 0x000000ffff0a7224 */ /* 0x001fc400078e000f */
[----:B------:R-:W-:-:S05]  /*1e320*/  IMAD.MOV.U32 R11, RZ, RZ, R14 ;  /* 0x000000ffff0b7224 */ /* 0x000fca00078e000e */
[----:B------:R0:W-:Y:S04]  /*1e330*/  STL.64 [R1+0x1ee0], R10 ;  /* 0x001ee00a01007387 */ /* 0x0001e80000100a00 */
[----:B0-----:R-:W4:Y:S04]  /*1e340*/  LDL.64 R10, [R1+0xb8] ;  /* 0x0000b800010a7983 */ /* 0x001f280000100a00 */
[----:B----4-:R0:W-:Y:S02]  /*1e350*/  STL.64 [R1+0x1ee8], R10 ;  /* 0x001ee80a01007387 */ /* 0x0101e40000100a00 */
[----:B0-----:R-:W-:-:S02]  /*1e360*/  IMAD.MOV.U32 R10, RZ, RZ, R13 ;  /* 0x000000ffff0a7224 */ /* 0x001fc400078e000d */
[----:B------:R-:W-:Y:S02]  /*1e370*/  IMAD.MOV.U32 R11, RZ, RZ, R12 ;  /* 0x000000ffff0b7224 */ /* 0x000fe400078e000c */
[----:B------:R-:W4:Y:S04]  /*1e380*/  LDL.LU R12, [R1+0x180] ;  /* 0x00018000010c7983 */ /* 0x000f280000300800 */
[----:B------:R-:W4:Y:S04]  /*1e390*/  LDL.LU R13, [R1+0x184] ;  /* 0x00018400010d7983 */ /* 0x000f280000300800 */
[----:B------:R-:W4:Y:S04]  /*1e3a0*/  LDL.LU R14, [R1+0x188] ;  /* 0x00018800010e7983 */ /* 0x000f280000300800 */
[----:B------:R-:W4:Y:S04]  /*1e3b0*/  LDL.LU R15, [R1+0x18c] ;  /* 0x00018c00010f7983 */ /* 0x000f280000300800 */
[----:B------:R0:W-:Y:S02]  /*1e3c0*/  STL.64 [R1+0x1f00], R10 ;  /* 0x001f000a01007387 */ /* 0x0001e40000100a00 */
[----:B0-----:R-:W-:-:S02]  /*1e3d0*/  IMAD.MOV.U32 R10, RZ, RZ, R9 ;  /* 0x000000ffff0a7224 */ /* 0x001fc400078e0009 */
[----:B------:R-:W-:-:S05]  /*1e3e0*/  IMAD.MOV.U32 R11, RZ, RZ, R8 ;  /* 0x000000ffff0b7224 */ /* 0x000fca00078e0008 */
[----:B------:R0:W-:Y:S04]  /*1e3f0*/  STL.64 [R1+0x1f18], R10 ;  /* 0x001f180a01007387 */ /* 0x0001e80000100a00 */
[----:B------:R-:W3:Y:S04]  /*1e400*/  LDL.LU R8, [R1+0x2f0] ;  /* 0x0002f00001087983 */ /* 0x000ee80000300800 */
[----:B------:R-:W3:Y:S04]  /*1e410*/  LDL.LU R9, [R1+0x2f4] ;  /* 0x0002f40001097983 */ /* 0x000ee80000300800 */
[----:B0-----:R-:W3:Y:S04]  /*1e420*/  LDL.LU R10, [R1+0x2f8] ;  /* 0x0002f800010a7983 */ /* 0x001ee80000300800 */
[----:B------:R-:W3:Y:S01]  /*1e430*/  LDL.LU R11, [R1+0x2fc] ;  /* 0x0002fc00010b7983 */ /* 0x000ee20000300800 */
[----:B--2---:R-:W-:-:S02]  /*1e440*/  IMAD.MOV.U32 R20, RZ, RZ, R26 ;  /* 0x000000ffff147224 */ /* 0x004fc400078e001a */
[----:B------:R-:W-:Y:S01]  /*1e450*/  IMAD.MOV.U32 R21, RZ, RZ, R27 ;  /* 0x000000ffff157224 */ /* 0x000fe200078e001b */
[----:B---3--:R-:W-:-:S15]  /*1e460*/  HMMA.16816.F32 R8, R4, R22, R8 ;  /* 0x000000160408723c */ /* 0x008fde0000001808 */
[----:B------:R-:W-:-:S08]  /*1e470*/  NOP ;  /* 0x0000000000007918 */ /* 0x000fd00000000000 */
[----:B------:R0:W-:Y:S04]  /*1e480*/  STL.64 [R1+0x5a0], R8 ;  /* 0x0005a00801007387 */ /* 0x0001e80000100a00 */
[----:B------:R1:W-:Y:S04]  /*1e490*/  STL.64 [R1+0x5a8], R10 ;  /* 0x0005a80a01007387 */ /* 0x0003e80000100a00 */
[----:B0-----:R-:W2:Y:S04]  /*1e4a0*/  LDL.LU R8, [R1+0x2a0] ;  /* 0x0002a00001087983 */ /* 0x001ea80000300800 */
[----:B------:R-:W2:Y:S04]  /*1e4b0*/  LDL.LU R9, [R1+0x2a4] ;  /* 0x0002a40001097983 */ /* 0x000ea80000300800 */
[----:B-1----:R-:W2:Y:S04]  /*1e4c0*/  LDL.LU R10, [R1+0x2a8] ;  /* 0x0002a800010a7983 */ /* 0x002ea80000300800 */
[----:B------:R-:W2:Y:S04]  /*1e4d0*/  LDL.LU R11, [R1+0x2ac] ;  /* 0x0002ac00010b7983 */ /* 0x000ea80000300800 */
[----:B------:R0:W-:Y:S04]  /*1e4e0*/  STL.64 [R1+0x1ec0], R22 ;  /* 0x001ec01601007387 */ /* 0x0001e80000100a00 */
[----:B------:R-:W3:Y:S04]  /*1e4f0*/  LDL.LU R26, [R1+0x1f48] ;  /* 0x001f4800011a7983 */ /* 0x000ee80000300800 */
[----:B------:R-:W4:Y:S04]  /*1e500*/  LDL.LU R27, [R1+0x1f44] ;  /* 0x001f4400011b7983 */ /* 0x000f280000300800 */
[----:B0-----:R-:W2:Y:S01]  /*1e510*/  LDL.LU R22, [R1+0x258] ;  /* 0x0002580001167983 */ /* 0x001ea20000300800 */
[----:B------:R-:W-:-:S03]  /*1e520*/  IMAD.MOV.U32 R23, RZ, RZ, R29 ;  /* 0x000000ffff177224 */ /* 0x000fc600078e001d */
[----:B------:R-:W3:Y:S04]  /*1e530*/  LDL.LU R29, [R1+0x1f40] ;  /* 0x001f4000011d7983 */ /* 0x000ee80000300800 */
[----:B--2---:R4:W-:Y:S04]  /*1e540*/  STL.64 [R1+0x1ed8], R22 ;  /* 0x001ed81601007387 */ /* 0x0049e80000100a00 */
[----:B------:R0:W-:Y:S01]  /*1e550*/  STL.64 [R1+0x1ed0], R20 ;  /* 0x001ed01401007387 */ /* 0x0001e20000100a00 */
[----:B----4-:R-:W-:-:S03]  /*1e560*/  IMAD.MOV.U32 R22, RZ, RZ, R27 ;  /* 0x000000ffff167224 */ /* 0x010fc600078e001b */
[----:B0-----:R-:W2:Y:S01]  /*1e570*/  LDL.LU R20, [R1+0x260] ;  /* 0x0002600001147983 */ /* 0x001ea20000300800 */
[----:B---3--:R-:W-:-:S03]  /*1e580*/  IMAD.MOV.U32 R21, RZ, RZ, R26 ;  /* 0x000000ffff157224 */ /* 0x008fc600078e001a */
[----:B------:R-:W3:Y:S04]  /*1e590*/  LDL.LU R26, [R1+0x1f3c] ;  /* 0x001f3c00011a7983 */ /* 0x000ee80000300800 */
[----:B------:R-:W4:Y:S04]  /*1e5a0*/  LDL.LU R27, [R1+0x1f38] ;  /* 0x001f3800011b7983 */ /* 0x000f280000300800 */
[----:B------:R-:W2:Y:S04]  /*1e5b0*/  LDL.LU R23, [R1+0x26c] ;  /* 0x00026c0001177983 */ /* 0x000ea80000300800 */
[----:B--2---:R-:W-:Y:S04]  /*1e5c0*/  STL.64 [R1+0x1ef8], R22 ;  /* 0x001ef81601007387 */ /* 0x004fe80000100a00 */
[----:B------:R0:W-:Y:S04]  /*1e5d0*/  STL.64 [R1+0x1ef0], R20 ;  /* 0x001ef01401007387 */ /* 0x0001e80000100a00 */
[----:B0-----:R-:W2:Y:S04]  /*1e5e0*/  LDL.LU R20, [R1+0x280] ;  /* 0x0002800001147983 */ /* 0x001ea80000300800 */
[----:B------:R-:W2:Y:S01]  /*1e5f0*/  LDL.LU R21, [R1+0x284] ;  /* 0x0002840001157983 */ /* 0x000ea20000300800 */
[----:B---3--:R-:W-:-:S02]  /*1e600*/  IMAD.MOV.U32 R22, RZ, RZ, R26 ;  /* 0x000000ffff167224 */ /* 0x008fc400078e001a */
[----:B----4-:R-:W-:Y:S01]  /*1e610*/  IMAD.MOV.U32 R23, RZ, RZ, R27 ;  /* 0x000000ffff177224 */ /* 0x010fe200078e001b */
[----:B------:R-:W3:Y:S04]  /*1e620*/  LDL.LU R26, [R1+0x1f34] ;  /* 0x001f3400011a7983 */ /* 0x000ee80000300800 */
[----:B------:R-:W3:Y:S04]  /*1e630*/  LDL.LU R27, [R1+0x1f30] ;  /* 0x001f3000011b7983 */ /* 0x000ee80000300800 */
[----:B------:R-:W-:Y:S04]  /*1e640*/  STL.64 [R1+0x1f10], R22 ;  /* 0x001f101601007387 */ /* 0x000fe80000100a00 */
[----:B--2---:R0:W-:Y:S01]  /*1e650*/  STL.64 [R1+0x1f08], R20 ;  /* 0x001f081401007387 */ /* 0x0041e20000100a00 */
[----:B---3--:R-:W-:Y:S03]  /*1e660*/  HMMA.16816.F32 R4, R4, R26, R12 ;  /* 0x0000001a0404723c */ /* 0x008fe6000000180c */
[----:B0-----:R-:W2:Y:S04]  /*1e670*/  LDL.LU R20, [R1+0x290] ;  /* 0x0002900001147983 */ /* 0x001ea80000300800 */
[----:B------:R-:W2:Y:S04]  /*1e680*/  LDL.LU R21, [R1+0x294] ;  /* 0x0002940001157983 */ /* 0x000ea80000300800 */
[----:B------:R-:W2:Y:S04]  /*1e690*/  LDL.LU R22, [R1+0x298] ;  /* 0x0002980001167983 */ /* 0x000ea80000300800 */
[----:B------:R-:W2:Y:S04]  /*1e6a0*/  LDL.LU R23, [R1+0x29c] ;  /* 0x00029c0001177983 */ /* 0x000ea80000300800 */
[----:B------:R-:W3:Y:S04]  /*1e6b0*/  LDL.LU.64 R14, [R1+0x1f28] ;  /* 0x001f2800010e7983 */ /* 0x000ee80000300a00 */
[----:B------:R-:W3:Y:S04]  /*1e6c0*/  LDL.LU.64 R12, [R1+0x1f20] ;  /* 0x001f2000010c7983 */ /* 0x000ee80000300a00 */
[----:B------:R-:W-:Y:S04]  /*1e6d0*/  STL.64 [R1+0x460], R4 ;  /* 0x0004600401007387 */ /* 0x000fe80000100a00 */
[----:B------:R-:W-:Y:S04]  /*1e6e0*/  STL.64 [R1+0x468], R6 ;  /* 0x0004680601007387 */ /* 0x000fe80000100a00 */
[----:B------:R-:W0:Y:S04]  /*1e6f0*/  LDSM.16.MT88.4 R4, [R0+UR4+0x2000] ;  /* 0x002000040004783b */ /* 0x000e280008004200 */
[----:B0-----:R-:W-:Y:S04]  /*1e700*/  STL.64 [R1+0x1d80], R6 ;  /* 0x001d800601007387 */ /* 0x001fe80000100a00 */
[----:B------:R0:W-:Y:S04]  /*1e710*/  STL.64 [R1+0x1d78], R4 ;  /* 0x001d780401007387 */ /* 0x0001e80000100a00 */
[----:B0-----:R-:W4:Y:S04]  /*1e720*/  LDL.LU R4, [R1+0x270] ;  /* 0x0002700001047983 */ /* 0x001f280000300800 */
[----:B------:R-:W4:Y:S04]  /*1e730*/  LDL.LU R5, [R1+0x274] ;  /* 0x0002740001057983 */ /* 0x000f280000300800 */
[----:B------:R-:W4:Y:S01]  /*1e740*/  LDL.LU R6, [R1+0x278] ;  /* 0x0002780001067983 */ /* 0x000f220000300800 */
[----:B---3--:R-:W-:-:S15]  /*1e750*/  HMMA.16816.F32 R8, R12, R18, R8 ;  /* 0x000000120c08723c */ /* 0x008fde0000001808 */
[----:B------:R-:W-:-:S08]  /*1e760*/  NOP ;  /* 0x0000000000007918 */ /* 0x000fd00000000000 */
[----:B------:R-:W-:Y:S04]  /*1e770*/  STL.64 [R1+0x450], R8 ;  /* 0x0004500801007387 */ /* 0x000fe80000100a00 */
[----:B------:R0:W-:Y:S04]  /*1e780*/  STL.64 [R1+0x458], R10 ;  /* 0x0004580a01007387 */ /* 0x0001e80000100a00 */
[----:B0-----:R-:W2:Y:S02]  /*1e790*/  LDL.LU.64 R10, [R1+0x1f18] ;  /* 0x001f1800010a7983 */ /* 0x001ea40000300a00 */
[----:B--2---:R-:W-:Y:S02]  /*1e7a0*/  HMMA.16816.F32 R8, R12, R10, R20 ;  /* 0x0000000a0c08723c */ /* 0x004fe40000001814 */
[----:B------:R-:W2:Y:S04]  /*1e7b0*/  LDL.LU.64 R22, [R1+0x1f10] ;  /* 0x001f100001167983 */ /* 0x000ea80000300a00 */
[----:B------:R-:W2:-:S15]  /*1e7c0*/  LDL.LU.64 R20, [R1+0x1f08] ;  /* 0x001f080001147983 */ /* 0x000e9e0000300a00 */
[----:B------:R-:W-:-:S02]  /*1e7d0*/  NOP ;  /* 0x0000000000007918 */ /* 0x000fc40000000000 */
[----:B------:R0:W-:Y:S04]  /*1e7e0*/  STL.64 [R1+0x448], R10 ;  /* 0x0004480a01007387 */ /* 0x0001e80000100a00 */
[----:B0-----:R-:W2:Y:S01]  /*1e7f0*/  LDL.LU.64 R10, [R1+0x1f00] ;  /* 0x001f0000010a7983 */ /* 0x001ea20000300a00 */
[----:B------:R-:W-:Y:S02]  /*1e800*/  IMAD.MOV.U32 R24, RZ, RZ, R8 ;  /* 0x000000ffff187224 */ /* 0x000fe400078e0008 */
[----:B------:R-:W-:Y:S02]  /*1e810*/  IMAD.MOV.U32 R25, RZ, RZ, R9 ;  /* 0x000000ffff197224 */ /* 0x000fe400078e0009 */
[----:B--2---:R-:W-:Y:S01]  /*1e820*/  HMMA.16816.F32 R8, R12, R10, R20 ;  /* 0x0000000a0c08723c */ /* 0x004fe20000001814 */
[----:B------:R-:W2:Y:S04]  /*1e830*/  LDL.LU.64 R22, [R1+0x1ef8] ;  /* 0x001ef80001167983 */ /* 0x000ea80000300a00 */
[----:B------:R-:W2:-:S15]  /*1e840*/  LDL.LU.64 R20, [R1+0x1ef0] ;  /* 0x001ef00001147983 */ /* 0x000e9e0000300a00 */
[----:B------:R-:W-:-:S03]  /*1e850*/  NOP ;  /* 0x0000000000007918 */ /* 0x000fc60000000000 */
[----:B------:R-:W-:Y:S04]  /*1e860*/  STL.64 [R1+0x350], R8 ;  /* 0x0003500801007387 */ /* 0x000fe80000100a00 */
[----:B------:R0:W-:Y:S04]  /*1e870*/  STL.64 [R1+0x358], R10 ;  /* 0x0003580a01007387 */ /* 0x0001e80000100a00 */
[----:B0-----:R-:W4:Y:S01]  /*1e880*/  LDL.LU.64 R10, [R1+0x1ee8] ;  /* 0x001ee800010a7983 */ /* 0x001f220000300a00 */
[----:B------:R-:W-:-:S07]  /*1e890*/  IMAD.MOV.U32 R7, RZ, RZ, R29 ;  /* 0x000000ffff077224 */ /* 0x000fce00078e001d */
        /* <DEDUP_REMOVED lines=14> */
[----:B--2---:R-:W-:Y:S02]  /*1e980*/  HMMA.16816.F32 R8, R12, R10, R20 ;  /* 0x0000000a0c08723c */ /* 0x004fe40000001814 */
[----:B------:R-:W2:-:S15]  /*1e990*/  LDL.LU.64 R22, [R1+0x1ec0] ;  /* 0x001ec00001167983 */ /* 0x000e9e0000300a00 */
[----:B------:R-:W-:-:S06]  /*1e9a0*/  NOP ;  /* 0x0000000000007918 */ /* 0x000fcc0000000000 */
[----:B------:R-:W-:Y:S04]  /*1e9b0*/  STL.64 [R1+0x520], R8 ;  /* 0x0005200801007387 */ /* 0x000fe80000100a00 */
[----:B------:R0:W-:Y:S01]  /*1e9c0*/  STL [R1+0x528], R10 ;  /* 0x0005280a01007387 */ /* 0x0001e20000100800 */
[----:B------:R-:W-:-:S03]  /*1e9d0*/  IMAD.MOV.U32 R29, RZ, RZ, R11 ;  /* 0x000000ffff1d7224 */ /* 0x000fc600078e000b */
[----:B0-----:R-:W2:Y:S04]  /*1e9e0*/  LDL.LU.64 R10, [R1+0x1eb8] ;  /* 0x001eb800010a7983 */ /* 0x001ea80000300a00 */
[----:B------:R-:W2:Y:S04]  /*1e9f0*/  LDL.LU.64 R8, [R1+0x1eb0] ;  /* 0x001eb00001087983 */ /* 0x000ea80000300a00 */
[----:B------:R-:W-:Y:S01]  /*1ea00*/  STL [R1+0x1aa0], R29 ;  /* 0x001aa01d01007387 */ /* 0x000fe20000100800 */
[----:B--2---:R-:W-:-:S15]  /*1ea10*/  HMMA.16816.F32 R8, R12, R22, R8 ;  /* 0x000000160c08723c */ /* 0x004fde0000001808 */
[----:B------:R-:W-:-:S08]  /*1ea20*/  NOP ;  /* 0x0000000000007918 */ /* 0x000fd00000000000 */
[----:B------:R0:W-:Y:S04]  /*1ea30*/  STL.64 [R1+0x510], R8 ;  /* 0x0005100801007387 */ /* 0x0001e80000100a00 */
[----:B------:R1:W-:Y:S04]  /*1ea40*/  STL.64 [R1+0x518], R10 ;  /* 0x0005180a01007387 */ /* 0x0003e80000100a00 */
[----:B0-----:R-:W2:Y:S04]  /*1ea50*/  LDL.LU R8, [R1+0x50] ;  /* 0x0000500001087983 */ /* 0x001ea80000300800 */
[----:B------:R-:W2:Y:S04]  /*1ea60*/  LDL.LU R9, [R1+0x54] ;  /* 0x0000540001097983 */ /* 0x000ea80000300800 */
[----:B-1----:R-:W3:Y:S04]  /*1ea70*/  LDL.LU R10, [R1+0x58] ;  /* 0x00005800010a7983 */ /* 0x002ee80000300800 */
[----:B------:R-:W3:Y:S04]  /*1ea80*/  LDL.LU R11, [R1+0x5c] ;  /* 0x00005c00010b7983 */ /* 0x000ee80000300800 */
[----:B---3--:R-:W-:Y:S04]  /*1ea90*/  STL.64 [R1+0x1e28], R10 ;  /* 0x001e280a01007387 */ /* 0x008fe80000100a00 */
[----:B--2---:R0:W-:Y:S04]  /*1eaa0*/  STL.64 [R1+0x1e20], R8 ;  /* 0x001e200801007387 */ /* 0x0041e80000100a00 */
[----:B0-----:R-:W2:Y:S04]  /*1eab0*/  LDL.LU R8, [R1+0x1d0] ;  /* 0x0001d00001087983 */ /* 0x001ea80000300800 */
[----:B------:R-:W2:Y:S04]  /*1eac0*/  LDL.LU R9, [R1+0x1d4] ;  /* 0x0001d40001097983 */ /* 0x000ea80000300800 */
[----:B------:R-:W3:Y:S04]  /*1ead0*/  LDL.LU R10, [R1+0x1d8] ;  /* 0x0001d800010a7983 */ /* 0x000ee80000300800 */
[----:B------:R-:W3:Y:S04]  /*1eae0*/  LDL.LU R11, [R1+0x1dc] ;  /* 0x0001dc00010b7983 */ /* 0x000ee80000300800 */
[----:B------:R-:W4:Y:S01]  /*1eaf0*/  LDL.LU R20, [R1+0x130] ;  /* 0x0001300001147983 */ /* 0x000f220000300800 */
[----:B------:R-:W-:-:S03]  /*1eb00*/  IMAD.MOV.U32 R17, RZ, RZ, R22 ;  /* 0x000000ffff117224 */ /* 0x000fc600078e0016 */
[----:B------:R-:W4:Y:S01]  /*1eb10*/  LDL.LU R21, [R1+0x134] ;  /* 0x0001340001157983 */ /* 0x000f220000300800 */
[----:B------:R-:W-:-:S03]  /*1eb20*/  IMAD.MOV.U32 R16, RZ, RZ, R23 ;  /* 0x000000ffff107224 */ /* 0x000fc600078e0017 */
[----:B------:R-:W4:Y:S04]  /*1eb30*/  LDL.LU R22, [R1+0x138] ;  /* 0x0001380001167983 */ /* 0x000f280000300800 */
[----:B------:R-:W4:Y:S04]  /*1eb40*/  LDL.LU R23, [R1+0x13c] ;  /* 0x00013c0001177983 */ /* 0x000f280000300800 */
[----:B---3--:R0:W-:Y:S04]  /*1eb50*/  STL.64 [R1+0x1e38], R10 ;  /* 0x001e380a01007387 */ /* 0x0081e80000100a00 */
[----:B--2---:R-:W-:Y:S04]  /*1eb60*/  STL.64 [R1+0x1e30], R8 ;  /* 0x001e300801007387 */ /* 0x004fe80000100a00 */
[----:B0-----:R-:W2:Y:S04]  /*1eb70*/  LDL.64 R10, [R1+0x98] ;  /* 0x00009800010a7983 */ /* 0x001ea80000100a00 */
[----:B--2---:R0:W-:Y:S04]  /*1eb80*/  STL.64 [R1+0x1e50], R10 ;  /* 0x001e500a01007387 */ /* 0x0041e80000100a00 */
[----:B0-----:R-:W2:Y:S04]  /*1eb90*/  LDL.64 R10, [R1+0xa8] ;  /* 0x0000a800010a7983 */ /* 0x001ea80000100a00 */
[----:B--2---:R0:W-:Y:S02]  /*1eba0*/  STL.64 [R1+0x1e68], R10 ;  /* 0x001e680a01007387 */ /* 0x0041e40000100a00 */
[----:B0-----:R-:W-:-:S02]  /*1ebb0*/  IMAD.MOV.U32 R10, RZ, RZ, R5 ;  /* 0x000000ffff0a7224 */ /* 0x001fc400078e0005 */
[----:B------:R-:W-:-:S05]  /*1ebc0*/  IMAD.MOV.U32 R11, RZ, RZ, R4 ;  /* 0x000000ffff0b7224 */ /* 0x000fca00078e0004 */
[----:B------:R0:W-:Y:S04]  /*1ebd0*/  STL.64 [R1+0x1e80], R10 ;  /* 0x001e800a01007387 */ /* 0x0001e80000100a00 */
[----:B------:R-:W2:Y:S04]  /*1ebe0*/  LDL.LU R4, [R1+0x10] ;  /* 0x0000100001047983 */ /* 0x000ea80000300800 */
[----:B------:R-:W2:Y:S04]  /*1ebf0*/  LDL.LU R5, [R1+0x14] ;  /* 0x0000140001057983 */ /* 0x000ea80000300800 */
[----:B------:R-:W3:Y:S04]  /*1ec00*/  LDL.LU R6, [R1+0x18] ;  /* 0x0000180001067983 */ /* 0x000ee80000300800 */
[----:B------:R-:W3:Y:S04]  /*1ec10*/  LDL.LU R7, [R1+0x1c] ;  /* 0x00001c0001077983 */ /* 0x000ee80000300800 */
[----:B0-----:R-:W2:Y:S01]  /*1ec20*/  LDL.64 R10, [R1+0xc8] ;  /* 0x0000c800010a7983 */ /* 0x001ea20000100a00 */
[----:B----4-:R-:W-:Y:S03]  /*1ec30*/  HMMA.16816.F32 R12, R12, R26, R20 ;  /* 0x0000001a0c0c723c */ /* 0x010fe60000001814 */
[----:B--2---:R0:W-:Y:S04]  /*1ec40*/  STL.64 [R1+0x1e88], R10 ;  /* 0x001e880a01007387 */ /* 0x0041e80000100a00 */
[----:B0-----:R-:W2:Y:S04]  /*1ec50*/  LDL.64 R10, [R1+0xd8] ;  /* 0x0000d800010a7983 */ /* 0x001ea80000100a00 */
[----:B--2---:R0:W-:Y:S04]  /*1ec60*/  STL.64 [R1+0x1e98], R10 ;  /* 0x001e980a01007387 */ /* 0x0041e80000100a00 */
[----:B---3--:R1:W-:Y:S04]  /*1ec70*/  STL.64 [R1+0x1d90], R6 ;  /* 0x001d900601007387 */ /* 0x0083e80000100a00 */
[----:B------:R2:W-:Y:S04]  /*1ec80*/  STL.64 [R1+0x1d88], R4 ;  /* 0x001d880401007387 */ /* 0x0005e80000100a00 */
[----:B------:R-:W3:Y:S04]  /*1ec90*/  LDL.LU R8, [R1+0x230] ;  /* 0x0002300001087983 */ /* 0x000ee80000300800 */
[----:B------:R-:W3:Y:S04]  /*1eca0*/  LDL.LU R9, [R1+0x234] ;  /* 0x0002340001097983 */ /* 0x000ee80000300800 */
[----:B0-----:R-:W3:Y:S01]  /*1ecb0*/  LDL.LU R10, [R1+0x238] ;  /* 0x00023800010a7983 */ /* 0x001ee20000300800 */
[----:B-1----:R-:W-:-:S02]  /*1ecc0*/  IMAD.MOV.U32 R6, RZ, RZ, R17 ;  /* 0x000000ffff067224 */ /* 0x002fc400078e0011 */
[----:B------:R-:W-:Y:S01]  /*1ecd0*/  IMAD.MOV.U32 R7, RZ, RZ, R16 ;  /* 0x000000ffff077224 */ /* 0x000fe200078e0010 */
[----:B------:R-:W3:Y:S04]  /*1ece0*/  LDL.LU R11, [R1+0x23c] ;  /* 0x00023c00010b7983 */ /* 0x000ee80000300800 */
[----:B------:R0:W-:Y:S04]  /*1ecf0*/  STL.64 [R1+0x1e90], R6 ;  /* 0x001e900601007387 */ /* 0x0001e80000100a00 */
[----:B--2---:R-:W2:Y:S04]  /*1ed00*/  LDL.LU R4, [R1+0x220] ;  /* 0x0002200001047983 */ /* 0x004ea80000300800 */
[----:B------:R-:W2:Y:S04]  /*1ed10*/  LDL.LU R5, [R1+0x224] ;  /* 0x0002240001057983 */ /* 0x000ea80000300800 */
[----:B0-----:R-:W2:Y:S04]  /*1ed20*/  LDL.LU R6, [R1+0x228] ;  /* 0x0002280001067983 */ /* 0x001ea80000300800 */
[----:B------:R-:W2:Y:S04]  /*1ed30*/  LDL.LU R7, [R1+0x22c] ;  /* 0x00022c0001077983 */ /* 0x000ea80000300800 */
[----:B------:R-:W3:Y:S04]  /*1ed40*/  LDL.LU.64 R22, [R1+0x1ea8] ;  /* 0x001ea80001167983 */ /* 0x000ee80000300a00 */
[----:B------:R-:W3:Y:S04]  /*1ed50*/  LDL.LU.64 R20, [R1+0x1ea0] ;  /* 0x001ea00001147983 */ /* 0x000ee80000300a00 */
[----:B------:R-:W-:Y:S04]  /*1ed60*/  STL.64 [R1+0x1e48], R26 ;  /* 0x001e481a01007387 */ /* 0x000fe80000100a00 */
[----:B------:R0:W-:Y:S04]  /*1ed70*/  STL.64 [R1+0x1e40], R24 ;  /* 0x001e401801007387 */ /* 0x0001e80000100a00 */
[----:B------:R-:W-:Y:S04]  /*1ed80*/  STL.64 [R1+0x340], R12 ;  /* 0x0003400c01007387 */ /* 0x000fe80000100a00 */
[----:B------:R-:W-:Y:S04]  /*1ed90*/  STL.64 [R1+0x348], R14 ;  /* 0x0003480e01007387 */ /* 0x000fe80000100a00 */
[----:B------:R-:W1:Y:S04]  /*1eda0*/  LDSM.16.MT88.4 R12, [R0+UR4+0x2080] ;  /* 0x00208004000c783b */ /* 0x000e680008004200 */
[----:B0-----:R-:W4:Y:S04]  /*1edb0*/  LDL.LU R24, [R1+0x1e0] ;  /* 0x0001e00001187983 */ /* 0x001f280000300800 */
[----:B------:R-:W4:Y:S04]  /*1edc0*/  LDL.LU R25, [R1+0x1e4] ;  /* 0x0001e40001197983 */ /* 0x000f280000300800 */
[----:B------:R-:W2:Y:S04]  /*1edd0*/  LDL.LU R26, [R1+0x1e8] ;  /* 0x0001e800011a7983 */ /* 0x000ea80000300800 */
[----:B------:R-:W2:Y:S04]  /*1ede0*/  LDL.LU R27, [R1+0x1ec] ;  /* 0x0001ec00011b7983 */ /* 0x000ea80000300800 */
[----:B--2---:R-:W-:Y:S04]  /*1edf0*/  STL.64 [R1+0x1e60], R26 ;  /* 0x001e601a01007387 */ /* 0x004fe80000100a00 */
[----:B----4-:R0:W-:Y:S04]  /*1ee00*/  STL.64 [R1+0x1e58], R24 ;  /* 0x001e581801007387 */ /* 0x0101e80000100a00 */
[----:B0-----:R-:W2:Y:S04]  /*1ee10*/  LDL.LU R24, [R1+0x1f0] ;  /* 0x0001f00001187983 */ /* 0x001ea80000300800 */
[----:B------:R-:W2:Y:S04]  /*1ee20*/  LDL.LU R25, [R1+0x1f4] ;  /* 0x0001f40001197983 */ /* 0x000ea80000300800 */
[----:B------:R-:W4:Y:S04]  /*1ee30*/  LDL.LU R26, [R1+0x1f8] ;  /* 0x0001f800011a7983 */ /* 0x000f280000300800 */
[----:B------:R-:W4:Y:S01]  /*1ee40*/  LDL.LU R27, [R1+0x1fc] ;  /* 0x0001fc00011b7983 */ /* 0x000f220000300800 */
[C---:B---3--:R-:W-:Y:S03]  /*1ee50*/  HMMA.16816.F32 R8, R20.reuse, R18, R8 ;  /* 0x000000121408723c */ /* 0x048fe60000001808 */
[----:B----4-:R-:W-:Y:S04]  /*1ee60*/  STL.64 [R1+0x1e78], R26 ;  /* 0x001e781a01007387 */ /* 0x010fe80000100a00 */
[----:B--2---:R0:W-:Y:S04]  /*1ee70*/  STL.64 [R1+0x1e70], R24 ;  /* 0x001e701801007387 */ /* 0x0041e80000100a00 */
[----:B0-----:R-:W2:Y:S04]  /*1ee80*/  LDL.LU R24, [R1+0x200] ;  /* 0x0002000001187983 */ /* 0x001ea80000300800 */
[----:B------:R-:W2:Y:S04]  /*1ee90*/  LDL.LU R25, [R1+0x204] ;  /* 0x0002040001197983 */ /* 0x000ea80000300800 */
[----:B------:R-:W2:Y:S04]  /*1eea0*/  LDL.LU R26, [R1+0x208] ;  /* 0x00020800011a7983 */ /* 0x000ea80000300800 */
[----:B------:R-:W2:Y:S04]  /*1eeb0*/  LDL.LU R27, [R1+0x20c] ;  /* 0x00020c00011b7983 */ /* 0x000ea80000300800 */
[----:B-1----:R-:W-:Y:S04]  /*1eec0*/  STL.64 [R1+0x1d08], R14 ;  /* 0x001d080e01007387 */ /* 0x002fe80000100a00 */
[----:B------:R0:W-:Y:S04]  /*1eed0*/  STL.64 [R1+0x1d00], R12 ;  /* 0x001d000c01007387 */ /* 0x0001e80000100a00 */
[----:B0-----:R-:W3:Y:S04]  /*1eee0*/  LDL.LU R12, [R1+0x210] ;  /* 0x00021000010c7983 */ /* 0x001ee80000300800 */
[----:B------:R-:W3:Y:S04]  /*1eef0*/  LDL.LU R13, [R1+0x214] ;  /* 0x00021400010d7983 */ /* 0x000ee80000300800 */
[----:B------:R-:W3:Y:S04]  /*1ef00*/  LDL.LU R14, [R1+0x218] ;  /* 0x00021800010e7983 */ /* 0x000ee80000300800 */
[----:B------:R-:W3:Y:S04]  /*1ef10*/  LDL.LU R15, [R1+0x21c] ;  /* 0x00021c00010f7983 */ /* 0x000ee80000300800 */
[----:B------:R-:W-:Y:S04]  /*1ef20*/  STL.64 [R1+0x310], R8 ;  /* 0x0003100801007387 */ /* 0x000fe80000100a00 */
[----:B------:R0:W-:Y:S04]  /*1ef30*/  STL.64 [R1+0x318], R10 ;  /* 0x0003180a01007387 */ /* 0x0001e80000100a00 */
[----:B0-----:R-:W4:Y:S02]  /*1ef40*/  LDL.LU.64 R10, [R1+0x1e98] ;  /* 0x001e9800010a7983 */ /* 0x001f240000300a00 */
[----:B----4-:R-:W-:-:S15]  /*1ef50*/  HMMA.16816.F32 R4, R20, R10, R4 ;  /* 0x0000000a1404723c */ /* 0x010fde0000001804 */
[----:B------:R-:W-:-:S08]  /*1ef60*/  NOP ;  /* 0x0000000000007918 */ /* 0x000fd00000000000 */
[----:B------:R0:W-:Y:S04]  /*1ef70*/  STL.64 [R1+0x300], R4 ;  /* 0x0003000401007387 */ /* 0x0001e80000100a00 */
[----:B------:R1:W-:Y:S01]  /*1ef80*/  STL.64 [R1+0x308], R6 ;  /* 0x0003080601007387 */ /* 0x0003e20000100a00 */
[----:B0-----:R-:W-:-:S03]  /*1ef90*/  IMAD.MOV.U32 R5, RZ, RZ, R10 ;  /* 0x000000ffff057224 */ /* 0x001fc600078e000a */
[----:B-1----:R-:W4:Y:S01]  /*1efa0*/  LDL.LU.64 R6, [R1+0x1e90] ;  /* 0x001e900001067983 */ /* 0x002f220000300a00 */
[----:B------:R-:W-:-:S03]  /*1efb0*/  IMAD.MOV.U32 R4, RZ, RZ, R11 ;  /* 0x000000ffff047224 */ /* 0x000fc600078e000b */
[----:B------:R-:W3:Y:S02]  /*1efc0*/  LDL.LU.64 R10, [R1+0x1e88] ;  /* 0x001e8800010a7983 */ /* 0x000ee40000300a00 */
[----:B---3--:R-:W-:-:S15]  /*1efd0*/  HMMA.16816.F32 R12, R20, R10, R12 ;  /* 0x0000000a140c723c */ /* 0x008fde000000180c */
        /* <DEDUP_REMOVED lines=27> */
[----:B------:R-:W3:Y:S04]  /*1f190*/  LDL.LU.64 R24, [R1+0x1e40] ;  /* 0x001e400001187983 */ /* 0x000ee80000300a00 */
[----:B------:R-:W4:Y:S04]  /*1f1a0*/  LDL.LU.64 R10, [R1+0x1e38] ;  /* 0x001e3800010a7983 */ /* 0x000f280000300a00 */
[----:B------:R-:W4:Y:S02]  /*1f1b0*/  LDL.LU.64 R8, [R1+0x1e30] ;  /* 0x001e300001087983 */ /* 0x000f240000300a00 */
[----:B----4-:R-:W-:-:S15]  /*1f1c0*/  HMMA.16816.F32 R8, R20, R6, R8 ;  /* 0x000000061408723c */ /* 0x010fde0000001808 */
[----:B------:R-:W-:-:S08]  /*1f1d0*/  NOP ;  /* 0x0000000000007918 */ /* 0x000fd00000000000 */
[----:B------:R-:W-:Y:S04]  /*1f1e0*/  STL.64 [R1+0x4b0], R8 ;  /* 0x0004b00801007387 */ /* 0x000fe80000100a00 */
[----:B------:R0:W-:Y:S04]  /*1f1f0*/  STL.64 [R1+0x4b8], R10 ;  /* 0x0004b80a01007387 */ /* 0x0001e80000100a00 */
[----:B0-----:R-:W2:Y:S04]  /*1f200*/  LDL.LU.64 R10, [R1+0x1e28] ;  /* 0x001e2800010a7983 */ /* 0x001ea80000300a00 */
[----:B------:R-:W2:Y:S04]  /*1f210*/  LDL.LU.64 R8, [R1+0x1e20] ;  /* 0x001e200001087983 */ /* 0x000ea80000300a00 */
[----:B------:R0:W-:Y:S02]  /*1f220*/  STL.64 [R1+0x1da8], R6 ;  /* 0x001da80601007387 */ /* 0x0001e40000100a00 */
[----:B0-----:R-:W-:-:S02]  /*1f230*/  IMAD.MOV.U32 R6, RZ, RZ, R17 ;  /* 0x000000ffff067224 */ /* 0x001fc400078e0011 */
[----:B------:R-:W-:-:S05]  /*1f240*/  IMAD.MOV.U32 R7, RZ, RZ, R16 ;  /* 0x000000ffff077224 */ /* 0x000fca00078e0010 */
[----:B------:R0:W-:Y:S02]  /*1f250*/  STL.64 [R1+0x1dc0], R6 ;  /* 0x001dc00601007387 */ /* 0x0001e40000100a00 */
[----:B0-----:R-:W-:Y:S02]  /*1f260*/  IMAD.MOV.U32 R6, RZ, RZ, R15 ;  /* 0x000000ffff067224 */ /* 0x001fe400078e000f */
[----:B------:R-:W-:-:S05]  /*1f270*/  IMAD.MOV.U32 R7, RZ, RZ, R14 ;  /* 0x000000ffff077224 */ /* 0x000fca00078e000e */
[----:B------:R-:W-:Y:S01]  /*1f280*/  STL.64 [R1+0x1dd8], R6 ;  /* 0x001dd80601007387 */ /* 0x000fe20000100a00 */
[----:B--2---:R-:W-:Y:S03]  /*1f290*/  HMMA.16816.F32 R20, R20, R26, R8 ;  /* 0x0000001a1414723c */ /* 0x004fe60000001808 */
[----:B------:R-:W2:Y:S04]  /*1f2a0*/  LDL.LU.64 R10, [R1+0x1e18] ;  /* 0x001e1800010a7983 */ /* 0x000ea80000300a00 */
[----:B------:R-:W2:-:S15]  /*1f2b0*/  LDL.LU.64 R8, [R1+0x1e10] ;  /* 0x001e100001087983 */ /* 0x000e9e0000300a00 */
[----:B------:R-:W-:-:S01]  /*1f2c0*/  NOP ;  /* 0x0000000000007918 */ /* 0x000fc20000000000 */
[----:B------:R-:W-:Y:S04]  /*1f2d0*/  STL.64 [R1+0x200], R20 ;  /* 0x0002001401007387 */ /* 0x000fe80000100a00 */
[----:B------:R0:W-:Y:S02]  /*1f2e0*/  STL.64 [R1+0x208], R22 ;  /* 0x0002081601007387 */ /* 0x0001e40000100a00 */
[----:B0-----:R-:W-:Y:S02]  /*1f2f0*/  IMAD.MOV.U32 R22, RZ, RZ, R13 ;  /* 0x000000ffff167224 */ /* 0x001fe400078e000d */
[----:B------:R-:W-:-:S05]  /*1f300*/  IMAD.MOV.U32 R23, RZ, RZ, R12 ;  /* 0x000000ffff177224 */ /* 0x000fca00078e000c */
[----:B------:R0:W-:Y:S02]  /*1f310*/  STL.64 [R1+0x1df0], R22 ;  /* 0x001df01601007387 */ /* 0x0001e40000100a00 */
[----:B0-----:R-:W-:Y:S02]  /*1f320*/  IMAD.MOV.U32 R22, RZ, RZ, R5 ;  /* 0x000000ffff167224 */ /* 0x001fe400078e0005 */
[----:B------:R-:W-:-:S05]  /*1f330*/  IMAD.MOV.U32 R23, RZ, RZ, R4 ;  /* 0x000000ffff177224 */ /* 0x000fca00078e0004 */
[----:B------:R0:W-:Y:S04]  /*1f340*/  STL.64 [R1+0x1e08], R22 ;  /* 0x001e081601007387 */ /* 0x0001e80000100a00 */
[----:B------:R-:W4:Y:S04]  /*1f350*/  LDL.LU R12, [R1+0x1c0] ;  /* 0x0001c000010c7983 */ /* 0x000f280000300800 */
[----:B------:R-:W4:Y:S04]  /*1f360*/  LDL.LU R13, [R1+0x1c4] ;  /* 0x0001c400010d7983 */ /* 0x000f280000300800 */
[----:B------:R-:W3:Y:S04]  /*1f370*/  LDL.LU R14, [R1+0x1c8] ;  /* 0x0001c800010e7983 */ /* 0x000ee80000300800 */
[----:B------:R-:W3:Y:S04]  /*1f380*/  LDL.LU R15, [R1+0x1cc] ;  /* 0x0001cc00010f7983 */ /* 0x000ee80000300800 */
[----:B------:R-:W2:Y:S04]  /*1f390*/  LDL.LU R20, [R1+0x40] ;  /* 0x0000400001147983 */ /* 0x000ea80000300800 */
[----:B------:R-:W2:Y:S04]  /*1f3a0*/  LDL.LU R21, [R1+0x44] ;  /* 0x0000440001157983 */ /* 0x000ea80000300800 */
[----:B0-----:R-:W2:Y:S04]  /*1f3b0*/  LDL.LU R22, [R1+0x48] ;  /* 0x0000480001167983 */ /* 0x001ea80000300800 */
[----:B------:R-:W2:Y:S04]  /*1f3c0*/  LDL.LU R23, [R1+0x4c] ;  /* 0x00004c0001177983 */ /* 0x000ea80000300800 */
[----:B---3--:R-:W-:Y:S04]  /*1f3d0*/  STL.64 [R1+0x1de8], R14 ;  /* 0x001de80e01007387 */ /* 0x008fe80000100a00 */
[----:B----4-:R0:W-:Y:S04]  /*1f3e0*/  STL.64 [R1+0x1de0], R12 ;  /* 0x001de00c01007387 */ /* 0x0101e80000100a00 */
[----:B0-----:R-:W3:Y:S04]  /*1f3f0*/  LDL.LU R12, [R1+0x20] ;  /* 0x00002000010c7983 */ /* 0x001ee80000300800 */
[----:B------:R-:W3:Y:S04]  /*1f400*/  LDL.LU R13, [R1+0x24] ;  /* 0x00002400010d7983 */ /* 0x000ee80000300800 */
[----:B------:R-:W4:Y:S04]  /*1f410*/  LDL.LU R14, [R1+0x28] ;  /* 0x00002800010e7983 */ /* 0x000f280000300800 */
[----:B------:R-:W4:Y:S04]  /*1f420*/  LDL.LU R15, [R1+0x2c] ;  /* 0x00002c00010f7983 */ /* 0x000f280000300800 */
[----:B----4-:R-:W-:Y:S04]  /*1f430*/  STL.64 [R1+0x1e00], R14 ;  /* 0x001e000e01007387 */ /* 0x010fe80000100a00 */
[----:B---3--:R0:W-:Y:S04]  /*1f440*/  STL.64 [R1+0x1df8], R12 ;  /* 0x001df80c01007387 */ /* 0x0081e80000100a00 */
[----:B0-----:R-:W3:Y:S04]  /*1f450*/  LDL.LU R12, [R1+0x30] ;  /* 0x00003000010c7983 */ /* 0x001ee80000300800 */
[----:B------:R-:W3:Y:S04]  /*1f460*/  LDL.LU R13, [R1+0x34] ;  /* 0x00003400010d7983 */ /* 0x000ee80000300800 */
[----:B------:R-:W3:Y:S04]  /*1f470*/  LDL.LU R14, [R1+0x38] ;  /* 0x00003800010e7983 */ /* 0x000ee80000300800 */
[----:B------:R-:W3:Y:S04]  /*1f480*/  LDL.LU R15, [R1+0x3c] ;  /* 0x00003c00010f7983 */ /* 0x000ee80000300800 */
[----:B------:R-:W4:Y:S04]  /*1f490*/  LDL.64 R6, [R1+0xb8] ;  /* 0x0000b80001067983 */ /* 0x000f280000100a00 */
[----:B------:R-:W-:Y:S04]  /*1f4a0*/  STL.64 [R1+0x1da0], R26 ;  /* 0x001da01a01007387 */ /* 0x000fe80000100a00 */
[----:B------:R0:W-:Y:S04]  /*1f4b0*/  STL.64 [R1+0x1d98], R24 ;  /* 0x001d981801007387 */ /* 0x0001e80000100a00 */
[----:B0-----:R-:W3:Y:S04]  /*1f4c0*/  LDL.LU R24, [R1+0x190] ;  /* 0x0001900001187983 */ /* 0x001ee80000300800 */
[----:B------:R-:W3:Y:S04]  /*1f4d0*/  LDL.LU R25, [R1+0x194] ;  /* 0x0001940001197983 */ /* 0x000ee80000300800 */
[----:B------:R-:W4:Y:S04]  /*1f4e0*/  LDL.LU R26, [R1+0x198] ;  /* 0x00019800011a7983 */ /* 0x000f280000300800 */
[----:B------:R-:W4:Y:S01]  /*1f4f0*/  LDL.LU R27, [R1+0x19c] ;  /* 0x00019c00011b7983 */ /* 0x000f220000300800 */
[C---:B--2---:R-:W-:Y:S03]  /*1f500*/  HMMA.16816.F32 R20, R8.reuse, R18, R20 ;  /* 0x000000120814723c */ /* 0x044fe60000001814 */
[----:B----4-:R-:W-:Y:S04]  /*1f510*/  STL.64 [R1+0x1db8], R26 ;  /* 0x001db81a01007387 */ /* 0x010fe80000100a00 */
[----:B---3--:R0:W-:Y:S04]  /*1f520*/  STL.64 [R1+0x1db0], R24 ;  /* 0x001db01801007387 */ /* 0x0081e80000100a00 */
[----:B0-----:R-:W2:Y:S04]  /*1f530*/  LDL.LU R24, [R1+0x1a0] ;  /* 0x0001a00001187983 */ /* 0x001ea80000300800 */
[----:B------:R-:W2:Y:S04]  /*1f540*/  LDL.LU R25, [R1+0x1a4] ;  /* 0x0001a40001197983 */ /* 0x000ea80000300800 */
[----:B------:R-:W3:Y:S04]  /*1f550*/  LDL.LU R26, [R1+0x1a8] ;  /* 0x0001a800011a7983 */ /* 0x000ee80000300800 */
[----:B------:R-:W3:Y:S04]  /*1f560*/  LDL.LU R27, [R1+0x1ac] ;  /* 0x0001ac00011b7983 */ /* 0x000ee80000300800 */
[----:B---3--:R-:W-:Y:S04]  /*1f570*/  STL.64 [R1+0x1dd0], R26 ;  /* 0x001dd01a01007387 */ /* 0x008fe80000100a00 */
[----:B--2---:R0:W-:Y:S04]  /*1f580*/  STL.64 [R1+0x1dc8], R24 ;  /* 0x001dc81801007387 */ /* 0x0041e80000100a00 */
[----:B0-----:R-:W2:Y:S04]  /*1f590*/  LDL.LU R24, [R1+0x1b0] ;  /* 0x0001b00001187983 */ /* 0x001ea80000300800 */
[----:B------:R-:W2:Y:S04]  /*1f5a0*/  LDL.LU R25, [R1+0x1b4] ;  /* 0x0001b40001197983 */ /* 0x000ea80000300800 */
[----:B------:R-:W2:Y:S04]  /*1f5b0*/  LDL.LU R26, [R1+0x1b8] ;  /* 0x0001b800011a7983 */ /* 0x000ea80000300800 */
[----:B------:R-:W2:Y:S04]  /*1f5c0*/  LDL.LU R27, [R1+0x1bc] ;  /* 0x0001bc00011b7983 */ /* 0x000ea80000300800 */
[----:B------:R-:W-:Y:S04]  /*1f5d0*/  STL.64 [R1+0x1f0], R20 ;  /* 0x0001f01401007387 */ /* 0x000fe80000100a00 */
[----:B------:R0:W-:Y:S04]  /*1f5e0*/  STL.64 [R1+0x1f8], R22 ;  /* 0x0001f81601007387 */ /* 0x0001e80000100a00 */
[----:B0-----:R-:W3:Y:S02]  /*1f5f0*/  LDL.LU.64 R22, [R1+0x1e08] ;  /* 0x001e080001167983 */ /* 0x001ee40000300a00 */
[----:B---3--:R-:W-:Y:S02]  /*1f600*/  HMMA.16816.F32 R20, R8, R22, R12 ;  /* 0x000000160814723c */ /* 0x008fe4000000180c */
[----:B------:R-:W3:Y:S04]  /*1f610*/  LDL.LU.64 R14, [R1+0x1e00] ;  /* 0x001e0000010e7983 */ /* 0x000ee80000300a00 */
[----:B------:R-:W3:-:S15]  /*1f620*/  LDL.LU.64 R12, [R1+0x1df8] ;  /* 0x001df800010c7983 */ /* 0x000ede0000300a00 */
[----:B------:R-:W-:-:S02]  /*1f630*/  NOP ;  /* 0x0000000000007918 */ /* 0x000fc40000000000 */
        /* <DEDUP_REMOVED lines=8> */
[----:B------:R-:W-:Y:S04]  /*1f6c0*/  STL.64 [R1+0x1d8], R22 ;  /* 0x0001d81601007387 */ /* 0x000fe80000100a00 */
[----:B------:R-:W0:Y:S04]  /*1f6d0*/  LDSM.16.MT88.4 R20, [R0+UR4+0x2100] ;  /* 0x002100040014783b */ /* 0x000e280008004200 */
[----:B0-----:R0:W-:Y:S04]  /*1f6e0*/  STL.64 [R1+0x1c68], R22 ;  /* 0x001c681601007387 */ /* 0x0011e80000100a00 */
[----:B------:R1:W-:Y:S04]  /*1f6f0*/  STL.64 [R1+0x1c60], R20 ;  /* 0x001c601401007387 */ /* 0x0003e80000100a00 */
[----:B0-----:R-:W4:Y:S01]  /*1f700*/  LDL.64 R22, [R1+0xc8] ;  /* 0x0000c80001167983 */ /* 0x001f220000100a00 */
[----:B---3--:R-:W-:Y:S03]  /*1f710*/  HMMA.16816.F32 R12, R8, R6, R12 ;  /* 0x00000006080c723c */ /* 0x008fe6000000180c */
[----:B----4-:R0:W-:Y:S04]  /*1f720*/  STL.64 [R1+0x1d70], R22 ;  /* 0x001d701601007387 */ /* 0x0101e80000100a00 */
[----:B-1----:R-:W3:Y:S04]  /*1f730*/  LDL.LU R20, [R1+0x170] ;  /* 0x0001700001147983 */ /* 0x002ee80000300800 */
[----:B------:R-:W3:Y:S04]  /*1f740*/  LDL.LU R21, [R1+0x174] ;  /* 0x0001740001157983 */ /* 0x000ee80000300800 */
[----:B0-----:R-:W3:Y:S04]  /*1f750*/  LDL.LU R22, [R1+0x178] ;  /* 0x0001780001167983 */ /* 0x001ee80000300800 */
[----:B------:R-:W3:Y:S04]  /*1f760*/  LDL.LU R23, [R1+0x17c] ;  /* 0x00017c0001177983 */ /* 0x000ee80000300800 */
[----:B------:R0:W-:Y:S04]  /*1f770*/  STL.64 [R1+0x1c0], R12 ;  /* 0x0001c00c01007387 */ /* 0x0001e80000100a00 */
[----:B------:R-:W-:Y:S01]  /*1f780*/  STL.64 [R1+0x1c8], R14 ;  /* 0x0001c80e01007387 */ /* 0x000fe20000100a00 */
[----:B0-----:R-:W-:-:S02]  /*1f790*/  IMAD.MOV.U32 R13, RZ, RZ, R6 ;  /* 0x000000ffff0d7224 */ /* 0x001fc400078e0006 */
        /* <DEDUP_REMOVED lines=18> */
[----:B------:R-:W4:-:S15]  /*1f8c0*/  LDL.LU.64 R24, [R1+0x1d98] ;  /* 0x001d980001187983 */ /* 0x000f1e0000300a00 */
[----:B------:R-:W-:-:S02]  /*1f8d0*/  NOP ;  /* 0x0000000000007918 */ /* 0x000fc40000000000 */
[----:B------:R-:W-:Y:S04]  /*1f8e0*/  STL.64 [R1+0x1b0], R4 ;  /* 0x0001b00401007387 */ /* 0x000fe80000100a00 */
[----:B------:R0:W-:Y:S04]  /*1f8f0*/  STL.64 [R1+0x1b8], R6 ;  /* 0x0001b80601007387 */ /* 0x0001e80000100a00 */
[----:B0-----:R-:W2:Y:S04]  /*1f900*/  LDL.LU.64 R6, [R1+0x1d90] ;  /* 0x001d900001067983 */ /* 0x001ea80000300a00 */
[----:B------:R-:W2:Y:S02]  /*1f910*/  LDL.LU.64 R4, [R1+0x1d88] ;  /* 0x001d880001047983 */ /* 0x000ea40000300a00 */
[----:B--2---:R-:W-:Y:S02]  /*1f920*/  HMMA.16816.F32 R8, R8, R26, R4 ;  /* 0x0000001a0808723c */ /* 0x004fe40000001804 */
[----:B------:R-:W3:Y:S04]  /*1f930*/  LDL.LU.64 R6, [R1+0x1d80] ;  /* 0x001d800001067983 */ /* 0x000ee80000300a00 */
[----:B------:R-:W3:-:S15]  /*1f940*/  LDL.LU.64 R4, [R1+0x1d78] ;  /* 0x001d780001047983 */ /* 0x000ede0000300a00 */
[----:B------:R-:W-:-:S02]  /*1f950*/  NOP ;  /* 0x0000000000007918 */ /* 0x000fc40000000000 */
[----:B------:R0:W-:Y:S04]  /*1f960*/  STL.64 [R1+0x130], R8 ;  /* 0x0001300801007387 */ /* 0x0001e80000100a00 */
[----:B------:R1:W-:Y:S04]  /*1f970*/  STL.64 [R1+0x138], R10 ;  /* 0x0001380a01007387 */ /* 0x0003e80000100a00 */
[----:B0-----:R-:W2:Y:S04]  /*1f980*/  LDL.LU R8, [R1+0x150] ;  /* 0x0001500001087983 */ /* 0x001ea80000300800 */
[----:B------:R-:W2:Y:S04]  /*1f990*/  LDL.LU R9, [R1+0x154] ;  /* 0x0001540001097983 */ /* 0x000ea80000300800 */
[----:B-1----:R-:W2:Y:S04]  /*1f9a0*/  LDL.LU R10, [R1+0x158] ;  /* 0x00015800010a7983 */ /* 0x002ea80000300800 */
[----:B------:R-:W2:Y:S04]  /*1f9b0*/  LDL.LU R11, [R1+0x15c] ;  /* 0x00015c00010b7983 */ /* 0x000ea80000300800 */
[----:B------:R0:W-:Y:S04]  /*1f9c0*/  STL.64 [R1+0x1d18], R26 ;  /* 0x001d181a01007387 */ /* 0x0001e80000100a00 */
[----:B----4-:R-:W-:Y:S04]  /*1f9d0*/  STL.64 [R1+0x1d10], R24 ;  /* 0x001d101801007387 */ /* 0x010fe80000100a00 */
[----:B0-----:R-:W4:Y:S01]  /*1f9e0*/  LDL.64 R26, [R1+0xd8] ;  /* 0x0000d800011a7983 */ /* 0x001f220000100a00 */
[----:B---3--:R-:W-:-:S15]  /*1f9f0*/  HMMA.16816.F32 R20, R4, R18, R20 ;  /* 0x000000120414723c */ /* 0x008fde0000001814 */
[----:B------:R-:W-:-:S08]  /*1fa00*/  NOP ;  /* 0x0000000000007918 */ /* 0x000fd00000000000 */
[----:B------:R-:W-:Y:S04]  /*1fa10*/  STL.64 [R1+0x590], R20 ;  /* 0x0005901401007387 */ /* 0x000fe80000100a00 */
[----:B------:R0:W-:Y:S04]  /*1fa20*/  STL.64 [R1+0x598], R22 ;  /* 0x0005981601007387 */ /* 0x0001e80000100a00 */
[----:B0-----:R-:W2:Y:S04]  /*1fa30*/  LDL.LU.64 R22, [R1+0x1d70] ;  /* 0x001d700001167983 */ /* 0x001ea80000300a00 */
[----:B------:R0:W-:Y:S04]  /*1fa40*/  STL.64 [R1+0x1d20], R18 ;  /* 0x001d201201007387 */ /* 0x0001e80000100a00 */
[----:B------:R-:W4:Y:S04]  /*1fa50*/  LDL.LU R16, [R1+0x160] ;  /* 0x0001600001107983 */ /* 0x000f280000300800 */
[----:B------:R-:W4:Y:S04]  /*1fa60*/  LDL.LU R17, [R1+0x164] ;  /* 0x0001640001117983 */ /* 0x000f280000300800 */
[----:B0-----:R-:W4:Y:S04]  /*1fa70*/  LDL.LU R18, [R1+0x168] ;  /* 0x0001680001127983 */ /* 0x001f280000300800 */
[----:B------:R-:W4:Y:S01]  /*1fa80*/  LDL.LU R19, [R1+0x16c] ;  /* 0x00016c0001137983 */ /* 0x000f220000300800 */
[C---:B--2---:R-:W-:Y:S06]  /*1fa90*/  HMMA.16816.F32 R8, R4.reuse, R22, R8 ;  /* 0x000000160408723c */ /* 0x044fec0000001808 */
[----:B----4-:R-:W-:-:S15]  /*1faa0*/  HMMA.16816.F32 R16, R4, R26, R16 ;  /* 0x0000001a0410723c */ /* 0x010fde0000001810 */
[----:B------:R-:W-:-:S08]  /*1fab0*/  NOP ;  /* 0x0000000000007918 */ /* 0x000fd00000000000 */
[----:B------:R-:W-:Y:S04]  /*1fac0*/  STL.64 [R1+0x580], R16 ;  /* 0x0005801001007387 */ /* 0x000fe80000100a00 */
[----:B------:R-:W-:Y:S04]  /*1fad0*/  STL.64 [R1+0x588], R18 ;  /* 0x0005881201007387 */ /* 0x000fe80000100a00 */
[----:B------:R-:W-:Y:S04]  /*1fae0*/  STL.64 [R1+0x570], R8 ;  /* 0x0005700801007387 */ /* 0x000fe80000100a00 */
[----:B------:R-:W-:Y:S04]  /*1faf0*/  STL.64 [R1+0x578], R10 ;  /* 0x0005780a01007387 */ /* 0x000fe80000100a00 */
[----:B------:R0:W1:Y:S04]  /*1fb00*/  LDSM.16.MT88.4 R8, [R0+UR4+0x2180] ;  /* 0x002180040008783b */ /* 0x0000680008004200 */
[----:B0-----:R-:W2:Y:S04]  /*1fb10*/  LDL.LU R0, [R1+0x1d6c] ;  /* 0x001d6c0001007983 */ /* 0x001ea80000300800 */
[----:B-1----:R-:W-:Y:S04]  /*1fb20*/  STL.64 [R1+0x1be8], R10 ;  /* 0x001be80a01007387 */ /* 0x002fe80000100a00 */
[----:B------:R0:W-:Y:S04]  /*1fb30*/  STL.64 [R1+0x1be0], R8 ;  /* 0x001be00801007387 */ /* 0x0001e80000100a00 */
[----:B0-----:R-:W3:Y:S04]  /*1fb40*/  LDL.LU R8, [R1] ;  /* 0x0000000001087983 */ /* 0x001ee80000300800 */
[----:B------:R-:W3:Y:S04]  /*1fb50*/  LDL.LU R9, [R1+0x4] ;  /* 0x0000040001097983 */ /* 0x000ee80000300800 */
[----:B------:R-:W4:Y:S04]  /*1fb60*/  LDL.LU R10, [R1+0x8] ;  /* 0x00000800010a7983 */ /* 0x000f280000300800 */
[----:B------:R-:W4:Y:S04]  /*1fb70*/  LDL.LU R11, [R1+0xc] ;  /* 0x00000c00010b7983 */ /* 0x000f280000300800 */
[----:B----4-:R-:W-:Y:S04]  /*1fb80*/  STL.64 [R1+0x1c80], R10 ;  /* 0x001c800a01007387 */ /* 0x010fe80000100a00 */
[----:B---3--:R2:W-:Y:S02]  /*1fb90*/  STL.64 [R1+0x1c78], R8 ;  /* 0x001c780801007387 */ /* 0x0085e40000100a00 */
[----:B--2---:R-:W-:-:S02]  /*1fba0*/  IMAD.MOV.U32 R8, RZ, RZ, R0 ;  /* 0x000000ffff087224 */ /* 0x004fc400078e0000 */
[----:B------:R-:W-:Y:S01]  /*1fbb0*/  IMAD.MOV.U32 R9, RZ, RZ, R2 ;  /* 0x000000ffff097224 */ /* 0x000fe200078e0002 */
[----:B------:R-:W2:Y:S04]  /*1fbc0*/  LDL.LU R0, [R1+0x1d68] ;  /* 0x001d680001007983 */ /* 0x000ea80000300800 */
[----:B------:R-:W3:Y:S04]  /*1fbd0*/  LDL.LU R2, [R1+0x1d64] ;  /* 0x001d640001027983 */ /* 0x000ee80000300800 */
[----:B------:R-:W4:Y:S01]  /*1fbe0*/  LDL.LU R10, [R1+0x68] ;  /* 0x00006800010a7983 */ /* 0x000f220000300800 */
[----:B------:R-:W-:-:S03]  /*1fbf0*/  IMAD.MOV.U32 R11, RZ, RZ, R3 ;  /* 0x000000ffff0b7224 */ /* 0x000fc600078e0003 */
[----:B------:R-:W4:Y:S04]  /*1fc00*/  LDL.LU R3, [R1+0x1d60] ;  /* 0x001d600001037983 */ /* 0x000f280000300800 */
[----:B------:R-:W4:Y:S04]  /*1fc10*/  LDL.LU R20, [R1+0xf0] ;  /* 0x0000f00001147983 */ /* 0x000f280000300800 */
[----:B------:R-:W4:Y:S01]  /*1fc20*/  LDL.LU R21, [R1+0xf4] ;  /* 0x0000f40001157983 */ /* 0x000f220000300800 */
[----:B------:R-:W-:Y:S02]  /*1fc30*/  IMAD.MOV.U32 R17, RZ, RZ, R22 ;  /* 0x000000ffff117224 */ /* 0x000fe400078e0016 */
[----:B------:R-:W-:-:S02]  /*1fc40*/  IMAD.MOV.U32 R16, RZ, RZ, R23 ;  /* 0x000000ffff107224 */ /* 0x000fc400078e0017 */
[----:B--2---:R-:W-:Y:S02]  /*1fc50*/  IMAD.MOV.U32 R22, RZ, RZ, R0 ;  /* 0x000000ffff167224 */ /* 0x004fe400078e0000 */
[----:B---3--:R-:W-:Y:S01]  /*1fc60*/  IMAD.MOV.U32 R23, RZ, RZ, R2 ;  /* 0x000000ffff177224 */ /* 0x008fe200078e0002 */
[----:B------:R-:W2:Y:S04]  /*1fc70*/  LDL.LU R0, [R1+0x1d5c] ;  /* 0x001d5c0001007983 */ /* 0x000ea80000300800 */
[----:B------:R-:W3:Y:S04]  /*1fc80*/  LDL.LU R2, [R1+0x1d58] ;  /* 0x001d580001027983 */ /* 0x000ee80000300800 */
[----:B------:R0:W-:Y:S04]  /*1fc90*/  STL.64 [R1+0x1cd0], R22 ;  /* 0x001cd01601007387 */ /* 0x0001e80000100a00 */
[----:B----4-:R-:W-:Y:S01]  /*1fca0*/  STL.64 [R1+0x1cc8], R20 ;  /* 0x001cc81401007387 */ /* 0x010fe20000100a00 */
[----:B0-----:R-:W-:-:S02]  /*1fcb0*/  IMAD.MOV.U32 R22, RZ, RZ, R17 ;  /* 0x000000ffff167224 */ /* 0x001fc400078e0011 */
[----:B------:R-:W-:-:S05]  /*1fcc0*/  IMAD.MOV.U32 R23, RZ, RZ, R16 ;  /* 0x000000ffff177224 */ /* 0x000fca00078e0010 */
[----:B------:R-:W-:Y:S04]  /*1fcd0*/  STL.64 [R1+0x1ce0], R22 ;  /* 0x001ce01601007387 */ /* 0x000fe80000100a00 */
[----:B------:R-:W4:Y:S04]  /*1fce0*/  LDL.LU R16, [R1+0x2b0] ;  /* 0x0002b00001107983 */ /* 0x000f280000300800 */
[----:B------:R-:W4:Y:S04]  /*1fcf0*/  LDL.LU R17, [R1+0x2b4] ;  /* 0x0002b40001117983 */ /* 0x000f280000300800 */
[----:B------:R-:W2:Y:S04]  /*1fd00*/  LDL.LU R18, [R1+0x2b8] ;  /* 0x0002b80001127983 */ /* 0x000ea80000300800 */
[----:B------:R-:W2:Y:S04]  /*1fd10*/  LDL.LU R19, [R1+0x2bc] ;  /* 0x0002bc0001137983 */ /* 0x000ea80000300800 */
[----:B--2---:R0:W-:Y:S04]  /*1fd20*/  STL.64 [R1+0x1d30], R18 ;  /* 0x001d301201007387 */ /* 0x0041e80000100a00 */
[----:B----4-:R-:W-:Y:S04]  /*1fd30*/  STL.64 [R1+0x1d28], R16 ;  /* 0x001d281001007387 */ /* 0x010fe80000100a00 */
[----:B0-----:R-:W2:Y:S01]  /*1fd40*/  LDL.64 R18, [R1+0xa8] ;  /* 0x0000a80001127983 */ /* 0x001ea20000100a00 */
[----:B------:R-:W-:-:S02]  /*1fd50*/  IMAD.MOV.U32 R15, RZ, RZ, R26 ;  /* 0x000000ffff0f7224 */ /* 0x000fc400078e001a */
[----:B------:R-:W-:Y:S01]  /*1fd60*/  IMAD.MOV.U32 R14, RZ, RZ, R27 ;  /* 0x000000ffff0e7224 */ /* 0x000fe200078e001b */
[----:B--2---:R-:W-:Y:S04]  /*1fd70*/  STL.64 [R1+0x1d40], R18 ;  /* 0x001d401201007387 */ /* 0x004fe80000100a00 */
[----:B------:R-:W2:Y:S04]  /*1fd80*/  LDL.64 R26, [R1+0x88] ;  /* 0x00008800011a7983 */ /* 0x000ea80000100a00 */
[----:B--2---:R0:W-:Y:S04]  /*1fd90*/  STL.64 [R1+0x1d38], R26 ;  /* 0x001d381a01007387 */ /* 0x0041e80000100a00 */
[----:B------:R-:W2:Y:S04]  /*1fda0*/  LDL.LU R24, [R1+0x2d0] ;  /* 0x0002d00001187983 */ /* 0x000ea80000300800 */
[----:B------:R-:W2:Y:S04]  /*1fdb0*/  LDL.LU R25, [R1+0x2d4] ;  /* 0x0002d40001197983 */ /* 0x000ea80000300800 */
[----:B0-----:R-:W4:Y:S04]  /*1fdc0*/  LDL.LU R26, [R1+0x2d8] ;  /* 0x0002d800011a7983 */ /* 0x001f280000300800 */
[----:B------:R-:W4:Y:S01]  /*1fdd0*/  LDL.LU R27, [R1+0x2dc] ;  /* 0x0002dc00011b7983 */ /* 0x000f220000300800 */
[----:B------:R-:W-:-:S02]  /*1fde0*/  IMAD.MOV.U32 R18, RZ, RZ, R13 ;  /* 0x000000ffff127224 */ /* 0x000fc400078e000d */
[----:B------:R-:W-:Y:S01]  /*1fdf0*/  IMAD.MOV.U32 R19, RZ, RZ, R12 ;  /* 0x000000ffff137224 */ /* 0x000fe200078e000c */
[----:B----4-:R-:W-:Y:S04]  /*1fe00*/  STL.64 [R1+0x1d50], R26 ;  /* 0x001d501a01007387 */ /* 0x010fe80000100a00 */
[----:B--2---:R0:W-:Y:S04]  /*1fe10*/  STL.64 [R1+0x1d48], R24 ;  /* 0x001d481801007387 */ /* 0x0041e80000100a00 */
[----:B0-----:R-:W2:Y:S04]  /*1fe20*/  LDL.LU R24, [R1+0x2e0] ;  /* 0x0002e00001187983 */ /* 0x001ea80000300800 */
[----:B------:R-:W2:Y:S04]  /*1fe30*/  LDL.LU R25, [R1+0x2e4] ;  /* 0x0002e40001197983 */ /* 0x000ea80000300800 */
[----:B------:R-:W2:Y:S04]  /*1fe40*/  LDL.LU R26, [R1+0x2e8] ;  /* 0x0002e800011a7983 */ /* 0x000ea80000300800 */
[----:B------:R-:W2:Y:S01]  /*1fe50*/  LDL.LU R27, [R1+0x2ec] ;  /* 0x0002ec00011b7983 */ /* 0x000ea20000300800 */
[----:B------:R-:W-:-:S02]  /*1fe60*/  IMAD.MOV.U32 R22, RZ, RZ, R15 ;  /* 0x000000ffff167224 */ /* 0x000fc400078e000f */
[----:B------:R-:W-:Y:S01]  /*1fe70*/  IMAD.MOV.U32 R23, RZ, RZ, R14 ;  /* 0x000000ffff177224 */ /* 0x000fe200078e000e */
[----:B------:R-:W4:Y:S04]  /*1fe80*/  LDL.LU R12, [R1+0x140] ;  /* 0x00014000010c7983 */ /* 0x000f280000300800 */
[----:B------:R-:W4:Y:S04]  /*1fe90*/  LDL.LU R13, [R1+0x144] ;  /* 0x00014400010d7983 */ /* 0x000f280000300800 */
[----:B------:R-:W4:Y:S04]  /*1fea0*/  LDL.LU R14, [R1+0x148] ;  /* 0x00014800010e7983 */ /* 0x000f280000300800 */
[----:B------:R-:W4:Y:S04]  /*1feb0*/  LDL.LU R15, [R1+0x14c] ;  /* 0x00014c00010f7983 */ /* 0x000f280000300800 */
[----:B------:R0:W-:Y:S04]  /*1fec0*/  STL.64 [R1+0x1cf8], R22 ;  /* 0x001cf81601007387 */ /* 0x0001e80000100a00 */
[----:B------:R-:W3:Y:S04]  /*1fed0*/  LDL.LU R20, [R1+0x2c0] ;  /* 0x0002c00001147983 */ /* 0x000ee80000300800 */
[----:B------:R-:W3:Y:S04]  /*1fee0*/  LDL.LU R21, [R1+0x2c4] ;  /* 0x0002c40001157983 */ /* 0x000ee80000300800 */
[----:B0-----:R-:W3:Y:S04]  /*1fef0*/  LDL.LU R22, [R1+0x2c8] ;  /* 0x0002c80001167983 */ /* 0x001ee80000300800 */
[----:B------:R-:W3:Y:S04]  /*1ff00*/  LDL.LU R23, [R1+0x2cc] ;  /* 0x0002cc0001177983 */ /* 0x000ee80000300800 */
[----:B------:R0:W-:Y:S04]  /*1ff10*/  STL.64 [R1+0x1c90], R10 ;  /* 0x001c900a01007387 */ /* 0x0001e80000100a00 */
[----:B------:R-:W-:Y:S04]  /*1ff20*/  STL.64 [R1+0x1c88], R8 ;  /* 0x001c880801007387 */ /* 0x000fe80000100a00 */
[----:B0-----:R-:W3:Y:S01]  /*1ff30*/  LDL.LU.64 R10, [R1+0x98] ;  /* 0x00009800010a7983 */ /* 0x001ee20000300a00 */
[----:B--2---:R-:W-:Y:S03]  /*1ff40*/  HMMA.16816.F32 R16, R4, R18, R24 ;  /* 0x000000120410723c */ /* 0x004fe60000001818 */
[----:B------:R-:W2:Y:S04]  /*1ff50*/  LDL.LU.64 R26, [R1+0x1d50] ;  /* 0x001d5000011a7983 */ /* 0x000ea80000300a00 */
[----:B------:R-:W2:-:S15]  /*1ff60*/  LDL.LU.64 R24, [R1+0x1d48] ;  /* 0x001d480001187983 */ /* 0x000e9e0000300a00 */
[----:B------:R-:W-:-:S01]  /*1ff70*/  NOP ;  /* 0x0000000000007918 */ /* 0x000fc20000000000 */
[----:B------:R-:W-:Y:S04]  /*1ff80*/  STL.64 [R1+0x560], R16 ;  /* 0x0005601001007387 */ /* 0x000fe80000100a00 */
[----:B------:R0:W-:Y:S04]  /*1ff90*/  STL.64 [R1+0x568], R18 ;  /* 0x0005681201007387 */ /* 0x0001e80000100a00 */
[----:B0-----:R-:W2:Y:S01]  /*1ffa0*/  LDL.LU.64 R18, [R1+0x1d40] ;  /* 0x001d400001127983 */ /* 0x001ea20000300a00 */
[C---:B---3--:R-:W-:Y:S06]  /*1ffb0*/  HMMA.16816.F32 R20, R4.reuse, R10, R20 ;  /* 0x0000000a0414723c */ /* 0x048fec0000001814 */
[----:B--2---:R-:W-:Y:S06]  /*1ffc0*/  HMMA.16816.F32 R24, R4, R18, R24 ;  /* 0x000000120418723c */ /* 0x004fec0000001818 */
[----:B------:R-:W-:-:S02]  /*1ffd0*/  IMAD.MOV.U32 R9, RZ, RZ, R18 ;  /* 0x000000ffff097224 */ /* 0x000fc400078e0012 */
[----:B------:R-:W-:-:S15]  /*1ffe0*/  IMAD.MOV.U32 R8, RZ, RZ, R19 ;  /* 0x000000ffff087224 */ /* 0x000fde00078e0013 */
[----:B------:R-:W-:Y:S04]  /*1fff0*/  STL.64 [R1+0x550], R24 ;  /* 0x0005501801007387 */ /* 0x000fe80000100a00 */
[----:B------:R0:W-:Y:S04]  /*20000*/  STL.64 [R1+0x558], R26 ;  /* 0x0005581a01007387 */ /* 0x0001e80000100a00 */
[----:B0-----:R-:W2:Y:S04]  /*20010*/  LDL.LU.64 R26, [R1+0x1d38] ;  /* 0x001d3800011a7983 */ /* 0x001ea80000300a00 */
[----:B------:R-:W2:Y:S04]  /*20020*/  LDL.LU.64 R18, [R1+0x1d30] ;  /* 0x001d300001127983 */ /* 0x000ea80000300a00 */
[----:B------:R-:W2:Y:S04]  /*20030*/  LDL.LU.64 R16, [R1+0x1d28] ;  /* 0x001d280001107983 */ /* 0x000ea80000300a00 */
[----:B------:R0:W-:Y:S04]  /*20040*/  STL.64 [R1+0x540], R20 ;  /* 0x0005401401007387 */ /* 0x0001e80000100a00 */
[----:B------:R1:W-:Y:S04]  /*20050*/  STL.64 [R1+0x548], R22 ;  /* 0x0005481601007387 */ /* 0x0003e80000100a00 */
[----:B0-----:R-:W3:Y:S04]  /*20060*/  LDL.LU R20, [R1+0x120] ;  /* 0x0001200001147983 */ /* 0x001ee80000300800 */
[----:B------:R-:W3:Y:S04]  /*20070*/  LDL.LU R21, [R1+0x124] ;  /* 0x0001240001157983 */ /* 0x000ee80000300800 */
[----:B-1----:R-:W3:Y:S04]  /*20080*/  LDL.LU R22, [R1+0x128] ;  /* 0x0001280001167983 */ /* 0x002ee80000300800 */
[----:B------:R-:W3:Y:S04]  /*20090*/  LDL.LU R23, [R1+0x12c] ;  /* 0x00012c0001177983 */ /* 0x000ee80000300800 */
[----:B------:R0:W-:Y:S02]  /*200a0*/  STL.64 [R1+0x1ca8], R10 ;  /* 0x001ca80a01007387 */ /* 0x0001e40000100a00 */
[----:B0-----:R-:W-:-:S02]  /*200b0*/  IMAD.MOV.U32 R10, RZ, RZ, R9 ;  /* 0x000000ffff0a7224 */ /* 0x001fc400078e0009 */
[----:B------:R-:W-:-:S05]  /*200c0*/  IMAD.MOV.U32 R11, RZ, RZ, R8 ;  /* 0x000000ffff0b7224 */ /* 0x000fca00078e0008 */
[----:B------:R0:W-:Y:S04]  /*200d0*/  STL.64 [R1+0x1cc0], R10 ;  /* 0x001cc00a01007387 */ /* 0x0001e80000100a00 */
[----:B0-----:R-:W4:Y:S04]  /*200e0*/  LDL.LU.64 R10, [R1+0xb8] ;  /* 0x0000b800010a7983 */ /* 0x001f280000300a00 */
[----:B----4-:R0:W-:Y:S04]  /*200f0*/  STL.64 [R1+0x1cd8], R10 ;  /* 0x001cd80a01007387 */ /* 0x0101e80000100a00 */
[----:B------:R-:W4:Y:S04]  /*20100*/  LDL.LU R8, [R1+0x100] ;  /* 0x0001000001087983 */ /* 0x000f280000300800 */
[----:B------:R-:W4:Y:S04]  /*20110*/  LDL.LU R9, [R1+0x104] ;  /* 0x0001040001097983 */ /* 0x000f280000300800 */
[----:B0-----:R-:W3:Y:S04]  /*20120*/  LDL.LU R10, [R1+0x108] ;  /* 0x00010800010a7983 */ /* 0x001ee80000300800 */
[----:B------:R-:W3:Y:S01]  /*20130*/  LDL.LU R11, [R1+0x10c] ;  /* 0x00010c00010b7983 */ /* 0x000ee20000300800 */
[----:B--2---:R-:W-:Y:S03]  /*20140*/  HMMA.16816.F32 R16, R4, R26, R16 ;  /* 0x0000001a0410723c */ /* 0x004fe60000001810 */
[----:B---3--:R-:W-:Y:S04]  /*20150*/  STL.64 [R1+0x1cf0], R10 ;  /* 0x001cf00a01007387 */ /* 0x008fe80000100a00 */
[----:B----4-:R0:W-:Y:S04]  /*20160*/  STL.64 [R1+0x1ce8], R8 ;  /* 0x001ce80801007387 */ /* 0x0101e80000100a00 */
[----:B0-----:R-:W2:Y:S04]  /*20170*/  LDL.LU R8, [R1+0x110] ;  /* 0x0001100001087983 */ /* 0x001ea80000300800 */
[----:B------:R-:W2:Y:S08]  /*20180*/  LDL.LU R9, [R1+0x114] ;  /* 0x0001140001097983 */ /* 0x000eb00000300800 */
[----:B------:R-:W-:Y:S01]  /*20190*/  STL.64 [R1+0x530], R16 ;  /* 0x0005301001007387 */ /* 0x000fe20000100a00 */
[----:B------:R-:W-:-:S02]  /*201a0*/  IMAD.MOV.U32 R10, RZ, RZ, R2 ;  /* 0x000000ffff0a7224 */ /* 0x000fc400078e0002 */
[----:B------:R-:W-:Y:S01]  /*201b0*/  IMAD.MOV.U32 R11, RZ, RZ, R0 ;  /* 0x000000ffff0b7224 */ /* 0x000fe200078e0000 */
[----:B------:R0:W-:Y:S01]  /*201c0*/  STL.64 [R1+0x538], R18 ;  /* 0x0005381201007387 */ /* 0x0001e20000100a00 */
[----:B------:R-:W-:Y:S02]  /*201d0*/  IMAD.MOV.U32 R2, RZ, RZ, R26 ;  /* 0x000000ffff027224 */ /* 0x000fe400078e001a */
[----:B------:R-:W-:Y:S01]  /*201e0*/  IMAD.MOV.U32 R0, RZ, RZ, R27 ;  /* 0x000000ffff007224 */ /* 0x000fe200078e001b */
[----:B0-----:R-:W3:Y:S04]  /*201f0*/  LDL.LU.64 R18, [R1+0x1d20] ;  /* 0x001d200001127983 */ /* 0x001ee80000300a00 */
[----:B------:R-:W4:Y:S04]  /*20200*/  LDL.LU.64 R26, [R1+0x1d18] ;  /* 0x001d1800011a7983 */ /* 0x000f280000300a00 */
[----:B------:R-:W2:Y:S01]  /*20210*/  LDL.LU.64 R24, [R1+0x1d10] ;  /* 0x001d100001187983 */ /* 0x000ea20000300a00 */
[----:B----4-:R-:W-:Y:S03]  /*20220*/  HMMA.16816.F32 R4, R4, R26, R12 ;  /* 0x0000001a0404723c */ /* 0x010fe6000000180c */
[----:B------:R-:W3:Y:S04]  /*20230*/  LDL.LU.64 R14, [R1+0x1d08] ;  /* 0x001d0800010e7983 */ /* 0x000ee80000300a00 */
[----:B------:R-:W3:Y:S04]  /*20240*/  LDL.LU.64 R12, [R1+0x1d00] ;  /* 0x001d0000010c7983 */ /* 0x000ee80000300a00 */
[----:B------:R-:W-:Y:S04]  /*20250*/  STL.64 [R1+0x1ca0], R26 ;  /* 0x001ca01a01007387 */ /* 0x000fe80000100a00 */
[----:B--2---:R0:W-:Y:S08]  /*20260*/  STL.64 [R1+0x1c98], R24 ;  /* 0x001c981801007387 */ /* 0x0041f00000100a00 */
[----:B------:R-:W-:Y:S04]  /*20270*/  STL.64 [R1+0x140], R4 ;  /* 0x0001400401007387 */ /* 0x000fe80000100a00 */
[----:B------:R-:W-:Y:S04]  /*20280*/  STL.64 [R1+0x148], R6 ;  /* 0x0001480601007387 */ /* 0x000fe80000100a00 */
        /* <DEDUP_REMOVED lines=21> */
[----:B------:R-:W3:-:S15]  /*203e0*/  LDL.LU.64 R10, [R1+0x1cd8] ;  /* 0x001cd800010a7983 */ /* 0x000ede0000300a00 */
[----:B------:R-:W-:-:S06]  /*203f0*/  NOP ;  /* 0x0000000000007918 */ /* 0x000fcc0000000000 */
[----:B------:R-:W-:Y:S04]  /*20400*/  STL.64 [R1+0x4e0], R20 ;  /* 0x0004e01401007387 */ /* 0x000fe80000100a00 */
[----:B------:R0:W-:Y:S04]  /*20410*/  STL.64 [R1+0x4e8], R22 ;  /* 0x0004e81601007387 */ /* 0x0001e80000100a00 */
[----:B0-----:R-:W3:Y:S04]  /*20420*/  LDL.LU.64 R22, [R1+0x1cd0] ;  /* 0x001cd00001167983 */ /* 0x001ee80000300a00 */
[----:B------:R-:W3:Y:S02]  /*20430*/  LDL.LU.64 R20, [R1+0x1cc8] ;  /* 0x001cc80001147983 */ /* 0x000ee40000300a00 */
[----:B---3--:R-:W-:-:S15]  /*20440*/  HMMA.16816.F32 R20, R12, R10, R20 ;  /* 0x0000000a0c14723c */ /* 0x008fde0000001814 */
[----:B------:R-:W-:-:S08]  /*20450*/  NOP ;  /* 0x0000000000007918 */ /* 0x000fd00000000000 */
[----:B------:R0:W-:Y:S04]  /*20460*/  STL.64 [R1+0x640], R20 ;  /* 0x0006401401007387 */ /* 0x0001e80000100a00 */
[----:B------:R-:W-:Y:S01]  /*20470*/  STL.64 [R1+0x648], R22 ;  /* 0x0006481601007387 */ /* 0x000fe20000100a00 */
[----:B0-----:R-:W-:Y:S02]  /*20480*/  IMAD.MOV.U32 R21, RZ, RZ, R10 ;  /* 0x000000ffff157224 */ /* 0x001fe400078e000a */
[----:B------:R-:W-:Y:S02]  /*20490*/  IMAD.MOV.U32 R20, RZ, RZ, R11 ;  /* 0x000000ffff147224 */ /* 0x000fe400078e000b */
[----:B------:R-:W2:Y:S01]  /*204a0*/  LDL.LU.64 R10, [R1+0x1cc0] ;  /* 0x001cc000010a7983 */ /* 0x000ea20000300a00 */
[----:B------:R-:W-:-:S07]  /*204b0*/  IMAD.MOV.U32 R27, RZ, RZ, R3 ;  /* 0x000000ffff1b7224 */ /* 0x000fce00078e0003 */
[----:B--2---:R-:W-:Y:S01]  /*204c0*/  HMMA.16816.F32 R8, R12, R10, R24 ;  /* 0x0000000a0c08723c */ /* 0x004fe20000001818 */
[----:B------:R-:W2:Y:S04]  /*204d0*/  LDL.LU.64 R26, [R1+0x1cb8] ;  /* 0x001cb800011a7983 */ /* 0x000ea80000300a00 */
[----:B------:R-:W2:-:S15]  /*204e0*/  LDL.LU.64 R24, [R1+0x1cb0] ;  /* 0x001cb00001187983 */ /* 0x000e9e0000300a00 */
[----:B------:R-:W-:-:S03]  /*204f0*/  NOP ;  /* 0x0000000000007918 */ /* 0x000fc60000000000 */
        /* <DEDUP_REMOVED lines=11> */
[----:B------:R-:W4:Y:S01]  /*205b0*/  LDL.LU.64 R8, [R1+0x1c88] ;  /* 0x001c880001087983 */ /* 0x000f220000300a00 */
[----:B------:R-:W-:-:S02]  /*205c0*/  IMAD.MOV.U32 R6, RZ, RZ, R2 ;  /* 0x000000ffff067224 */ /* 0x000fc400078e0002 */
[----:B------:R-:W-:Y:S02]  /*205d0*/  IMAD.MOV.U32 R7, RZ, RZ, R0 ;  /* 0x000000ffff077224 */ /* 0x000fe400078e0000 */
[----:B------:R-:W0:Y:S01]  /*205e0*/  S2R R0, SR_TID.X ;  /* 0x0000000000007919 */ /* 0x000e220000002100 */
[----:B------:R-:W1:Y:S04]  /*205f0*/  S2R R3, SR_TID.X ;  /* 0x0000000000037919 */ /* 0x000e680000002100 */
[----:B----4-:R-:W-:Y:S01]  /*20600*/  HMMA.16816.F32 R4, R12, R6, R8 ;  /* 0x000000060c04723c */ /* 0x010fe20000001808 */
[----:B------:R-:W4:Y:S04]  /*20610*/  LDL.LU.64 R10, [R1+0x1c80] ;  /* 0x001c8000010a7983 */ /* 0x000f280000300a00 */
[----:B------:R-:W4:Y:S01]  /*20620*/  LDL.LU.64 R8, [R1+0x1c78] ;  /* 0x001c780001087983 */ /* 0x000f220000300a00 */
[----:B0-----:R-:W-:Y:S01]  /*20630*/  IMAD.SHL.U32 R2, R0, 0x2, RZ ;  /* 0x0000000200027824 */ /* 0x001fe200078e00ff */
[----:B-1----:R-:W-:-:S05]  /*20640*/  LOP3.LUT R3, R3, 0x7, RZ, 0xc0, !PT ;  /* 0x0000000703037812 */ /* 0x002fca00078ec0ff */
[----:B------:R-:W-:Y:S02]  /*20650*/  IMAD R29, R3, 0x210, RZ ;  /* 0x00000210031d7824 */ /* 0x000fe400078e02ff */
[----:B------:R-:W-:-:S09]  /*20660*/  IMAD.SHL.U32 R3, R0, 0x100, RZ ;  /* 0x0000010000037824 */ /* 0x000fd200078e00ff */
[----:B------:R-:W-:Y:S04]  /*20670*/  STL.64 [R1+0x610], R4 ;  /* 0x0006100401007387 */ /* 0x000fe80000100a00 */
[----:B------:R0:W-:Y:S02]  /*20680*/  STL.64 [R1+0x618], R6 ;  /* 0x0006180601007387 */ /* 0x0001e40000100a00 */
[----:B0-----:R-:W-:-:S04]  /*20690*/  LOP3.LUT R7, R2, 0x10, RZ, 0xc0, !PT ;  /* 0x0000001002077812 */ /* 0x001fc800078ec0ff */
[----:B------:R-:W-:Y:S02]  /*206a0*/  LOP3.LUT R7, R7, 0x20, R0, 0xf8, !PT ;  /* 0x0000002007077812 */ /* 0x000fe400078ef800 */
[----:B------:R-:W-:-:S05]  /*206b0*/  LOP3.LUT R0, R0, 0x7, RZ, 0xc0, !PT ;  /* 0x0000000700007812 */ /* 0x000fca00078ec0ff */
[----:B------:R-:W-:Y:S01]  /*206c0*/  IMAD R0, R0, 0x90, RZ ;  /* 0x0000009000007824 */ /* 0x000fe200078e02ff */
[----:B------:R-:W-:-:S04]  /*206d0*/  LOP3.LUT R7, R29, R7, RZ, 0x3c, !PT ;  /* 0x000000071d077212 */ /* 0x000fc800078e3cff */
[----:B------:R-:W-:Y:S02]  /*206e0*/  LOP3.LUT R0, R0, 0x30, R2, 0x78, !PT ;  /* 0x0000003000007812 */ /* 0x000fe400078e7802 */
[----:B------:R-:W-:Y:S01]  /*206f0*/  LOP3.LUT R7, R7, 0x1000, R3, 0xf8, !PT ;  /* 0x0000100007077812 */ /* 0x000fe200078ef803 */
[----:B--2---:R-:W-:Y:S01]  /*20700*/  STL.64 [R1+0x1bf8], R26 ;  /* 0x001bf81a01007387 */ /* 0x004fe20000100a00 */
[----:B------:R-:W-:Y:S01]  /*20710*/  LOP3.LUT R0, R0, 0x40, RZ, 0x3c, !PT ;  /* 0x0000004000007812 */ /* 0x000fe200078e3cff */
[----:B----4-:R-:W-:Y:S02]  /*20720*/  HMMA.16816.F32 R8, R12, R26, R8 ;  /* 0x0000001a0c08723c */ /* 0x010fe40000001808 */
[----:B------:R-:W0:-:S15]  /*20730*/  LDSM.16.MT88.4 R12, [R7+UR4+0x4000] ;  /* 0x00400004070c783b */ /* 0x000e1e0008004200 */
[----:B------:R-:W-:-:S06]  /*20740*/  NOP ;  /* 0x0000000000007918 */ /* 0x000fcc0000000000 */
[----:B------:R-:W-:Y:S04]  /*20750*/  STL.64 [R1+0x4d0], R8 ;  /* 0x0004d00801007387 */ /* 0x000fe80000100a00 */
[----:B------:R-:W-:Y:S04]  /*20760*/  STL.64 [R1+0x4d8], R10 ;  /* 0x0004d80a01007387 */ /* 0x000fe80000100a00 */
[----:B------:R-:W1:Y:S04]  /*20770*/  LDSM.16.M88.4 R8, [R0+UR4+0x8000] ;  /* 0x008000040008783b */ /* 0x000e680008000200 */
[----:B---3--:R-:W-:Y:S04]  /*20780*/  STL.64 [R1+0x1bf0], R24 ;  /* 0x001bf01801007387 */ /* 0x008fe80000100a00 */
[----:B------:R-:W-:Y:S04]  /*20790*/  STL [R1+0x1c58], R7 ;  /* 0x001c580701007387 */ /* 0x000fe80000100800 */
[----:B------:R-:W2:Y:S04]  /*207a0*/  LDSM.16.M88.4 R4, [R0+UR4+0x8400] ;  /* 0x008400040004783b */ /* 0x000ea80008000200 */
[----:B0-----:R-:W-:Y:S04]  /*207b0*/  STL.64 [R1+0x1b68], R14 ;  /* 0x001b680e01007387 */ /* 0x001fe80000100a00 */
[----:B------:R0:W-:Y:S01]  /*207c0*/  STL.64 [R1+0x1b60], R12 ;  /* 0x001b600c01007387 */ /* 0x0001e20000100a00 */
[----:B-1----:R-:W-:-:S03]  /*207d0*/  IMAD.MOV.U32 R29, RZ, RZ, R11 ;  /* 0x000000ffff1d7224 */ /* 0x002fc600078e000b */
[----:B------:R-:W-:Y:S04]  /*207e0*/  STL.64 [R1+0x70], R8 ;  /* 0x0000700801007387 */ /* 0x000fe80000100a00 */
[----:B------:R-:W-:Y:S04]  /*207f0*/  STL.64 [R1+0x78], R10 ;  /* 0x0000780a01007387 */ /* 0x000fe80000100a00 */
[----:B------:R-:W1:Y:S04]  /*20800*/  LDSM.16.M88.4 R8, [R0+UR4+0x8800] ;  /* 0x008800040008783b */ /* 0x000e680008000200 */
[----:B------:R-:W-:Y:S04]  /*20810*/  STL [R1+0x1af0], R29 ;  /* 0x001af01d01007387 */ /* 0x000fe80000100800 */
[----:B--2---:R-:W-:Y:S01]  /*20820*/  STL.64 [R1+0x60], R4 ;  /* 0x0000600401007387 */ /* 0x004fe20000100a00 */
[----:B0-----:R-:W-:-:S03]  /*20830*/  IMAD.MOV.U32 R13, RZ, RZ, R4 ;  /* 0x000000ffff0d7224 */ /* 0x001fc600078e0004 */
[----:B------:R-:W-:Y:S01]  /*20840*/  STL.64 [R1+0x68], R6 ;  /* 0x0000680601007387 */ /* 0x000fe20000100a00 */
[----:B------:R-:W-:-:S03]  /*20850*/  IMAD.MOV.U32 R12, RZ, RZ, R5 ;  /* 0x000000ffff0c7224 */ /* 0x000fc600078e0005 */
[----:B------:R-:W0:Y:S04]  /*20860*/  LDSM.16.M88.4 R4, [R0+UR4+0x8c00] ;  /* 0x008c00040004783b */ /* 0x000e280008000200 */
[----:B-1----:R-:W-:Y:S04]  /*20870*/  STL.64 [R1+0x50], R8 ;  /* 0x0000500801007387 */ /* 0x002fe80000100a00 */
[----:B------:R-:W-:Y:S04]  /*20880*/  STL.64 [R1+0x58], R10 ;  /* 0x0000580a01007387 */ /* 0x000fe80000100a00 */
[----:B------:R-:W1:Y:S04]  /*20890*/  LDSM.16.M88.4 R8, [R0+UR4+0x9000] ;  /* 0x009000040008783b */ /* 0x000e680008000200 */
[----:B0-----:R-:W-:Y:S01]  /*208a0*/  STL.64 [R1+0x40], R4 ;  /* 0x0000400401007387 */ /* 0x001fe20000100a00 */
[----:B------:R-:W-:-:S03]  /*208b0*/  IMAD.MOV.U32 R3, RZ, RZ, R6 ;  /* 0x000000ffff037224 */ /* 0x000fc600078e0006 */
[----:B------:R-:W-:Y:S01]  /*208c0*/  STL.64 [R1+0x48], R6 ;  /* 0x0000480601007387 */ /* 0x000fe20000100a00 */
[----:B------:R-:W-:-:S03]  /*208d0*/  IMAD.MOV.U32 R2, RZ, RZ, R7 ;  /* 0x000000ffff027224 */ /* 0x000fc600078e0007 */
[----:B------:R-:W0:Y:S04]  /*208e0*/  LDSM.16.M88.4 R4, [R0+UR4+0x9400] ;  /* 0x009400040004783b */ /* 0x000e280008000200 */
[----:B------:R-:W-:Y:S04]  /*208f0*/  STL [R1+0x1734], R2 ;  /* 0x0017340201007387 */ /* 0x000fe80000100800 */
[----:B------:R-:W-:Y:S04]  /*20900*/  STL [R1+0x1730], R3 ;  /* 0x0017300301007387 */ /* 0x000fe80000100800 */
[----:B-1----:R-:W-:Y:S04]  /*20910*/  STL.64 [R1+0x30], R8 ;  /* 0x0000300801007387 */ /* 0x002fe80000100a00 */
[----:B------:R-:W-:Y:S04]  /*20920*/  STL.64 [R1+0x38], R10 ;  /* 0x0000380a01007387 */ /* 0x000fe80000100a00 */
[----:B0-----:R-:W-:Y:S04]  /*20930*/  STL.64 [R1+0x20], R4 ;  /* 0x0000200401007387 */ /* 0x001fe80000100a00 */
[----:B------:R-:W-:Y:S04]  /*20940*/  STL.64 [R1+0x28], R6 ;  /* 0x0000280601007387 */ /* 0x000fe80000100a00 */
[----:B------:R-:W2:Y:S04]  /*20950*/  LDL.LU R24, [R1+0x3c0] ;  /* 0x0003c00001187983 */ /* 0x000ea80000300800 */
[----:B------:R-:W2:Y:S04]  /*20960*/  LDL.LU R25, [R1+0x3c4] ;  /* 0x0003c40001197983 */ /* 0x000ea80000300800 */
[----:B------:R-:W3:Y:S04]  /*20970*/  LDL.LU R26, [R1+0x3c8] ;  /* 0x0003c800011a7983 */ /* 0x000ee80000300800 */
[----:B------:R-:W3:Y:S04]  /*20980*/  LDL.LU R27, [R1+0x3cc] ;  /* 0x0003cc00011b7983 */ /* 0x000ee80000300800 */
[----:B---3--:R-:W-:Y:S04]  /*20990*/  STL.64 [R1+0x1c18], R26 ;  /* 0x001c181a01007387 */ /* 0x008fe80000100a00 */
[----:B--2---:R0:W-:Y:S04]  /*209a0*/  STL.64 [R1+0x1c10], R24 ;  /* 0x001c101801007387 */ /* 0x0041e80000100a00 */
[----:B0-----:R-:W2:Y:S04]  /*209b0*/  LDL.LU R24, [R1+0x3d0] ;  /* 0x0003d00001187983 */ /* 0x001ea80000300800 */
[----:B------:R-:W2:Y:S04]  /*209c0*/  LDL.LU R25, [R1+0x3d4] ;  /* 0x0003d40001197983 */ /* 0x000ea80000300800 */
[----:B------:R-:W3:Y:S04]  /*209d0*/  LDL.LU R26, [R1+0x3d8] ;  /* 0x0003d800011a7983 */ /* 0x000ee80000300800 */
[----:B------:R-:W3:Y:S01]  /*209e0*/  LDL.LU R27, [R1+0x3dc] ;  /* 0x0003dc00011b7983 */ /* 0x000ee20000300800 */
[----:B------:R-:W-:-:S02]  /*209f0*/  IMAD.MOV.U32 R15, RZ, RZ, R4 ;  /* 0x000000ffff0f7224 */ /* 0x000fc400078e0004 */
[----:B------:R-:W-:Y:S01]  /*20a00*/  IMAD.MOV.U32 R14, RZ, RZ, R5 ;  /* 0x000000ffff0e7224 */ /* 0x000fe200078e0005 */
[----:B------:R-:W4:Y:S04]  /*20a10*/  LDL.LU R4, [R1+0x380] ;  /* 0x0003800001047983 */ /* 0x000f280000300800 */
[----:B------:R-:W4:Y:S04]  /*20a20*/  LDL.LU R5, [R1+0x384] ;  /* 0x0003840001057983 */ /* 0x000f280000300800 */
[----:B------:R-:W4:Y:S04]  /*20a30*/  LDL.LU R6, [R1+0x388] ;  /* 0x0003880001067983 */ /* 0x000f280000300800 */
[----:B------:R-:W4:Y:S04]  /*20a40*/  LDL.LU R7, [R1+0x38c] ;  /* 0x00038c0001077983 */ /* 0x000f280000300800 */
[----:B---3--:R0:W-:Y:S04]  /*20a50*/  STL.64 [R1+0x1c28], R26 ;  /* 0x001c281a01007387 */ /* 0x0081e80000100a00 */
[----:B--2---:R-:W-:Y:S04]  /*20a60*/  STL.64 [R1+0x1c20], R24 ;  /* 0x001c201801007387 */ /* 0x004fe80000100a00 */
[----:B0-----:R-:W2:Y:S01]  /*20a70*/  LDL.LU.64 R26, [R1+0xc8] ;  /* 0x0000c800011a7983 */ /* 0x001ea20000300a00 */
[----:B------:R-:W-:-:S03]  /*20a80*/  IMAD.MOV.U32 R11, RZ, RZ, R28 ;  /* 0x000000ffff0b7224 */ /* 0x000fc600078e001c */
[----:B--2---:R0:W-:Y:S04]  /*20a90*/  STL.64 [R1+0x1c40], R26 ;  /* 0x001c401a01007387 */ /* 0x0041e80000100a00 */
[----:B0-----:R-:W2:Y:S04]  /*20aa0*/  LDL.LU.64 R26, [R1+0xd8] ;  /* 0x0000d800011a7983 */ /* 0x001ea80000300a00 */
[----:B------:R-:W3:Y:S04]  /*20ab0*/  LDL.LU R8, [R1+0x3b0] ;  /* 0x0003b00001087983 */ /* 0x000ee80000300800 */
[----:B------:R-:W3:Y:S04]  /*20ac0*/  LDL.LU R9, [R1+0x3b4] ;  /* 0x0003b40001097983 */ /* 0x000ee80000300800 */
[----:B------:R-:W4:Y:S04]  /*20ad0*/  LDL.LU R10, [R1+0x3b8] ;  /* 0x0003b800010a7983 */ /* 0x000f280000300800 */
[----:B------:R-:W2:Y:S04]  /*20ae0*/  LDL.LU R28, [R1+0x1c70] ;  /* 0x001c7000011c7983 */ /* 0x000ea80000300800 */
[----:B----4-:R-:W-:Y:S04]  /*20af0*/  STL.64 [R1+0x1c38], R10 ;  /* 0x001c380a01007387 */ /* 0x010fe80000100a00 */
[----:B---3--:R0:W-:Y:S04]  /*20b00*/  STL.64 [R1+0x1c30], R8 ;  /* 0x001c300801007387 */ /* 0x0081e80000100a00 */
        /* <DEDUP_REMOVED lines=9> */
[----:B------:R0:W-:Y:S02]  /*20ba0*/  STL.64 [R1+0x1b98], R14 ;  /* 0x001b980e01007387 */ /* 0x0001e40000100a00 */
[----:B0-----:R-:W-:-:S02]  /*20bb0*/  IMAD.MOV.U32 R14, RZ, RZ, R21 ;  /* 0x000000ffff0e7224 */ /* 0x001fc400078e0015 */
[----:B------:R-:W-:Y:S02]  /*20bc0*/  IMAD.MOV.U32 R15, RZ, RZ, R20 ;  /* 0x000000ffff0f7224 */ /* 0x000fe400078e0014 */
[----:B------:R-:W0:Y:S04]  /*20bd0*/  LDSM.16.M88.4 R20, [R0+UR4+0x9800] ;  /* 0x009800040014783b */ /* 0x000e280008000200 */
[----:B------:R-:W-:Y:S01]  /*20be0*/  STL.64 [R1+0x1b90], R12 ;  /* 0x001b900c01007387 */ /* 0x000fe20000100a00 */
[----:B--2---:R-:W-:-:S03]  /*20bf0*/  IMAD.MOV.U32 R11, RZ, RZ, R28 ;  /* 0x000000ffff0b7224 */ /* 0x004fc600078e001c */
[----:B0-----:R-:W-:Y:S01]  /*20c00*/  STL.64 [R1+0x10], R20 ;  /* 0x0000101401007387 */ /* 0x001fe20000100a00 */
[----:B------:R-:W-:-:S03]  /*20c10*/  IMAD.MOV.U32 R29, RZ, RZ, R20 ;  /* 0x000000ffff1d7224 */ /* 0x000fc600078e0014 */
[----:B------:R-:W-:Y:S01]  /*20c20*/  STL.64 [R1+0x18], R22 ;  /* 0x0000181601007387 */ /* 0x000fe20000100a00 */
[----:B------:R-:W-:-:S03]  /*20c30*/  IMAD.MOV.U32 R28, RZ, RZ, R21 ;  /* 0x000000ffff1c7224 */ /* 0x000fc600078e0015 */
[----:B------:R-:W0:Y:S04]  /*20c40*/  LDSM.16.M88.4 R20, [R0+UR4+0x9c00] ;  /* 0x009c00040014783b */ /* 0x000e280008000200 */
[----:B0-----:R-:W-:Y:S01]  /*20c50*/  STL.64 [R1], R20 ;  /* 0x0000001401007387 */ /* 0x001fe20000100a00 */
[----:B------:R-:W-:-:S03]  /*20c60*/  IMAD.MOV.U32 R3, RZ, RZ, R22 ;  /* 0x000000ffff037224 */ /* 0x000fc600078e0016 */
[----:B------:R0:W-:Y:S01]  /*20c70*/  STL.64 [R1+0x8], R22 ;  /* 0x0000081601007387 */ /* 0x0001e20000100a00 */
[----:B------:R-:W-:-:S03]  /*20c80*/  IMAD.MOV.U32 R0, RZ, RZ, R23 ;  /* 0x000000ffff007224 */ /* 0x000fc600078e0017 */
[----:B0-----:R-:W2:Y:S04]  /*20c90*/  LDL.LU.64 R22, [R1+0x1c68] ;  /* 0x001c680001167983 */ /* 0x001ea80000300a00 */
[----:B------:R-:W2:Y:S04]  /*20ca0*/  LDL.LU.64 R20, [R1+0x1c60] ;  /* 0x001c600001147983 */ /* 0x000ea80000300a00 */
[----:B------:R-:W-:Y:S04]  /*20cb0*/  STL [R1+0x17ac], R0 ;  /* 0x0017ac0001007387 */ /* 0x000fe80000100800 */
[----:B------:R-:W-:Y:S01]  /*20cc0*/  STL [R1+0x17a8], R3 ;  /* 0x0017a80301007387 */ /* 0x000fe20000100800 */
[----:B--2---:R-:W-:-:S15]  /*20cd0*/  HMMA.16816.F32 R4, R20, R18, R4 ;  /* 0x000000121404723c */ /* 0x004fde0000001804 */
[----:B------:R-:W-:-:S08]  /*20ce0*/  NOP ;  /* 0x0000000000007918 */ /* 0x000fd00000000000 */
[----:B------:R-:W-:Y:S04]  /*20cf0*/  STL.64 [R1+0x170], R4 ;  /* 0x0001700401007387 */ /* 0x000fe80000100a00 */
[----:B------:R0:W-:Y:S04]  /*20d00*/  STL.64 [R1+0x178], R6 ;  /* 0x0001780601007387 */ /* 0x0001e80000100a00 */
[----:B0-----:R-:W2:Y:S01]  /*20d10*/  LDL.LU R7, [R1+0x1c58] ;  /* 0x001c580001077983 */ /* 0x001ea20000300800 */
[----:B---3--:R-:W-:Y:S06]  /*20d20*/  HMMA.16816.F32 R8, R20, R26, R8 ;  /* 0x0000001a1408723c */ /* 0x008fec0000001808 */
[----:B------:R-:W-:-:S02]  /*20d30*/  IMAD.MOV.U32 R3, RZ, RZ, R26 ;  /* 0x000000ffff037224 */ /* 0x000fc400078e001a */
[----:B------:R-:W-:Y:S01]  /*20d40*/  IMAD.MOV.U32 R0, RZ, RZ, R27 ;  /* 0x000000ffff007224 */ /* 0x000fe200078e001b */
[----:B--2---:R-:W0:Y:S04]  /*20d50*/  LDSM.16.MT88.4 R4, [R7+UR4+0x4080] ;  /* 0x004080040704783b */ /* 0x004e280008004200 */
[----:B0-----:R-:W-:Y:S04]  /*20d60*/  STL.64 [R1+0x1ac8], R6 ;  /* 0x001ac80601007387 */ /* 0x001fe80000100a00 */
[----:B------:R-:W-:Y:S06]  /*20d70*/  STL.64 [R1+0x1ac0], R4 ;  /* 0x001ac00401007387 */ /* 0x000fec0000100a00 */
        /* <DEDUP_REMOVED lines=12> */
[----:B------:R-:W3:Y:S04]  /*20e40*/  LDL.LU.64 R26, [R1+0x1c28] ;  /* 0x001c2800011a7983 */ /* 0x000ee80000300a00 */
[----:B------:R-:W3:Y:S02]  /*20e50*/  LDL.LU.64 R24, [R1+0x1c20] ;  /* 0x001c200001187983 */ /* 0x000ee40000300a00 */
[----:B---3--:R-:W-:-:S15]  /*20e60*/  HMMA.16816.F32 R24, R20, R14, R24 ;  /* 0x0000000e1418723c */ /* 0x008fde0000001818 */
[----:B------:R-:W-:-:S08]  /*20e70*/  NOP ;  /* 0x0000000000007918 */ /* 0x000fd00000000000 */
[----:B------:R-:W-:Y:S04]  /*20e80*/  STL.64 [R1+0x4a0], R24 ;  /* 0x0004a01801007387 */ /* 0x000fe80000100a00 */
[----:B------:R0:W-:Y:S04]  /*20e90*/  STL.64 [R1+0x4a8], R26 ;  /* 0x0004a81a01007387 */ /* 0x0001e80000100a00 */
[----:B0-----:R-:W3:Y:S04]  /*20ea0*/  LDL.LU.64 R26, [R1+0x1c18] ;  /* 0x001c1800011a7983 */ /* 0x001ee80000300a00 */
[----:B------:R-:W3:Y:S04]  /*20eb0*/  LDL.LU.64 R24, [R1+0x1c10] ;  /* 0x001c100001187983 */ /* 0x000ee80000300a00 */
[----:B------:R0:W-:Y:S04]  /*20ec0*/  STL.64 [R1+0x1ba8], R14 ;  /* 0x001ba80e01007387 */ /* 0x0001e80000100a00 */
[----:B0-----:R-:W3:Y:S01]  /*20ed0*/  LDL.LU.64 R14, [R1+0xa8] ;  /* 0x0000a800010e7983 */ /* 0x001ee20000300a00 */
[----:B------:R-:W-:-:S02]  /*20ee0*/  IMAD.MOV.U32 R6, RZ, RZ, R17 ;  /* 0x000000ffff067224 */ /* 0x000fc400078e0011 */
[----:B------:R-:W-:-:S07]  /*20ef0*/  IMAD.MOV.U32 R7, RZ, RZ, R16 ;  /* 0x000000ffff077224 */ /* 0x000fce00078e0010 */
[C---:B--2---:R-:W-:Y:S06]  /*20f00*/  HMMA.16816.F32 R8, R20.reuse, R6, R8 ;  /* 0x000000061408723c */ /* 0x044fec0000001808 */
[----:B---3--:R-:W-:Y:S06]  /*20f10*/  HMMA.16816.F32 R24, R20, R14, R24 ;  /* 0x0000000e1418723c */ /* 0x008fec0000001818 */
[----:B------:R-:W-:-:S02]  /*20f20*/  IMAD.MOV.U32 R17, RZ, RZ, R14 ;  /* 0x000000ffff117224 */ /* 0x000fc400078e000e */
[----:B------:R-:W-:Y:S02]  /*20f30*/  IMAD.MOV.U32 R16, RZ, RZ, R15 ;  /* 0x000000ffff107224 */ /* 0x000fe400078e000f */
[----:B------:R-:W-:Y:S02]  /*20f40*/  IMAD.MOV.U32 R14, RZ, RZ, R5 ;  /* 0x000000ffff0e7224 */ /* 0x000fe400078e0005 */
[----:B------:R-:W-:-:S11]  /*20f50*/  IMAD.MOV.U32 R15, RZ, RZ, R4 ;  /* 0x000000ffff0f7224 */ /* 0x000fd600078e0004 */
[----:B------:R0:W-:Y:S01]  /*20f60*/  STL.64 [R1+0x120], R24 ;  /* 0x0001201801007387 */ /* 0x0001e20000100a00 */
[----:B------:R-:W-:-:S03]  /*20f70*/  IMAD.MOV.U32 R2, RZ, RZ, R27 ;  /* 0x000000ffff027224 */ /* 0x000fc600078e001b */
[----:B------:R1:W-:Y:S04]  /*20f80*/  STL [R1+0x128], R26 ;  /* 0x0001281a01007387 */ /* 0x0003e80000100800 */
[----:B------:R2:W-:Y:S04]  /*20f90*/  STL.64 [R1+0x1c08], R18 ;  /* 0x001c081201007387 */ /* 0x0005e80000100a00 */
[----:B------:R-:W-:Y:S04]  /*20fa0*/  STL.64 [R1+0x1c00], R16 ;  /* 0x001c001001007387 */ /* 0x000fe80000100a00 */
[----:B------:R-:W-:Y:S04]  /*20fb0*/  STL [R1+0x1840], R2 ;  /* 0x0018400201007387 */ /* 0x000fe80000100800 */
[----:B0-----:R-:W3:Y:S04]  /*20fc0*/  LDL.LU R24, [R1+0x3a0] ;  /* 0x0003a00001187983 */ /* 0x001ee80000300800 */
[----:B------:R0:W-:Y:S04]  /*20fd0*/  STL.64 [R1+0x110], R8 ;  /* 0x0001100801007387 */ /* 0x0001e80000100a00 */
[----:B------:R4:W-:Y:S04]  /*20fe0*/  STL.64 [R1+0x118], R10 ;  /* 0x0001180a01007387 */ /* 0x0009e80000100a00 */
[----:B------:R-:W3:Y:S04]  /*20ff0*/  LDL.LU R25, [R1+0x3a4] ;  /* 0x0003a40001197983 */ /* 0x000ee80000300800 */
[----:B-1----:R-:W3:Y:S04]  /*21000*/  LDL.LU R26, [R1+0x3a8] ;  /* 0x0003a800011a7983 */ /* 0x002ee80000300800 */
[----:B------:R-:W3:Y:S04]  /*21010*/  LDL.LU R27, [R1+0x3ac] ;  /* 0x0003ac00011b7983 */ /* 0x000ee80000300800 */
[----:B--2---:R-:W3:Y:S04]  /*21020*/  LDL.LU.64 R18, [R1+0x88] ;  /* 0x0000880001127983 */ /* 0x004ee80000300a00 */
[----:B0-----:R-:W2:Y:S04]  /*21030*/  LDL.LU R8, [R1+0x370] ;  /* 0x0003700001087983 */ /* 0x001ea80000300800 */
[----:B------:R-:W2:Y:S04]  /*21040*/  LDL.LU R9, [R1+0x374] ;  /* 0x0003740001097983 */ /* 0x000ea80000300800 */
[----:B----4-:R-:W2:Y:S04]  /*21050*/  LDL.LU R10, [R1+0x378] ;  /* 0x00037800010a7983 */ /* 0x010ea80000300800 */
[----:B------:R-:W2:Y:S04]  /*21060*/  LDL.LU R11, [R1+0x37c] ;  /* 0x00037c00010b7983 */ /* 0x000ea80000300800 */
[----:B------:R-:W-:Y:S04]  /*21070*/  STL.64 [R1+0x1bc0], R14 ;  /* 0x001bc00e01007387 */ /* 0x000fe80000100a00 */
[----:B------:R0:W-:Y:S04]  /*21080*/  STL.64 [R1+0x1ba0], R6 ;  /* 0x001ba00601007387 */ /* 0x0001e80000100a00 */
[----:B------:R-:W4:Y:S04]  /*21090*/  LDL.LU R4, [R1+0x410] ;  /* 0x0004100001047983 */ /* 0x000f280000300800 */
[----:B------:R-:W4:Y:S04]  /*210a0*/  LDL.LU R5, [R1+0x414] ;  /* 0x0004140001057983 */ /* 0x000f280000300800 */
[----:B0-----:R-:W3:Y:S04]  /*210b0*/  LDL.LU R6, [R1+0x418] ;  /* 0x0004180001067983 */ /* 0x001ee80000300800 */
[----:B------:R-:W3:Y:S01]  /*210c0*/  LDL.LU R7, [R1+0x41c] ;  /* 0x00041c0001077983 */ /* 0x000ee20000300800 */
[----:B------:R-:W-:-:S02]  /*210d0*/  IMAD.MOV.U32 R14, RZ, RZ, R3 ;  /* 0x000000ffff0e7224 */ /* 0x000fc400078e0003 */
[----:B------:R-:W-:-:S05]  /*210e0*/  IMAD.MOV.U32 R15, RZ, RZ, R0 ;  /* 0x000000ffff0f7224 */ /* 0x000fca00078e0000 */
[----:B------:R0:W-:Y:S04]  /*210f0*/  STL.64 [R1+0x1bd8], R14 ;  /* 0x001bd80e01007387 */ /* 0x0001e80000100a00 */
        /* <DEDUP_REMOVED lines=9> */
[----:B------:R-:W4:Y:S01]  /*21190*/  LDL.LU R7, [R1+0x40c] ;  /* 0x00040c0001077983 */ /* 0x000f220000300800 */
[----:B------:R-:W-:Y:S06]  /*211a0*/  HMMA.16816.F32 R24, R20, R18, R24 ;  /* 0x000000121418723c */ /* 0x000fec0000001818 */
[----:B------:R-:W-:-:S02]  /*211b0*/  IMAD.MOV.U32 R3, RZ, RZ, R18 ;  /* 0x000000ffff037224 */ /* 0x000fc400078e0012 */
[----:B------:R-:W-:-:S15]  /*211c0*/  IMAD.MOV.U32 R0, RZ, RZ, R19 ;  /* 0x000000ffff007224 */ /* 0x000fde00078e0013 */
[----:B------:R-:W-:-:S01]  /*211d0*/  NOP ;  /* 0x0000000000007918 */ /* 0x000fc20000000000 */
[----:B------:R-:W-:Y:S01]  /*211e0*/  IMAD.MOV.U32 R2, RZ, RZ, R27 ;  /* 0x000000ffff027224 */ /* 0x000fe200078e001b */
[----:B----4-:R-:W-:Y:S04]  /*211f0*/  STL.64 [R1+0x1bd0], R6 ;  /* 0x001bd00601007387 */ /* 0x010fe80000100a00 */
[----:B---3--:R0:W-:Y:S04]  /*21200*/  STL.64 [R1+0x1bc8], R4 ;  /* 0x001bc80401007387 */ /* 0x0081e80000100a00 */
[----:B0-----:R-:W3:Y:S04]  /*21210*/  LDL.LU R4, [R1+0x390] ;  /* 0x0003900001047983 */ /* 0x001ee80000300800 */
[----:B------:R-:W3:Y:S04]  /*21220*/  LDL.LU R5, [R1+0x394] ;  /* 0x0003940001057983 */ /* 0x000ee80000300800 */
[----:B------:R-:W3:Y:S04]  /*21230*/  LDL.LU R6, [R1+0x398] ;  /* 0x0003980001067983 */ /* 0x000ee80000300800 */
[----:B------:R-:W3:Y:S04]  /*21240*/  LDL.LU R7, [R1+0x39c] ;  /* 0x00039c0001077983 */ /* 0x000ee80000300800 */
[----:B------:R-:W4:Y:S04]  /*21250*/  LDL.LU.64 R18, [R1+0x1c08] ;  /* 0x001c080001127983 */ /* 0x000f280000300a00 */
[----:B------:R-:W3:Y:S04]  /*21260*/  LDL.LU.64 R16, [R1+0x1c00] ;  /* 0x001c000001107983 */ /* 0x000ee80000300a00 */
[----:B------:R-:W-:Y:S04]  /*21270*/  STL.64 [R1+0x100], R24 ;  /* 0x0001001801007387 */ /* 0x000fe80000100a00 */
[----:B------:R0:W-:Y:S04]  /*21280*/  STL [R1+0x108], R26 ;  /* 0x0001081a01007387 */ /* 0x0001e80000100800 */
[----:B0-----:R-:W2:Y:S04]  /*21290*/  LDL.LU.64 R26, [R1+0x1bf8] ;  /* 0x001bf800011a7983 */ /* 0x001ea80000300a00 */
[----:B------:R-:W4:Y:S04]  /*212a0*/  LDL.LU.64 R24, [R1+0x1bf0] ;  /* 0x001bf00001187983 */ /* 0x000f280000300a00 */
[----:B------:R0:W-:Y:S02]  /*212b0*/  STL [R1+0x1860], R2 ;  /* 0x0018600201007387 */ /* 0x0001e40000100800 */
[----:B0-----:R-:W0:Y:S01]  /*212c0*/  S2R R2, SR_TID.X ;  /* 0x0000000000027919 */ /* 0x001e220000002100 */
[----:B--2---:R-:W-:Y:S01]  /*212d0*/  HMMA.16816.F32 R20, R20, R26, R8 ;  /* 0x0000001a1414723c */ /* 0x004fe20000001808 */
[----:B------:R-:W2:Y:S04]  /*212e0*/  LDL.LU.64 R10, [R1+0x1be8] ;  /* 0x001be800010a7983 */ /* 0x000ea80000300a00 */
[----:B------:R-:W2:Y:S04]  /*212f0*/  LDL.LU.64 R8, [R1+0x1be0] ;  /* 0x001be00001087983 */ /* 0x000ea80000300a00 */
[----:B------:R-:W-:Y:S04]  /*21300*/  STL.64 [R1+0x1b78], R26 ;  /* 0x001b781a01007387 */ /* 0x000fe80000100a00 */
[----:B----4-:R-:W-:Y:S10]  /*21310*/  STL.64 [R1+0x1b70], R24 ;  /* 0x001b701801007387 */ /* 0x010ff40000100a00 */
[----:B------:R1:W-:Y:S02]  /*21320*/  STL.64 [R1+0xf0], R20 ;  /* 0x0000f01401007387 */ /* 0x0003e40000100a00 */
[----:B-1----:R-:W1:Y:S02]  /*21330*/  S2R R21, SR_TID.X ;  /* 0x0000000000157919 */ /* 0x002e640000002100 */
[----:B------:R0:W-:Y:S04]  /*21340*/  STL.64 [R1+0xf8], R22 ;  /* 0x0000f81601007387 */ /* 0x0001e80000100a00 */
[----:B------:R-:W4:Y:S04]  /*21350*/  LDL.LU R24, [R1+0x430] ;  /* 0x0004300001187983 */ /* 0x000f280000300800 */
[----:B------:R-:W4:Y:S04]  /*21360*/  LDL.LU R25, [R1+0x434] ;  /* 0x0004340001197983 */ /* 0x000f280000300800 */
[----:B------:R-:W4:Y:S04]  /*21370*/  LDL.LU R26, [R1+0x438] ;  /* 0x00043800011a7983 */ /* 0x000f280000300800 */
[----:B------:R-:W4:Y:S01]  /*21380*/  LDL.LU R27, [R1+0x43c] ;  /* 0x00043c00011b7983 */ /* 0x000f220000300800 */
[C---:B0-----:R-:W-:Y:S01]  /*21390*/  LOP3.LUT R23, R2.reuse, 0x7, RZ, 0xc0, !PT ;  /* 0x0000000702177812 */ /* 0x041fe200078ec0ff */
[----:B------:R-:W-:-:S05]  /*213a0*/  IMAD.SHL.U32 R2, R2, 0x2, RZ ;  /* 0x0000000202027824 */ /* 0x000fca00078e00ff */
[----:B------:R-:W-:Y:S01]  /*213b0*/  LOP3.LUT R2, R2, 0x10, RZ, 0xc0, !PT ;  /* 0x0000001002027812 */ /* 0x000fe200078ec0ff */
[----:B------:R-:W-:Y:S02]  /*213c0*/  IMAD R22, R23, 0x210, RZ ;  /* 0x0000021017167824 */ /* 0x000fe400078e02ff */
[----:B-1----:R-:W-:Y:S01]  /*213d0*/  IMAD.SHL.U32 R23, R21, 0x100, RZ ;  /* 0x0000010015177824 */ /* 0x002fe200078e00ff */
[----:B------:R-:W-:Y:S02]  /*213e0*/  LOP3.LUT R2, R2, 0x20, R21, 0xf8, !PT ;  /* 0x0000002002027812 */ /* 0x000fe400078ef815 */
[----:B------:R-:W4:Y:S02]  /*213f0*/  LDL.64 R20, [R1+0x30] ;  /* 0x0000300001147983 */ /* 0x000f240000100a00 */
[----:B------:R-:W-:Y:S01]  /*21400*/  LOP3.LUT R2, R22, R2, RZ, 0x3c, !PT ;  /* 0x0000000216027212 */ /* 0x000fe200078e3cff */
[----:B---3--:R-:W-:-:S03]  /*21410*/  IMAD.MOV.U32 R22, RZ, RZ, R17 ;  /* 0x000000ffff167224 */ /* 0x008fc600078e0011 */
[----:B------:R-:W-:Y:S01]  /*21420*/  LOP3.LUT R2, R2, 0x1000, R23, 0xf8, !PT ;  /* 0x0000100002027812 */ /* 0x000fe200078ef817 */
[----:B------:R-:W-:Y:S02]  /*21430*/  IMAD.MOV.U32 R23, RZ, RZ, R16 ;  /* 0x000000ffff177224 */ /* 0x000fe400078e0010 */
[----:B--2---:R-:W-:Y:S01]  /*21440*/  HMMA.16816.F32 R16, R8, R18, R12 ;  /* 0x000000120810723c */ /* 0x004fe2000000180c */
[----:B----4-:R-:W-:Y:S04]  /*21450*/  STL.64 [R1+0x1b00], R20 ;  /* 0x001b001401007387 */ /* 0x010fe80000100a00 */
[----:B------:R-:W2:-:S15]  /*21460*/  LDL.LU.64 R14, [R1+0x1bd8] ;  /* 0x001bd800010e7983 */ /* 0x000e9e0000300a00 */
[----:B------:R-:W-:-:S03]  /*21470*/  NOP ;  /* 0x0000000000007918 */ /* 0x000fc60000000000 */
[----:B------:R-:W-:Y:S04]  /*21480*/  STL.64 [R1+0xe0], R16 ;  /* 0x0000e01001007387 */ /* 0x000fe80000100a00 */
[----:B------:R-:W-:Y:S04]  /*21490*/  STL.64 [R1+0xe8], R18 ;  /* 0x0000e81201007387 */ /* 0x000fe80000100a00 */
[----:B------:R-:W0:Y:S04]  /*214a0*/  LDSM.16.MT88.4 R16, [R2+UR4+0x4100] ;  /* 0x004100040210783b */ /* 0x000e280008004200 */
[----:B0-----:R-:W-:Y:S04]  /*214b0*/  STL.64 [R1+0x1a58], R18 ;  /* 0x001a581201007387 */ /* 0x001fe80000100a00 */
[----:B------:R0:W-:Y:S04]  /*214c0*/  STL.64 [R1+0x1a50], R16 ;  /* 0x001a501001007387 */ /* 0x0001e80000100a00 */
[----:B0-----:R-:W3:Y:S04]  /*214d0*/  LDL.LU R16, [R1+0x420] ;  /* 0x0004200001107983 */ /* 0x001ee80000300800 */
[----:B------:R-:W3:Y:S04]  /*214e0*/  LDL.LU R17, [R1+0x424] ;  /* 0x0004240001117983 */ /* 0x000ee80000300800 */
[----:B------:R-:W3:Y:S04]  /*214f0*/  LDL.LU R18, [R1+0x428] ;  /* 0x0004280001127983 */ /* 0x000ee80000300800 */
[----:B------:R-:W3:Y:S01]  /*21500*/  LDL.LU R19, [R1+0x42c] ;  /* 0x00042c0001137983 */ /* 0x000ee20000300800 */
[----:B--2---:R-:W-:Y:S03]  /*21510*/  HMMA.16816.F32 R12, R8, R14, R4 ;  /* 0x0000000e080c723c */ /* 0x004fe60000001804 */
[----:B------:R-:W2:Y:S04]  /*21520*/  LDL.LU.64 R6, [R1+0x1bd0] ;  /* 0x001bd00001067983 */ /* 0x000ea80000300a00 */
[----:B------:R-:W2:-:S15]  /*21530*/  LDL.LU.64 R4, [R1+0x1bc8] ;  /* 0x001bc80001047983 */ /* 0x000e9e0000300a00 */
[----:B------:R-:W-:-:S01]  /*21540*/  NOP ;  /* 0x0000000000007918 */ /* 0x000fc20000000000 */
        /* <DEDUP_REMOVED lines=9> */
[----:B0-----:R-:W2:Y:S01]  /*215e0*/  LDL.LU.64 R14, [R1+0x1ba8] ;  /* 0x001ba800010e7983 */ /* 0x001ea20000300a00 */
[C---:B---3--:R-:W-:Y:S06]  /*215f0*/  HMMA.16816.F32 R20, R8.reuse, R22, R16 ;  /* 0x000000160814723c */ /* 0x048fec0000001810 */
[----:B--2---:R-:W-:Y:S01]  /*21600*/  HMMA.16816.F32 R12, R8, R14, R4 ;  /* 0x0000000e080c723c */ /* 0x004fe20000001804 */
[----:B------:R-:W2:-:S15]  /*21610*/  LDL.LU.64 R6, [R1+0x1ba0] ;  /* 0x001ba00001067983 */ /* 0x000e9e0000300a00 */
[----:B------:R-:W-:-:S07]  /*21620*/  NOP ;  /* 0x0000000000007918 */ /* 0x000fce0000000000 */
[----:B------:R-:W-:Y:S04]  /*21630*/  STL.64 [R1+0xb0], R12 ;  /* 0x0000b00c01007387 */ /* 0x000fe80000100a00 */
[----:B------:R0:W-:Y:S04]  /*21640*/  STL.64 [R1+0xb8], R14 ;  /* 0x0000b80e01007387 */ /* 0x0001e80000100a00 */
[----:B0-----:R-:W3:Y:S04]  /*21650*/  LDL.LU.64 R14, [R1+0x1b98] ;  /* 0x001b9800010e7983 */ /* 0x001ee80000300a00 */
[----:B------:R-:W4:Y:S04]  /*21660*/  LDL.LU.64 R12, [R1+0x1b90] ;  /* 0x001b9000010c7983 */ /* 0x000f280000300a00 */
[----:B------:R-:W3:Y:S04]  /*21670*/  LDL.LU R16, [R1+0x460] ;  /* 0x0004600001107983 */ /* 0x000ee80000300800 */
[----:B------:R0:W-:Y:S04]  /*21680*/  STL.64 [R1+0xa0], R20 ;  /* 0x0000a01401007387 */ /* 0x0001e80000100a00 */
[----:B------:R-:W-:Y:S04]  /*21690*/  STL.64 [R1+0xa8], R22 ;  /* 0x0000a81601007387 */ /* 0x000fe80000100a00 */
[----:B------:R-:W3:Y:S04]  /*216a0*/  LDL.LU R17, [R1+0x464] ;  /* 0x0004640001117983 */ /* 0x000ee80000300800 */
[----:B------:R-:W4:Y:S04]  /*216b0*/  LDL.LU R18, [R1+0x468] ;  /* 0x0004680001127983 */ /* 0x000f280000300800 */
[----:B------:R-:W4:Y:S01]  /*216c0*/  LDL.LU R19, [R1+0x46c] ;  /* 0x00046c0001137983 */ /* 0x000f220000300800 */
[----:B--2---:R-:W-:Y:S03]  /*216d0*/  HMMA.16816.F32 R4, R8, R6, R24 ;  /* 0x000000060804723c */ /* 0x004fe60000001818 */
[----:B----4-:R-:W-:Y:S04]  /*216e0*/  STL.64 [R1+0x1ad8], R18 ;  /* 0x001ad81201007387 */ /* 0x010fe80000100a00 */
[----:B---3--:R-:W-:-:S15]  /*216f0*/  STL.64 [R1+0x1ad0], R16 ;  /* 0x001ad01001007387 */ /* 0x008fde0000100a00 */
[----:B------:R-:W-:-:S01]  /*21700*/  NOP ;  /* 0x0000000000007918 */ /* 0x000fc20000000000 */
[----:B------:R-:W-:Y:S04]  /*21710*/  STL.64 [R1+0x90], R4 ;  /* 0x0000900401007387 */ /* 0x000fe80000100a00 */
[----:B------:R-:W-:Y:S04]  /*21720*/  STL.64 [R1+0x98], R6 ;  /* 0x0000980601007387 */ /* 0x000fe80000100a00 */
[----:B0-----:R-:W2:Y:S04]  /*21730*/  LDL.64 R20, [R1+0x40] ;  /* 0x0000400001147983 */ /* 0x001ea80000100a00 */
[----:B--2---:R0:W-:Y:S04]  /*21740*/  STL.64 [R1+0x1b18], R20 ;  /* 0x001b181401007387 */ /* 0x0041e80000100a00 */
[----:B0-----:R-:W2:Y:S01]  /*21750*/  LDL.64 R20, [R1+0x50] ;  /* 0x0000500001147983 */ /* 0x001ea20000100a00 */
[----:B------:R-:W-:-:S02]  /*21760*/  IMAD.MOV.U32 R16, RZ, RZ, R15 ;  /* 0x000000ffff107224 */ /* 0x000fc400078e000f */
[----:B------:R-:W-:Y:S01]  /*21770*/  IMAD.MOV.U32 R17, RZ, RZ, R14 ;  /* 0x000000ffff117224 */ /* 0x000fe200078e000e */
[----:B--2---:R-:W-:Y:S04]  /*21780*/  STL.64 [R1+0x1b30], R20 ;  /* 0x001b301401007387 */ /* 0x004fe80000100a00 */
[----:B------:R0:W-:Y:S04]  /*21790*/  STL.64 [R1+0x1af8], R16 ;  /* 0x001af81001007387 */ /* 0x0001e80000100a00 */
[----:B0-----:R-:W2:Y:S04]  /*217a0*/  LDL.LU R16, [R1+0x5c0] ;  /* 0x0005c00001107983 */ /* 0x001ea80000300800 */
[----:B------:R-:W2:Y:S04]  /*217b0*/  LDL.LU R17, [R1+0x5c4] ;  /* 0x0005c40001117983 */ /* 0x000ea80000300800 */
[----:B------:R-:W3:Y:S04]  /*217c0*/  LDL.LU R18, [R1+0x5c8] ;  /* 0x0005c80001127983 */ /* 0x000ee80000300800 */
[----:B------:R-:W3:Y:S01]  /*217d0*/  LDL.LU R19, [R1+0x5cc] ;  /* 0x0005cc0001137983 */ /* 0x000ee20000300800 */
[----:B------:R-:W-:-:S02]  /*217e0*/  IMAD.MOV.U32 R20, RZ, RZ, R13 ;  /* 0x000000ffff147224 */ /* 0x000fc400078e000d */
[----:B------:R-:W-:-:S05]  /*217f0*/  IMAD.MOV.U32 R21, RZ, RZ, R12 ;  /* 0x000000ffff157224 */ /* 0x000fca00078e000c */
[----:B------:R-:W-:Y:S04]  /*21800*/  STL.64 [R1+0x1b48], R20 ;  /* 0x001b481401007387 */ /* 0x000fe80000100a00 */
[----:B---3--:R-:W-:Y:S04]  /*21810*/  STL.64 [R1+0x1b10], R18 ;  /* 0x001b101201007387 */ /* 0x008fe80000100a00 */
[----:B--2---:R0:W-:Y:S04]  /*21820*/  STL.64 [R1+0x1b08], R16 ;  /* 0x001b081001007387 */ /* 0x0041e80000100a00 */
[----:B0-----:R-:W2:Y:S04]  /*21830*/  LDL.LU R16, [R1+0x5d0] ;  /* 0x0005d00001107983 */ /* 0x001ea80000300800 */
[----:B------:R-:W2:Y:S04]  /*21840*/  LDL.LU R17, [R1+0x5d4] ;  /* 0x0005d40001117983 */ /* 0x000ea80000300800 */
[----:B------:R-:W3:Y:S04]  /*21850*/  LDL.LU R18, [R1+0x5d8] ;  /* 0x0005d80001127983 */ /* 0x000ee80000300800 */
[----:B------:R-:W3:Y:S04]  /*21860*/  LDL.LU R19, [R1+0x5dc] ;  /* 0x0005dc0001137983 */ /* 0x000ee80000300800 */
[----:B------:R-:W4:Y:S04]  /*21870*/  LDL.LU R12, [R1+0x470] ;  /* 0x00047000010c7983 */ /* 0x000f280000300800 */
[----:B------:R-:W4:Y:S04]  /*21880*/  LDL.LU R13, [R1+0x474] ;  /* 0x00047400010d7983 */ /* 0x000f280000300800 */
[----:B------:R-:W2:Y:S04]  /*21890*/  LDL.LU R14, [R1+0x478] ;  /* 0x00047800010e7983 */ /* 0x000ea80000300800 */
[----:B------:R-:W2:Y:S04]  /*218a0*/  LDL.LU R15, [R1+0x47c] ;  /* 0x00047c00010f7983 */ /* 0x000ea80000300800 */
[----:B--2---:R-:W-:Y:S04]  /*218b0*/  STL.64 [R1+0x1b88], R14 ;  /* 0x001b880e01007387 */ /* 0x004fe80000100a00 */
[----:B----4-:R0:W-:Y:S04]  /*218c0*/  STL.64 [R1+0x1b80], R12 ;  /* 0x001b800c01007387 */ /* 0x0101e80000100a00 */
[----:B0-----:R-:W2:Y:S04]  /*218d0*/  LDL.LU R12, [R1+0x480] ;  /* 0x00048000010c7983 */ /* 0x001ea80000300800 */
[----:B------:R-:W2:Y:S04]  /*218e0*/  LDL.LU R13, [R1+0x484] ;  /* 0x00048400010d7983 */ /* 0x000ea80000300800 */
[----:B------:R-:W2:Y:S04]  /*218f0*/  LDL.LU R14, [R1+0x488] ;  /* 0x00048800010e7983 */ /* 0x000ea80000300800 */
[----:B------:R-:W2:Y:S04]  /*21900*/  LDL.LU R15, [R1+0x48c] ;  /* 0x00048c00010f7983 */ /* 0x000ea80000300800 */
[----:B------:R-:W4:Y:S04]  /*21910*/  LDL R20, [R1+0x70] ;  /* 0x0000700001147983 */ /* 0x000f280000100800 */
[----:B------:R-:W4:Y:S04]  /*21920*/  LDL R21, [R1+0x74] ;  /* 0x0000740001157983 */ /* 0x000f280000100800 */
[----:B---3--:R-:W-:Y:S04]  /*21930*/  STL.64 [R1+0x1b28], R18 ;  /* 0x001b281201007387 */ /* 0x008fe80000100a00 */
[----:B------:R0:W-:Y:S04]  /*21940*/  STL.64 [R1+0x1b20], R16 ;  /* 0x001b201001007387 */ /* 0x0001e80000100a00 */
[----:B0-----:R-:W3:Y:S04]  /*21950*/  LDL.LU R16, [R1+0x5e0] ;  /* 0x0005e00001107983 */ /* 0x001ee80000300800 */
[----:B------:R-:W3:Y:S04]  /*21960*/  LDL.LU R17, [R1+0x5e4] ;  /* 0x0005e40001117983 */ /* 0x000ee80000300800 */
[----:B------:R-:W2:Y:S04]  /*21970*/  LDL.LU R18, [R1+0x5e8] ;  /* 0x0005e80001127983 */ /* 0x000ea80000300800 */
[----:B------:R-:W2:Y:S04]  /*21980*/  LDL.LU R19, [R1+0x5ec] ;  /* 0x0005ec0001137983 */ /* 0x000ea80000300800 */
[----:B--2---:R-:W-:Y:S04]  /*21990*/  STL.64 [R1+0x1b40], R18 ;  /* 0x001b401201007387 */ /* 0x004fe80000100a00 */
[----:B---3--:R0:W-:Y:S04]  /*219a0*/  STL.64 [R1+0x1b38], R16 ;  /* 0x001b381001007387 */ /* 0x0081e80000100a00 */
[----:B0-----:R-:W2:Y:S04]  /*219b0*/  LDL.LU R16, [R1+0x5f0] ;  /* 0x0005f00001107983 */ /* 0x001ea80000300800 */
[----:B------:R-:W2:Y:S04]  /*219c0*/  LDL.LU R17, [R1+0x5f4] ;  /* 0x0005f40001117983 */ /* 0x000ea80000300800 */
[----:B------:R-:W3:Y:S04]  /*219d0*/  LDL.LU R18, [R1+0x5f8] ;  /* 0x0005f80001127983 */ /* 0x000ee80000300800 */
[----:B------:R-:W3:Y:S01]  /*219e0*/  LDL.LU R19, [R1+0x5fc] ;  /* 0x0005fc0001137983 */ /* 0x000ee20000300800 */
[----:B------:R-:W-:-:S02]  /*219f0*/  IMAD.MOV.U32 R26, RZ, RZ, R3 ;  /* 0x000000ffff1a7224 */ /* 0x000fc400078e0003 */
[----:B------:R-:W-:Y:S01]  /*21a00*/  IMAD.MOV.U32 R27, RZ, RZ, R0 ;  /* 0x000000ffff1b7224 */ /* 0x000fe200078e0000 */
[----:B---3--:R-:W-:Y:S04]  /*21a10*/  STL.64 [R1+0x1b58], R18 ;  /* 0x001b581201007387 */ /* 0x008fe80000100a00 */
[----:B--2---:R0:W-:Y:S04]  /*21a20*/  STL.64 [R1+0x1b50], R16 ;  /* 0x001b501001007387 */ /* 0x0041e80000100a00 */
[----:B0-----:R-:W4:Y:S04]  /*21a30*/  LDL.LU R16, [R1+0x600] ;  /* 0x0006000001107983 */ /* 0x001f280000300800 */
[----:B------:R-:W4:Y:S04]  /*21a40*/  LDL.LU R17, [R1+0x604] ;  /* 0x0006040001117983 */ /* 0x000f280000300800 */
[----:B------:R-:W4:Y:S04]  /*21a50*/  LDL.LU R18, [R1+0x608] ;  /* 0x0006080001127983 */ /* 0x000f280000300800 */
[----:B------:R-:W4:Y:S04]  /*21a60*/  LDL.LU R19, [R1+0x60c] ;  /* 0x00060c0001137983 */ /* 0x000f280000300800 */
[----:B------:R-:W2:Y:S04]  /*21a70*/  LDL.LU R4, [R1+0x5a0] ;  /* 0x0005a00001047983 */ /* 0x000ea80000300800 */
[----:B------:R-:W2:Y:S04]  /*21a80*/  LDL.LU R5, [R1+0x5a4] ;  /* 0x0005a40001057983 */ /* 0x000ea80000300800 */
[----:B------:R-:W3:Y:S04]  /*21a90*/  LDL.LU R6, [R1+0x5a8] ;  /* 0x0005a80001067983 */ /* 0x000ee80000300800 */
[----:B------:R-:W3:Y:S01]  /*21aa0*/  LDL.LU R7, [R1+0x5ac] ;  /* 0x0005ac0001077983 */ /* 0x000ee20000300800 */
[C---:B------:R-:W-:Y:S03]  /*21ab0*/  HMMA.16816.F32 R24, R8.reuse, R26, R12 ;  /* 0x0000001a0818723c */ /* 0x040fe6000000180c */
[----:B---3--:R-:W-:Y:S04]  /*21ac0*/  STL.64 [R1+0x1ae8], R6 ;  /* 0x001ae80601007387 */ /* 0x008fe80000100a00 */
[----:B--2---:R0:W-:Y:S04]  /*21ad0*/  STL.64 [R1+0x1ae0], R4 ;  /* 0x001ae00401007387 */ /* 0x0041e80000100a00 */
[----:B0-----:R-:W2:Y:S04]  /*21ae0*/  LDL.LU R4, [R1+0x5b0] ;  /* 0x0005b00001047983 */ /* 0x001ea80000300800 */
[----:B------:R-:W2:Y:S04]  /*21af0*/  LDL.LU R5, [R1+0x5b4] ;  /* 0x0005b40001057983 */ /* 0x000ea80000300800 */
[----:B------:R-:W2:Y:S04]  /*21b00*/  LDL.LU R6, [R1+0x5b8] ;  /* 0x0005b80001067983 */ /* 0x000ea80000300800 */
[----:B------:R-:W2:Y:S04]  /*21b10*/  LDL.LU R7, [R1+0x5bc] ;  /* 0x0005bc0001077983 */ /* 0x000ea80000300800 */
[----:B------:R-:W3:Y:S04]  /*21b20*/  LDL.LU.64 R14, [R1+0x1b88] ;  /* 0x001b8800010e7983 */ /* 0x000ee80000300a00 */
[----:B------:R-:W3:Y:S04]  /*21b30*/  LDL.LU.64 R12, [R1+0x1b80] ;  /* 0x001b8000010c7983 */ /* 0x000ee80000300a00 */
[----:B------:R-:W-:Y:S04]  /*21b40*/  STL.64 [R1+0x2e0], R24 ;  /* 0x0002e01801007387 */ /* 0x000fe80000100a00 */
[----:B------:R0:W-:Y:S04]  /*21b50*/  STL.64 [R1+0x2e8], R26 ;  /* 0x0002e81a01007387 */ /* 0x0001e80000100a00 */
[----:B0-----:R-:W3:Y:S04]  /*21b60*/  LDL.LU.64 R26, [R1+0x1b78] ;  /* 0x001b7800011a7983 */ /* 0x001ee80000300a00 */
[----:B------:R-:W2:Y:S01]  /*21b70*/  LDL.LU.64 R24, [R1+0x1b70] ;  /* 0x001b700001187983 */ /* 0x000ea20000300a00 */
[----:B---3--:R-:W-:Y:S03]  /*21b80*/  HMMA.16816.F32 R8, R8, R26, R12 ;  /* 0x0000001a0808723c */ /* 0x008fe6000000180c */
[----:B------:R-:W4:Y:S04]  /*21b90*/  LDL.LU.64 R14, [R1+0x1b68] ;  /* 0x001b6800010e7983 */ /* 0x000f280000300a00 */
[----:B------:R-:W4:-:S15]  /*21ba0*/  LDL.LU.64 R12, [R1+0x1b60] ;  /* 0x001b6000010c7983 */ /* 0x000f1e0000300a00 */
[----:B------:R-:W-:-:S01]  /*21bb0*/  NOP ;  /* 0x0000000000007918 */ /* 0x000fc20000000000 */
[----:B------:R-:W-:Y:S01]  /*21bc0*/  STL.64 [R1+0x80], R8 ;  /* 0x0000800801007387 */ /* 0x000fe20000100a00 */
[----:B------:R-:W-:Y:S02]  /*21bd0*/  IMAD.MOV.U32 R0, RZ, RZ, R10 ;  /* 0x000000ffff007224 */ /* 0x000fe400078e000a */
[----:B------:R-:W-:Y:S02]  /*21be0*/  IMAD.MOV.U32 R3, RZ, RZ, R11 ;  /* 0x000000ffff037224 */ /* 0x000fe400078e000b */
[----:B------:R-:W0:Y:S04]  /*21bf0*/  LDSM.16.MT88.4 R8, [R2+UR4+0x4180] ;  /* 0x004180040208783b */ /* 0x000e280008004200 */
[----:B------:R-:W-:Y:S04]  /*21c00*/  STL [R1+0x195c], R3 ;  /* 0x00195c0301007387 */ /* 0x000fe80000100800 */
[----:B------:R-:W-:Y:S04]  /*21c10*/  STL [R1+0x1958], R0 ;  /* 0x0019580001007387 */ /* 0x000fe80000100800 */
[----:B0-----:R-:W-:Y:S04]  /*21c20*/  STL.64 [R1+0x19f8], R10 ;  /* 0x0019f80a01007387 */ /* 0x001fe80000100a00 */
[----:B------:R0:W-:Y:S04]  /*21c30*/  STL.64 [R1+0x19f0], R8 ;  /* 0x0019f00801007387 */ /* 0x0001e80000100a00 */
[----:B0-----:R-:W3:Y:S01]  /*21c40*/  LDL.64 R8, [R1] ;  /* 0x0000000001087983 */ /* 0x001ee20000100a00 */
[----:B----4-:R-:W-:Y:S03]  /*21c50*/  HMMA.16816.F32 R20, R12, R20, R16 ;  /* 0x000000140c14723c */ /* 0x010fe60000001810 */
        /* <DEDUP_REMOVED lines=10> */
[----:B------:R0:W-:Y:S04]  /*21d00*/  STL.64 [R1+0x2c0], R20 ;  /* 0x0002c01401007387 */ /* 0x0001e80000100a00 */
[----:B------:R-:W-:Y:S04]  /*21d10*/  STL.64 [R1+0x2c8], R22 ;  /* 0x0002c81601007387 */ /* 0x000fe80000100a00 */
        /* <DEDUP_REMOVED lines=20> */
[----:B------:R2:W-:Y:S04]  /*21e60*/  STL.64 [R1+0x298], R18 ;  /* 0x0002981201007387 */ /* 0x0005e80000100a00 */
[----:B0-----:R-:W2:Y:S04]  /*21e70*/  LDL.LU.64 R16, [R1+0x1af8] ;  /* 0x001af80001107983 */ /* 0x001ea80000300a00 */
[----:B------:R-:W4:Y:S04]  /*21e80*/  LDL.LU R26, [R1+0x448] ;  /* 0x00044800011a7983 */ /* 0x000f280000300800 */
[----:B------:R-:W4:Y:S01]  /*21e90*/  LDL.LU R27, [R1+0x44c] ;  /* 0x00044c00011b7983 */ /* 0x000f220000300800 */
[----:B--2---:R-:W-:Y:S03]  /*21ea0*/  HMMA.16816.F32 R16, R12, R16, R4 ;  /* 0x000000100c10723c */ /* 0x004fe60000001804 */
[----:B----4-:R-:W-:Y:S04]  /*21eb0*/  STL.64 [R1+0x1ab8], R26 ;  /* 0x001ab81a01007387 */ /* 0x010fe80000100a00 */
[----:B------:R0:W-:Y:S04]  /*21ec0*/  STL.64 [R1+0x1ab0], R24 ;  /* 0x001ab01801007387 */ /* 0x0001e80000100a00 */
[----:B0-----:R-:W2:Y:S04]  /*21ed0*/  LDL.LU.64 R24, [R1+0x70] ;  /* 0x0000700001187983 */ /* 0x001ea80000300a00 */
[----:B------:R0:W-:Y:S02]  /*21ee0*/  STL.64 [R1+0x1a80], R20 ;  /* 0x001a801401007387 */ /* 0x0001e40000100a00 */
[----:B0-----:R-:W-:-:S02]  /*21ef0*/  IMAD.MOV.U32 R20, RZ, RZ, R29 ;  /* 0x000000ffff147224 */ /* 0x001fc400078e001d */
[----:B------:R-:W4:Y:S04]  /*21f00*/  LDL.LU R29, [R1+0x1af0] ;  /* 0x001af000011d7983 */ /* 0x000f280000300800 */
[----:B------:R-:W3:Y:S04]  /*21f10*/  LDL.LU.64 R6, [R1+0x1ae8] ;  /* 0x001ae80001067983 */ /* 0x000ee80000300a00 */
[----:B------:R-:W3:Y:S04]  /*21f20*/  LDL.LU.64 R4, [R1+0x1ae0] ;  /* 0x001ae00001047983 */ /* 0x000ee80000300a00 */
[----:B------:R-:W-:Y:S04]  /*21f30*/  STL.64 [R1+0x280], R16 ;  /* 0x0002801001007387 */ /* 0x000fe80000100a00 */
[----:B------:R0:W-:Y:S04]  /*21f40*/  STL.64 [R1+0x288], R18 ;  /* 0x0002881201007387 */ /* 0x0001e80000100a00 */
[----:B0-----:R-:W2:Y:S04]  /*21f50*/  LDL.LU.64 R18, [R1+0x1ad8] ;  /* 0x001ad80001127983 */ /* 0x001ea80000300a00 */
[----:B------:R-:W2:Y:S01]  /*21f60*/  LDL.LU.64 R16, [R1+0x1ad0] ;  /* 0x001ad00001107983 */ /* 0x000ea20000300a00 */
[----:B------:R-:W-:-:S07]  /*21f70*/  IMAD.MOV.U32 R21, RZ, RZ, R28 ;  /* 0x000000ffff157224 */ /* 0x000fce00078e001c */
[C---:B---3--:R-:W-:Y:S01]  /*21f80*/  HMMA.16816.F32 R20, R12.reuse, R20, R4 ;  /* 0x000000140c14723c */ /* 0x048fe20000001804 */
[----:B------:R-:W3:Y:S04]  /*21f90*/  LDL.LU.64 R6, [R1+0x1ac8] ;  /* 0x001ac80001067983 */ /* 0x000ee80000300a00 */
[----:B------:R-:W3:Y:S01]  /*21fa0*/  LDL.LU.64 R4, [R1+0x1ac0] ;  /* 0x001ac00001047983 */ /* 0x000ee20000300a00 */
[----:B--2---:R-:W-:Y:S07]  /*21fb0*/  HMMA.16816.F32 R16, R12, R8, R16 ;  /* 0x000000080c10723c */ /* 0x004fee0000001810 */
[----:B------:R-:W-:-:S02]  /*21fc0*/  IMAD.MOV.U32 R12, RZ, RZ, R10 ;  /* 0x000000ffff0c7224 */ /* 0x000fc400078e000a */
[----:B------:R-:W-:-:S14]  /*21fd0*/  IMAD.MOV.U32 R13, RZ, RZ, R3 ;  /* 0x000000ffff0d7224 */ /* 0x000fdc00078e0003 */
[----:B------:R-:W-:Y:S04]  /*21fe0*/  STL.64 [R1+0x1a0], R16 ;  /* 0x0001a01001007387 */ /* 0x000fe80000100a00 */
[----:B------:R0:W-:Y:S04]  /*21ff0*/  STL.64 [R1+0x270], R20 ;  /* 0x0002701401007387 */ /* 0x0001e80000100a00 */
[----:B------:R1:W-:Y:S04]  /*22000*/  STL.64 [R1+0x278], R22 ;  /* 0x0002781601007387 */ /* 0x0003e80000100a00 */
[----:B------:R-:W-:Y:S04]  /*22010*/  STL [R1+0x1a8], R18 ;  /* 0x0001a81201007387 */ /* 0x000fe80000100800 */
[----:B------:R2:W-:Y:S04]  /*22020*/  STL.64 [R1+0x1a88], R12 ;  /* 0x001a880c01007387 */ /* 0x0005e80000100a00 */
[----:B0-----:R-:W4:Y:S04]  /*22030*/  LDL.LU R20, [R1+0x330] ;  /* 0x0003300001147983 */ /* 0x001f280000300800 */
[----:B------:R-:W4:Y:S04]  /*22040*/  LDL.LU R21, [R1+0x334] ;  /* 0x0003340001157983 */ /* 0x000f280000300800 */
[----:B-1----:R-:W3:Y:S04]  /*22050*/  LDL.LU R22, [R1+0x338] ;  /* 0x0003380001167983 */ /* 0x002ee80000300800 */
[----:B------:R-:W3:Y:S01]  /*22060*/  LDL.LU R23, [R1+0x33c] ;  /* 0x00033c0001177983 */ /* 0x000ee20000300800 */
[----:B--2---:R-:W-:-:S02]  /*22070*/  IMAD.MOV.U32 R12, RZ, RZ, R2 ;  /* 0x000000ffff0c7224 */ /* 0x004fc400078e0002 */
[----:B------:R-:W-:Y:S02]  /*22080*/  IMAD.MOV.U32 R13, RZ, RZ, R0 ;  /* 0x000000ffff0d7224 */ /* 0x000fe400078e0000 */
[----:B------:R-:W-:Y:S01]  /*22090*/  IMAD.MOV.U32 R28, RZ, RZ, R19 ;  /* 0x000000ffff1c7224 */ /* 0x000fe200078e0013 */
[----:B---3--:R-:W-:Y:S04]  /*220a0*/  STL.64 [R1+0x1a98], R22 ;  /* 0x001a981601007387 */ /* 0x008fe80000100a00 */
[----:B----4-:R-:W-:Y:S04]  /*220b0*/  STL.64 [R1+0x1a90], R20 ;  /* 0x001a901401007387 */ /* 0x010fe80000100a00 */
[----:B------:R0:W-:Y:S04]  /*220c0*/  STL.64 [R1+0x1aa8], R12 ;  /* 0x001aa80c01007387 */ /* 0x0001e80000100a00 */
[----:B0-----:R-:W2:Y:S04]  /*220d0*/  LDL.64 R12, [R1+0x60] ;  /* 0x00006000010c7983 */ /* 0x001ea80000100a00 */
[----:B------:R-:W3:Y:S04]  /*220e0*/  LDL.LU R20, [R1+0x350] ;  /* 0x0003500001147983 */ /* 0x000ee80000300800 */
[----:B------:R-:W3:Y:S04]  /*220f0*/  LDL.LU R21, [R1+0x354] ;  /* 0x0003540001157983 */ /* 0x000ee80000300800 */
[----:B------:R-:W3:Y:S04]  /*22100*/  LDL.LU R22, [R1+0x358] ;  /* 0x0003580001167983 */ /* 0x000ee80000300800 */
[----:B------:R-:W3:Y:S04]  /*22110*/  LDL.LU R23, [R1+0x35c] ;  /* 0x00035c0001177983 */ /* 0x000ee80000300800 */
[----:B------:R-:W4:Y:S04]  /*22120*/  LDL.LU R16, [R1+0x320] ;  /* 0x0003200001107983 */ /* 0x000f280000300800 */
[----:B------:R-:W4:Y:S04]  /*22130*/  LDL.LU R17, [R1+0x324] ;  /* 0x0003240001117983 */ /* 0x000f280000300800 */
[----:B------:R-:W4:Y:S04]  /*22140*/  LDL.LU R18, [R1+0x328] ;  /* 0x0003280001127983 */ /* 0x000f280000300800 */
[----:B------:R-:W4:Y:S04]  /*22150*/  LDL.LU R19, [R1+0x32c] ;  /* 0x00032c0001137983 */ /* 0x000f280000300800 */
[----:B------:R0:W-:Y:S04]  /*22160*/  STL.64 [R1+0x1a60], R8 ;  /* 0x001a600801007387 */ /* 0x0001e80000100a00 */
[----:B0-----:R-:W2:Y:S04]  /*22170*/  LDL.LU R8, [R1+0x450] ;  /* 0x0004500001087983 */ /* 0x001ea80000300800 */
[----:B------:R-:W2:Y:S04]  /*22180*/  LDL.LU R9, [R1+0x454] ;  /* 0x0004540001097983 */ /* 0x000ea80000300800 */
[----:B------:R-:W2:Y:S04]  /*22190*/  LDL.LU R10, [R1+0x458] ;  /* 0x00045800010a7983 */ /* 0x000ea80000300800 */
[----:B------:R-:W2:Y:S04]  /*221a0*/  LDL.LU R11, [R1+0x45c] ;  /* 0x00045c00010b7983 */ /* 0x000ea80000300800 */
[----:B------:R-:W-:Y:S01]  /*221b0*/  STL [R1+0x1738], R28 ;  /* 0x0017381c01007387 */ /* 0x000fe20000100800 */
[----:B------:R-:W-:Y:S01]  /*221c0*/  IMAD.MOV.U32 R3, RZ, RZ, R25 ;  /* 0x000000ffff037224 */ /* 0x000fe200078e0019 */
[----:B--2---:R-:W-:-:S15]  /*221d0*/  HMMA.16816.F32 R8, R4, R24, R8 ;  /* 0x000000180408723c */ /* 0x004fde0000001808 */
[----:B------:R-:W-:-:S08]  /*221e0*/  NOP ;  /* 0x0000000000007918 */ /* 0x000fd00000000000 */
[----:B------:R0:W-:Y:S04]  /*221f0*/  STL.64 [R1+0x190], R8 ;  /* 0x0001900801007387 */ /* 0x0001e80000100a00 */
[----:B------:R-:W-:Y:S04]  /*22200*/  STL.64 [R1+0x198], R10 ;  /* 0x0001980a01007387 */ /* 0x000fe80000100a00 */
[----:B------:R-:W2:Y:S01]  /*22210*/  LDL.LU.64 R26, [R1+0x1ab8] ;  /* 0x001ab800011a7983 */ /* 0x000ea20000300a00 */
[----:B0-----:R-:W-:-:S03]  /*22220*/  IMAD.MOV.U32 R8, RZ, RZ, R24 ;  /* 0x000000ffff087224 */ /* 0x001fc600078e0018 */
[----:B------:R-:W2:Y:S01]  /*22230*/  LDL.LU.64 R24, [R1+0x1ab0] ;  /* 0x001ab00001187983 */ /* 0x000ea20000300a00 */
[----:B------:R-:W-:Y:S02]  /*22240*/  IMAD.MOV.U32 R2, RZ, RZ, R12 ;  /* 0x000000ffff027224 */ /* 0x000fe400078e000c */
[----:B------:R-:W-:Y:S01]  /*22250*/  IMAD.MOV.U32 R0, RZ, RZ, R13 ;  /* 0x000000ffff007224 */ /* 0x000fe200078e000d */
[----:B--2---:R-:W-:Y:S01]  /*22260*/  HMMA.16816.F32 R24, R4, R12, R24 ;  /* 0x0000000c0418723c */ /* 0x004fe20000001818 */
[----:B------:R-:W3:-:S15]  /*22270*/  LDL.LU.64 R12, [R1+0x1aa8] ;  /* 0x001aa800010c7983 */ /* 0x000ede0000300a00 */
[----:B------:R-:W-:-:S07]  /*22280*/  NOP ;  /* 0x0000000000007918 */ /* 0x000fce0000000000 */
[----:B------:R0:W-:Y:S04]  /*22290*/  STL.64 [R1+0x1678], R26 ;  /* 0x0016781a01007387 */ /* 0x0001e80000100a00 */
[----:B------:R1:W-:Y:S04]  /*222a0*/  STL.64 [R1+0x1670], R24 ;  /* 0x0016701801007387 */ /* 0x0003e80000100a00 */
[----:B0-----:R-:W2:Y:S01]  /*222b0*/  LDL R26, [R1+0x78] ;  /* 0x00007800011a7983 */ /* 0x001ea20000100800 */
[----:B------:R-:W-:Y:S02]  /*222c0*/  IMAD.MOV.U32 R27, RZ, RZ, R29 ;  /* 0x000000ffff1b7224 */ /* 0x000fe400078e001d */
[----:B-1----:R-:W-:Y:S01]  /*222d0*/  IMAD.MOV.U32 R24, RZ, RZ, R8 ;  /* 0x000000ffff187224 */ /* 0x002fe200078e0008 */
[----:B--2---:R-:W-:Y:S04]  /*222e0*/  STL [R1+0x1960], R26 ;  /* 0x0019601a01007387 */ /* 0x004fe80000100800 */
[----:B------:R-:W2:Y:S04]  /*222f0*/  LDL.LU R29, [R1+0x1aa0] ;  /* 0x001aa000011d7983 */ /* 0x000ea80000300800 */
[----:B------:R-:W4:Y:S04]  /*22300*/  LDL.LU R8, [R1+0x510] ;  /* 0x0005100001087983 */ /* 0x000f280000300800 */
[----:B------:R-:W4:Y:S04]  /*22310*/  LDL.LU R9, [R1+0x514] ;  /* 0x0005140001097983 */ /* 0x000f280000300800 */
[----:B------:R-:W2:Y:S04]  /*22320*/  LDL.LU R10, [R1+0x518] ;  /* 0x00051800010a7983 */ /* 0x000ea80000300800 */
[----:B------:R-:W2:Y:S01]  /*22330*/  LDL.LU R11, [R1+0x51c] ;  /* 0x00051c00010b7983 */ /* 0x000ea20000300800 */
[----:B---3--:R-:W-:Y:S01]  /*22340*/  HMMA.16816.F32 R12, R4, R12, R20 ;  /* 0x0000000c040c723c */ /* 0x008fe20000001814 */
[----:B------:R-:W-:-:S02]  /*22350*/  IMAD.MOV.U32 R25, RZ, RZ, R3 ;  /* 0x000000ffff197224 */ /* 0x000fc400078e0003 */
[----:B--2---:R-:W-:Y:S04]  /*22360*/  STL.64 [R1+0x1a70], R10 ;  /* 0x001a700a01007387 */ /* 0x004fe80000100a00 */
[----:B----4-:R0:W-:Y:S04]  /*22370*/  STL.64 [R1+0x1a68], R8 ;  /* 0x001a680801007387 */ /* 0x0101e80000100a00 */
[----:B0-----:R-:W2:Y:S04]  /*22380*/  LDL.64 R8, [R1+0x20] ;  /* 0x0000200001087983 */ /* 0x001ea80000100a00 */
[----:B------:R-:W-:Y:S04]  /*22390*/  STL [R1+0x1964], R27 ;  /* 0x0019641b01007387 */ /* 0x000fe80000100800 */
[----:B------:R0:W-:Y:S04]  /*223a0*/  STL.64 [R1+0x1a78], R24 ;  /* 0x001a781801007387 */ /* 0x0001e80000100a00 */
[----:B0-----:R-:W2:Y:S04]  /*223b0*/  LDL.LU R24, [R1+0x520] ;  /* 0x0005200001187983 */ /* 0x001ea80000300800 */
[----:B------:R-:W2:Y:S04]  /*223c0*/  LDL.LU R25, [R1+0x524] ;  /* 0x0005240001197983 */ /* 0x000ea80000300800 */
[----:B------:R-:W2:Y:S04]  /*223d0*/  LDL.LU R26, [R1+0x528] ;  /* 0x00052800011a7983 */ /* 0x000ea80000300800 */
[----:B------:R-:W3:Y:S04]  /*223e0*/  LDL.LU.64 R22, [R1+0x1a98] ;  /* 0x001a980001167983 */ /* 0x000ee80000300a00 */
[----:B------:R-:W3:Y:S04]  /*223f0*/  LDL.LU.64 R20, [R1+0x1a90] ;  /* 0x001a900001147983 */ /* 0x000ee80000300a00 */
[----:B------:R0:W-:Y:S04]  /*22400*/  STL.64 [R1+0x250], R12 ;  /* 0x0002500c01007387 */ /* 0x0001e80000100a00 */
[----:B------:R3:W-:Y:S04]  /*22410*/  STL [R1+0x258], R14 ;  /* 0x0002580e01007387 */ /* 0x0007e80000100800 */
[----:B0-----:R-:W3:Y:S01]  /*22420*/  LDL.LU.64 R12, [R1+0x1a88] ;  /* 0x001a8800010c7983 */ /* 0x001ee20000300a00 */
[----:B------:R-:W-:-:S02]  /*22430*/  IMAD.MOV.U32 R27, RZ, RZ, R29 ;  /* 0x000000ffff1b7224 */ /* 0x000fc400078e001d */
[----:B------:R-:W-:-:S05]  /*22440*/  IMAD.MOV.U32 R29, RZ, RZ, R15 ;  /* 0x000000ffff1d7224 */ /* 0x000fca00078e000f */
[----:B------:R-:W-:Y:S01]  /*22450*/  STL [R1+0x1690], R29 ;  /* 0x0016901d01007387 */ /* 0x000fe20000100800 */
[----:B---3--:R-:W-:Y:S03]  /*22460*/  HMMA.16816.F32 R12, R4, R12, R20 ;  /* 0x0000000c040c723c */ /* 0x008fe60000001814 */
[----:B------:R-:W3:-:S15]  /*22470*/  LDL.LU.64 R20, [R1+0x1a80] ;  /* 0x001a800001147983 */ /* 0x000ede0000300a00 */
[----:B------:R-:W-:-:S05]  /*22480*/  NOP ;  /* 0x0000000000007918 */ /* 0x000fca0000000000 */
[----:B------:R-:W-:Y:S04]  /*22490*/  STL.64 [R1+0x240], R12 ;  /* 0x0002400c01007387 */ /* 0x000fe80000100a00 */
[----:B------:R3:W-:Y:S02]  /*224a0*/  STL.64 [R1+0x248], R14 ;  /* 0x0002480e01007387 */ /* 0x0007e40000100a00 */
[----:B---3--:R-:W-:-:S15]  /*224b0*/  HMMA.16816.F32 R12, R4, R20, R16 ;  /* 0x00000014040c723c */ /* 0x008fde0000001810 */
[----:B------:R-:W-:-:S08]  /*224c0*/  NOP ;  /* 0x0000000000007918 */ /* 0x000fd00000000000 */
[----:B------:R-:W-:Y:S04]  /*224d0*/  STL.64 [R1+0x230], R12 ;  /* 0x0002300c01007387 */ /* 0x000fe80000100a00 */
[----:B------:R-:W-:Y:S04]  /*224e0*/  STL [R1+0x238], R14 ;  /* 0x0002380e01007387 */ /* 0x000fe80000100800 */
[----:B------:R-:W3:Y:S04]  /*224f0*/  LDL.LU R16, [R1+0x340] ;  /* 0x0003400001107983 */ /* 0x000ee80000300800 */
[----:B------:R-:W3:Y:S04]  /*22500*/  LDL.LU R17, [R1+0x344] ;  /* 0x0003440001117983 */ /* 0x000ee80000300800 */
[----:B------:R-:W3:Y:S04]  /*22510*/  LDL.LU R18, [R1+0x348] ;  /* 0x0003480001127983 */ /* 0x000ee80000300800 */
[----:B------:R-:W3:Y:S04]  /*22520*/  LDL.LU R19, [R1+0x34c] ;  /* 0x00034c0001137983 */ /* 0x000ee80000300800 */
[----:B------:R0:W-:Y:S04]  /*22530*/  STL.64 [R1+0x1a28], R20 ;  /* 0x001a281401007387 */ /* 0x0001e80000100a00 */
[----:B0-----:R-:W4:Y:S01]  /*22540*/  LDL.64 R20, [R1+0x50] ;  /* 0x0000500001147983 */ /* 0x001f220000100a00 */
[----:B------:R-:W-:-:S03]  /*22550*/  IMAD.MOV.U32 R29, RZ, RZ, R15 ;  /* 0x000000ffff1d7224 */ /* 0x000fc600078e000f */
[----:B----4-:R0:W-:Y:S02]  /*22560*/  STL.64 [R1+0x1a30], R20 ;  /* 0x001a301401007387 */ /* 0x0101e40000100a00 */
[----:B0-----:R-:W-:Y:S02]  /*22570*/  IMAD.MOV.U32 R20, RZ, RZ, R2 ;  /* 0x000000ffff147224 */ /* 0x001fe400078e0002 */
[----:B------:R-:W-:-:S05]  /*22580*/  IMAD.MOV.U32 R21, RZ, RZ, R0 ;  /* 0x000000ffff157224 */ /* 0x000fca00078e0000 */
[----:B------:R0:W-:Y:S04]  /*22590*/  STL.64 [R1+0x1a48], R20 ;  /* 0x001a481401007387 */ /* 0x0001e80000100a00 */
[----:B0-----:R-:W4:Y:S04]  /*225a0*/  LDL.LU R20, [R1+0x310] ;  /* 0x0003100001147983 */ /* 0x001f280000300800 */
[----:B------:R-:W4:Y:S04]  /*225b0*/  LDL.LU R21, [R1+0x314] ;  /* 0x0003140001157983 */ /* 0x000f280000300800 */
[----:B------:R-:W4:Y:S04]  /*225c0*/  LDL.LU R22, [R1+0x318] ;  /* 0x0003180001167983 */ /* 0x000f280000300800 */
[----:B------:R-:W4:Y:S04]  /*225d0*/  LDL.LU R23, [R1+0x31c] ;  /* 0x00031c0001177983 */ /* 0x000f280000300800 */
[----:B------:R0:W-:Y:S04]  /*225e0*/  STL [R1+0x1968], R29 ;  /* 0x0019681d01007387 */ /* 0x0001e80000100800 */
[----:B0-----:R-:W3:Y:S01]  /*225f0*/  LDL R29, [R1+0x11e4] ;  /* 0x0011e400011d7983 */ /* 0x001ee20000100800 */
[----:B--2---:R-:W-:Y:S06]  /*22600*/  HMMA.16816.F32 R24, R4, R8, R24 ;  /* 0x000000080418723c */ /* 0x004fec0000001818 */
[----:B------:R-:W-:-:S02]  /*22610*/  IMAD.MOV.U32 R2, RZ, RZ, R8 ;  /* 0x000000ffff027224 */ /* 0x000fc400078e0008 */
[----:B------:R-:W-:Y:S01]  /*22620*/  IMAD.MOV.U32 R0, RZ, RZ, R9 ;  /* 0x000000ffff007224 */ /* 0x000fe200078e0009 */
[----:B---3--:R-:W0:Y:S04]  /*22630*/  LDSM.16.MT88.4 R12, [R29+UR4+0x4000] ;  /* 0x004000041d0c783b */ /* 0x008e280008004200 */
[----:B0-----:R-:W-:Y:S04]  /*22640*/  STL.64 [R1+0x1978], R14 ;  /* 0x0019780e01007387 */ /* 0x001fe80000100a00 */
[----:B------:R0:W-:Y:S04]  /*22650*/  STL.64 [R1+0x1970], R12 ;  /* 0x0019700c01007387 */ /* 0x0001e80000100a00 */
[----:B0-----:R-:W2:Y:S04]  /*22660*/  LDL.64 R12, [R1+0x10] ;  /* 0x00001000010c7983 */ /* 0x001ea80000100a00 */
[----:B------:R0:W-:Y:S04]  /*22670*/  STL.64 [R1+0x330], R24 ;  /* 0x0003301801007387 */ /* 0x0001e80000100a00 */
[----:B------:R-:W-:Y:S04]  /*22680*/  STL.64 [R1+0x338], R26 ;  /* 0x0003381a01007387 */ /* 0x000fe80000100a00 */
[----:B0-----:R-:W4:Y:S04]  /*22690*/  LDL.LU.64 R24, [R1+0x1a78] ;  /* 0x001a780001187983 */ /* 0x001f280000300a00 */
[----:B------:R-:W2:Y:S04]  /*226a0*/  LDL.LU.64 R10, [R1+0x1a70] ;  /* 0x001a7000010a7983 */ /* 0x000ea80000300a00 */
[----:B------:R-:W2:Y:S02]  /*226b0*/  LDL.LU.64 R8, [R1+0x1a68] ;  /* 0x001a680001087983 */ /* 0x000ea40000300a00 */
[----:B--2---:R-:W-:-:S15]  /*226c0*/  HMMA.16816.F32 R8, R4, R12, R8 ;  /* 0x0000000c0408723c */ /* 0x004fde0000001808 */
[----:B------:R-:W-:-:S08]  /*226d0*/  NOP ;  /* 0x0000000000007918 */ /* 0x000fd00000000000 */
[----:B------:R0:W-:Y:S04]  /*226e0*/  STL.64 [R1+0x320], R8 ;  /* 0x0003200801007387 */ /* 0x0001e80000100a00 */
[----:B------:R-:W-:Y:S04]  /*226f0*/  STL.64 [R1+0x328], R10 ;  /* 0x0003280a01007387 */ /* 0x000fe80000100a00 */
[----:B0-----:R-:W2:Y:S04]  /*22700*/  LDL.LU.64 R8, [R1+0x1a60] ;  /* 0x001a600001087983 */ /* 0x001ea80000300a00 */
[----:B------:R0:W-:Y:S04]  /*22710*/  STL.64 [R1+0x1a10], R12 ;  /* 0x001a100c01007387 */ /* 0x0001e80000100a00 */
[----:B0-----:R-:W3:Y:S04]  /*22720*/  LDL.LU R12, [R1+0x210] ;  /* 0x00021000010c7983 */ /* 0x001ee80000300800 */
[----:B------:R-:W3:Y:S04]  /*22730*/  LDL.LU R13, [R1+0x214] ;  /* 0x00021400010d7983 */ /* 0x000ee80000300800 */
[----:B------:R-:W4:Y:S04]  /*22740*/  LDL.LU R14, [R1+0x218] ;  /* 0x00021800010e7983 */ /* 0x000f280000300800 */
[----:B------:R-:W4:Y:S01]  /*22750*/  LDL.LU R15, [R1+0x21c] ;  /* 0x00021c00010f7983 */ /* 0x000f220000300800 */
[----:B--2---:R-:W-:Y:S03]  /*22760*/  HMMA.16816.F32 R4, R4, R8, R16 ;  /* 0x000000080404723c */ /* 0x004fe60000001810 */
[----:B----4-:R-:W-:Y:S04]  /*22770*/  STL.64 [R1+0x1a40], R14 ;  /* 0x001a400e01007387 */ /* 0x010fe80000100a00 */
[----:B---3--:R0:W-:Y:S04]  /*22780*/  STL.64 [R1+0x1a38], R12 ;  /* 0x001a380c01007387 */ /* 0x0081e80000100a00 */
[----:B0-----:R-:W2:Y:S04]  /*22790*/  LDL.LU R12, [R1+0x300] ;  /* 0x00030000010c7983 */ /* 0x001ea80000300800 */
[----:B------:R-:W2:Y:S04]  /*227a0*/  LDL.LU R13, [R1+0x304] ;  /* 0x00030400010d7983 */ /* 0x000ea80000300800 */
[----:B------:R-:W2:Y:S04]  /*227b0*/  LDL.LU R14, [R1+0x308] ;  /* 0x00030800010e7983 */ /* 0x000ea80000300800 */
[----:B------:R-:W2:Y:S04]  /*227c0*/  LDL.LU R15, [R1+0x30c] ;  /* 0x00030c00010f7983 */ /* 0x000ea80000300800 */
[----:B------:R-:W3:Y:S04]  /*227d0*/  LDL.LU.64 R18, [R1+0x1a58] ;  /* 0x001a580001127983 */ /* 0x000ee80000300a00 */
[----:B------:R-:W3:Y:S04]  /*227e0*/  LDL.LU.64 R16, [R1+0x1a50] ;  /* 0x001a500001107983 */ /* 0x000ee80000300a00 */
[----:B------:R0:W-:Y:S04]  /*227f0*/  STL.64 [R1+0x220], R4 ;  /* 0x0002200401007387 */ /* 0x0001e80000100a00 */
[----:B------:R1:W-:Y:S04]  /*22800*/  STL.64 [R1+0x228], R6 ;  /* 0x0002280601007387 */ /* 0x0003e80000100a00 */
[----:B0-----:R-:W4:Y:S04]  /*22810*/  LDL.LU R4, [R1+0x2f0] ;  /* 0x0002f00001047983 */ /* 0x001f280000300800 */
[----:B------:R-:W4:Y:S04]  /*22820*/  LDL.LU R5, [R1+0x2f4] ;  /* 0x0002f40001057983 */ /* 0x000f280000300800 */
[----:B-1----:R-:W4:Y:S04]  /*22830*/  LDL.LU R6, [R1+0x2f8] ;  /* 0x0002f80001067983 */ /* 0x002f280000300800 */
[----:B------:R-:W4:Y:S04]  /*22840*/  LDL.LU R7, [R1+0x2fc] ;  /* 0x0002fc0001077983 */ /* 0x000f280000300800 */
[----:B------:R0:W-:Y:S04]  /*22850*/  STL.64 [R1+0x1a08], R8 ;  /* 0x001a080801007387 */ /* 0x0001e80000100a00 */
[----:B0-----:R-:W4:Y:S01]  /*22860*/  LDL.64 R8, [R1+0x40] ;  /* 0x0000400001087983 */ /* 0x001f220000100a00 */
[----:B---3--:R-:W-:-:S15]  /*22870*/  HMMA.16816.F32 R20, R16, R24, R20 ;  /* 0x000000181014723c */ /* 0x008fde0000001814 */
[----:B------:R-:W-:-:S08]  /*22880*/  NOP ;  /* 0x0000000000007918 */ /* 0x000fd00000000000 */
[----:B------:R0:W-:Y:S04]  /*22890*/  STL.64 [R1+0x310], R20 ;  /* 0x0003101401007387 */ /* 0x0001e80000100a00 */
[----:B------:R-:W-:Y:S04]  /*228a0*/  STL.64 [R1+0x318], R22 ;  /* 0x0003181601007387 */ /* 0x000fe80000100a00 */
[----:B0-----:R-:W2:Y:S04]  /*228b0*/  LDL.LU.64 R20, [R1+0x1a48] ;  /* 0x001a480001147983 */ /* 0x001ea80000300a00 */
        /* <DEDUP_REMOVED lines=9> */
[----:B------:R0:W-:Y:S04]  /*22950*/  STL.64 [R1+0x300], R20 ;  /* 0x0003001401007387 */ /* 0x0001e80000100a00 */
[----:B------:R-:W-:Y:S04]  /*22960*/  STL.64 [R1+0x308], R22 ;  /* 0x0003081601007387 */ /* 0x000fe80000100a00 */
[----:B0-----:R-:W4:Y:S02]  /*22970*/  LDL.LU.64 R20, [R1+0x1a30] ;  /* 0x001a300001147983 */ /* 0x001f240000300a00 */
[----:B----4-:R-:W-:Y:S06]  /*22980*/  HMMA.16816.F32 R4, R16, R20, R4 ;  /* 0x000000141004723c */ /* 0x010fec0000001804 */
[----:B------:R-:W-:-:S15]  /*22990*/  IMAD.MOV.U32 R3, RZ, RZ, R21 ;  /* 0x000000ffff037224 */ /* 0x000fde00078e0015 */
[----:B------:R-:W-:-:S02]  /*229a0*/  NOP ;  /* 0x0000000000007918 */ /* 0x000fc40000000000 */
[----:B------:R0:W-:Y:S04]  /*229b0*/  STL.64 [R1+0x450], R4 ;  /* 0x0004500401007387 */ /* 0x0001e80000100a00 */
[----:B------:R1:W-:Y:S01]  /*229c0*/  STL.64 [R1+0x458], R6 ;  /* 0x0004580601007387 */ /* 0x0003e20000100a00 */
[----:B0-----:R-:W-:-:S03]  /*229d0*/  IMAD.MOV.U32 R4, RZ, RZ, R20 ;  /* 0x000000ffff047224 */ /* 0x001fc600078e0014 */
[----:B------:R-:W2:Y:S01]  /*229e0*/  LDL.LU.64 R20, [R1+0x1a28] ;  /* 0x001a280001147983 */ /* 0x000ea20000300a00 */
[----:B---3--:R-:W-:Y:S06]  /*229f0*/  HMMA.16816.F32 R24, R16, R8, R24 ;  /* 0x000000081018723c */ /* 0x008fec0000001818 */
[----:B-1----:R-:W-:Y:S02]  /*22a00*/  IMAD.MOV.U32 R6, RZ, RZ, R8 ;  /* 0x000000ffff067224 */ /* 0x002fe400078e0008 */
[----:B------:R-:W-:-:S15]  /*22a10*/  IMAD.MOV.U32 R5, RZ, RZ, R9 ;  /* 0x000000ffff057224 */ /* 0x000fde00078e0009 */
[----:B------:R-:W-:Y:S04]  /*22a20*/  STL.64 [R1+0x440], R24 ;  /* 0x0004401801007387 */ /* 0x000fe80000100a00 */
[----:B------:R-:W-:Y:S01]  /*22a30*/  STL.64 [R1+0x448], R26 ;  /* 0x0004481a01007387 */ /* 0x000fe20000100a00 */
[----:B--2---:R-:W-:Y:S06]  /*22a40*/  HMMA.16816.F32 R8, R16, R20, R12 ;  /* 0x000000141008723c */ /* 0x004fec000000180c */
[----:B------:R0:W-:Y:S02]  /*22a50*/  STL.64 [R1+0x19a0], R20 ;  /* 0x0019a01401007387 */ /* 0x0001e40000100a00 */
[----:B0-----:R-:W-:-:S02]  /*22a60*/  IMAD.MOV.U32 R20, RZ, RZ, R6 ;  /* 0x000000ffff147224 */ /* 0x001fc400078e0006 */
[----:B------:R-:W-:-:S13]  /*22a70*/  IMAD.MOV.U32 R21, RZ, RZ, R5 ;  /* 0x000000ffff157224 */ /* 0x000fda00078e0005 */
[----:B------:R-:W-:Y:S04]  /*22a80*/  STL.64 [R1+0x430], R8 ;  /* 0x0004300801007387 */ /* 0x000fe80000100a00 */
[----:B------:R-:W-:Y:S04]  /*22a90*/  STL.64 [R1+0x438], R10 ;  /* 0x0004380a01007387 */ /* 0x000fe80000100a00 */
[----:B------:R0:W-:Y:S04]  /*22aa0*/  STL.64 [R1+0x19b8], R20 ;  /* 0x0019b81401007387 */ /* 0x0001e80000100a00 */
[----:B------:R-:W2:Y:S04]  /*22ab0*/  LDL.LU R24, [R1+0x200] ;  /* 0x0002000001187983 */ /* 0x000ea80000300800 */
[----:B------:R-:W2:Y:S04]  /*22ac0*/  LDL.LU R25, [R1+0x204] ;  /* 0x0002040001197983 */ /* 0x000ea80000300800 */
[----:B------:R-:W3:Y:S04]  /*22ad0*/  LDL.LU R26, [R1+0x208] ;  /* 0x00020800011a7983 */ /* 0x000ee80000300800 */
[----:B------:R-:W3:Y:S01]  /*22ae0*/  LDL.LU R27, [R1+0x20c] ;  /* 0x00020c00011b7983 */ /* 0x000ee20000300800 */
[----:B0-----:R-:W-:-:S03]  /*22af0*/  IMAD.MOV.U32 R20, RZ, RZ, R4 ;  /* 0x000000ffff147224 */ /* 0x001fc600078e0004 */
[----:B------:R-:W0:Y:S01]  /*22b00*/  LDSM.16.MT88.4 R4, [R29+UR4+0x4080] ;  /* 0x004080041d04783b */ /* 0x000e220008004200 */
[----:B------:R-:W-:-:S03]  /*22b10*/  IMAD.MOV.U32 R21, RZ, RZ, R3 ;  /* 0x000000ffff157224 */ /* 0x000fc600078e0003 */
[----:B---3--:R-:W-:Y:S04]  /*22b20*/  STL.64 [R1+0x1a20], R26 ;  /* 0x001a201a01007387 */ /* 0x008fe80000100a00 */
[----:B--2---:R1:W-:Y:S04]  /*22b30*/  STL.64 [R1+0x1a18], R24 ;  /* 0x001a181801007387 */ /* 0x0043e80000100a00 */
[----:B------:R-:W2:Y:S04]  /*22b40*/  LDL.LU R8, [R1+0x4b0] ;  /* 0x0004b00001087983 */ /* 0x000ea80000300800 */
[----:B------:R-:W2:Y:S04]  /*22b50*/  LDL.LU R9, [R1+0x4b4] ;  /* 0x0004b40001097983 */ /* 0x000ea80000300800 */
[----:B------:R-:W2:Y:S04]  /*22b60*/  LDL.LU R10, [R1+0x4b8] ;  /* 0x0004b800010a7983 */ /* 0x000ea80000300800 */
[----:B------:R-:W2:Y:S04]  /*22b70*/  LDL.LU R11, [R1+0x4bc] ;  /* 0x0004bc00010b7983 */ /* 0x000ea80000300800 */
[----:B-1----:R-:W3:Y:S04]  /*22b80*/  LDL.LU R24, [R1+0x4c0] ;  /* 0x0004c00001187983 */ /* 0x002ee80000300800 */
[----:B------:R-:W3:Y:S04]  /*22b90*/  LDL.LU R25, [R1+0x4c4] ;  /* 0x0004c40001197983 */ /* 0x000ee80000300800 */
[----:B------:R-:W3:Y:S04]  /*22ba0*/  LDL.LU R26, [R1+0x4c8] ;  /* 0x0004c800011a7983 */ /* 0x000ee80000300800 */
[----:B------:R-:W3:Y:S04]  /*22bb0*/  LDL.LU R27, [R1+0x4cc] ;  /* 0x0004cc00011b7983 */ /* 0x000ee80000300800 */
[----:B------:R-:W-:Y:S04]  /*22bc0*/  STL.64 [R1+0x19d0], R20 ;  /* 0x0019d01401007387 */ /* 0x000fe80000100a00 */
[----:B0-----:R-:W-:Y:S04]  /*22bd0*/  STL.64 [R1+0x18c8], R6 ;  /* 0x0018c80601007387 */ /* 0x001fe80000100a00 */
[----:B------:R0:W-:Y:S04]  /*22be0*/  STL.64 [R1+0x18c0], R4 ;  /* 0x0018c00401007387 */ /* 0x0001e80000100a00 */
[----:B0-----:R-:W4:Y:S04]  /*22bf0*/  LDL.LU R4, [R1+0x180] ;  /* 0x0001800001047983 */ /* 0x001f280000300800 */
[----:B------:R-:W4:Y:S04]  /*22c00*/  LDL.LU R5, [R1+0x184] ;  /* 0x0001840001057983 */ /* 0x000f280000300800 */
[----:B------:R-:W2:Y:S04]  /*22c10*/  LDL.LU R6, [R1+0x188] ;  /* 0x0001880001067983 */ /* 0x000ea80000300800 */
[----:B------:R-:W2:Y:S04]  /*22c20*/  LDL.LU R7, [R1+0x18c] ;  /* 0x00018c0001077983 */ /* 0x000ea80000300800 */
[----:B------:R-:W3:Y:S04]  /*22c30*/  LDL.64 R20, [R1+0x60] ;  /* 0x0000600001147983 */ /* 0x000ee80000100a00 */
[----:B---3--:R-:W-:Y:S04]  /*22c40*/  STL.64 [R1+0x19e8], R20 ;  /* 0x0019e81401007387 */ /* 0x008fe80000100a00 */
[----:B--2---:R-:W-:Y:S04]  /*22c50*/  STL.64 [R1+0x19b0], R6 ;  /* 0x0019b00601007387 */ /* 0x004fe80000100a00 */
[----:B----4-:R0:W-:Y:S04]  /*22c60*/  STL.64 [R1+0x19a8], R4 ;  /* 0x0019a80401007387 */ /* 0x0101e80000100a00 */
[----:B0-----:R-:W2:Y:S04]  /*22c70*/  LDL.LU R4, [R1+0x1c0] ;  /* 0x0001c00001047983 */ /* 0x001ea80000300800 */
[----:B------:R-:W2:Y:S04]  /*22c80*/  LDL.LU R5, [R1+0x1c4] ;  /* 0x0001c40001057983 */ /* 0x000ea80000300800 */
[----:B------:R-:W3:Y:S04]  /*22c90*/  LDL.LU R6, [R1+0x1c8] ;  /* 0x0001c80001067983 */ /* 0x000ee80000300800 */
[----:B------:R-:W3:Y:S04]  /*22ca0*/  LDL.LU R7, [R1+0x1cc] ;  /* 0x0001cc0001077983 */ /* 0x000ee80000300800 */
[----:B------:R-:W4:Y:S04]  /*22cb0*/  LDL.LU R20, [R1+0x1f0] ;  /* 0x0001f00001147983 */ /* 0x000f280000300800 */
[----:B------:R-:W4:Y:S04]  /*22cc0*/  LDL.LU R21, [R1+0x1f4] ;  /* 0x0001f40001157983 */ /* 0x000f280000300800 */
[----:B------:R-:W4:Y:S04]  /*22cd0*/  LDL.LU R22, [R1+0x1f8] ;  /* 0x0001f80001167983 */ /* 0x000f280000300800 */
[----:B------:R-:W4:Y:S01]  /*22ce0*/  LDL.LU R23, [R1+0x1fc] ;  /* 0x0001fc0001177983 */ /* 0x000f220000300800 */
[----:B------:R-:W-:-:S02]  /*22cf0*/  IMAD.MOV.U32 R12, RZ, RZ, R2 ;  /* 0x000000ffff0c7224 */ /* 0x000fc400078e0002 */
[----:B------:R-:W-:Y:S01]  /*22d00*/  IMAD.MOV.U32 R13, RZ, RZ, R0 ;  /* 0x000000ffff0d7224 */ /* 0x000fe200078e0000 */
[----:B---3--:R-:W-:Y:S04]  /*22d10*/  STL.64 [R1+0x19c8], R6 ;  /* 0x0019c80601007387 */ /* 0x008fe80000100a00 */
[----:B--2---:R0:W-:Y:S04]  /*22d20*/  STL.64 [R1+0x19c0], R4 ;  /* 0x0019c00401007387 */ /* 0x0041e80000100a00 */
[----:B0-----:R-:W2:Y:S04]  /*22d30*/  LDL.LU R4, [R1+0x1d0] ;  /* 0x0001d00001047983 */ /* 0x001ea80000300800 */
        /* <DEDUP_REMOVED lines=12> */
[----:B------:R0:W-:Y:S04]  /*22e00*/  STL.64 [R1+0x470], R12 ;  /* 0x0004700c01007387 */ /* 0x0001e80000100a00 */
[----:B------:R-:W-:Y:S04]  /*22e10*/  STL.64 [R1+0x478], R14 ;  /* 0x0004780e01007387 */ /* 0x000fe80000100a00 */
[----:B0-----:R-:W4:Y:S02]  /*22e20*/  LDL.LU.64 R12, [R1+0x1a10] ;  /* 0x001a1000010c7983 */ /* 0x001f240000300a00 */
[----:B----4-:R-:W-:-:S15]  /*22e30*/  HMMA.16816.F32 R8, R16, R12, R8 ;  /* 0x0000000c1008723c */ /* 0x010fde0000001808 */
[----:B------:R-:W-:-:S08]  /*22e40*/  NOP ;  /* 0x0000000000007918 */ /* 0x000fd00000000000 */
[----:B------:R0:W-:Y:S04]  /*22e50*/  STL.64 [R1+0x460], R8 ;  /* 0x0004600801007387 */ /* 0x0001e80000100a00 */
[----:B------:R-:W-:Y:S04]  /*22e60*/  STL.64 [R1+0x468], R10 ;  /* 0x0004680a01007387 */ /* 0x000fe80000100a00 */
[----:B0-----:R-:W3:Y:S04]  /*22e70*/  LDL.LU.64 R8, [R1+0x1a08] ;  /* 0x001a080001087983 */ /* 0x001ee80000300a00 */
[----:B------:R0:W-:Y:S04]  /*22e80*/  STL.64 [R1+0x1988], R12 ;  /* 0x0019880c01007387 */ /* 0x0001e80000100a00 */
[----:B0-----:R-:W4:Y:S01]  /*22e90*/  LDL.64 R12, [R1+0x20] ;  /* 0x00002000010c7983 */ /* 0x001f220000100a00 */
[----:B---3--:R-:W-:Y:S03]  /*22ea0*/  HMMA.16816.F32 R16, R16, R8, R24 ;  /* 0x000000081010723c */ /* 0x008fe60000001818 */
[----:B------:R-:W3:Y:S03]  /*22eb0*/  LDL.LU.64 R24, [R1+0x1a00] ;  /* 0x001a000001187983 */ /* 0x000ee60000300a00 */
[----:B------:R-:W-:-:S02]  /*22ec0*/  IMAD.MOV.U32 R2, RZ, RZ, R8 ;  /* 0x000000ffff027224 */ /* 0x000fc400078e0008 */
[----:B------:R-:W-:-:S15]  /*22ed0*/  IMAD.MOV.U32 R0, RZ, RZ, R9 ;  /* 0x000000ffff007224 */ /* 0x000fde00078e0009 */
[----:B------:R0:W-:Y:S04]  /*22ee0*/  STL.64 [R1+0x420], R16 ;  /* 0x0004201001007387 */ /* 0x0001e80000100a00 */
[----:B------:R-:W-:Y:S04]  /*22ef0*/  STL.64 [R1+0x428], R18 ;  /* 0x0004281201007387 */ /* 0x000fe80000100a00 */
[----:B------:R-:W3:Y:S04]  /*22f00*/  LDL.LU.64 R10, [R1+0x19f8] ;  /* 0x0019f800010a7983 */ /* 0x000ee80000300a00 */
[----:B------:R-:W3:Y:S01]  /*22f10*/  LDL.LU.64 R8, [R1+0x19f0] ;  /* 0x0019f00001087983 */ /* 0x000ee20000300a00 */
[----:B0-----:R-:W-:-:S02]  /*22f20*/  IMAD.MOV.U32 R16, RZ, RZ, R2 ;  /* 0x000000ffff107224 */ /* 0x001fc400078e0002 */
[----:B------:R-:W-:-:S05]  /*22f30*/  IMAD.MOV.U32 R17, RZ, RZ, R0 ;  /* 0x000000ffff117224 */ /* 0x000fca00078e0000 */
[----:B------:R0:W-:Y:S04]  /*22f40*/  STL.64 [R1+0x1980], R16 ;  /* 0x0019801001007387 */ /* 0x0001e80000100a00 */
        /* <DEDUP_REMOVED lines=11> */
[----:B------:R0:W-:Y:S04]  /*23000*/  STL.64 [R1+0x410], R20 ;  /* 0x0004101401007387 */ /* 0x0001e80000100a00 */
[----:B------:R-:W-:Y:S04]  /*23010*/  STL.64 [R1+0x418], R22 ;  /* 0x0004181601007387 */ /* 0x000fe80000100a00 */
[----:B0-----:R-:W3:Y:S02]  /*23020*/  LDL.LU.64 R20, [R1+0x19e8] ;  /* 0x0019e80001147983 */ /* 0x001ee40000300a00 */
[----:B---3--:R-:W-:Y:S06]  /*23030*/  HMMA.16816.F32 R4, R8, R20, R4 ;  /* 0x000000140804723c */ /* 0x008fec0000001804 */
[----:B------:R-:W-:-:S02]  /*23040*/  IMAD.MOV.U32 R27, RZ, RZ, R20 ;  /* 0x000000ffff1b7224 */ /* 0x000fc400078e0014 */
[----:B------:R-:W-:-:S15]  /*23050*/  IMAD.MOV.U32 R26, RZ, RZ, R21 ;  /* 0x000000ffff1a7224 */ /* 0x000fde00078e0015 */
[----:B------:R-:W-:Y:S04]  /*23060*/  STL.64 [R1+0x400], R4 ;  /* 0x0004000401007387 */ /* 0x000fe80000100a00 */
[----:B------:R0:W-:Y:S04]  /*23070*/  STL.64 [R1+0x408], R6 ;  /* 0x0004080601007387 */ /* 0x0001e80000100a00 */
[----:B0-----:R-:W3:Y:S04]  /*23080*/  LDL.LU.64 R6, [R1+0x19e0] ;  /* 0x0019e00001067983 */ /* 0x001ee80000300a00 */
[----:B------:R-:W3:Y:S04]  /*23090*/  LDL.LU.64 R4, [R1+0x19d8] ;  /* 0x0019d80001047983 */ /* 0x000ee80000300a00 */
[----:B------:R-:W3:Y:S02]  /*230a0*/  LDL.LU.64 R20, [R1+0x19d0] ;  /* 0x0019d00001147983 */ /* 0x000ee40000300a00 */
[----:B---3--:R-:W-:Y:S02]  /*230b0*/  HMMA.16816.F32 R20, R8, R20, R4 ;  /* 0x000000140814723c */ /* 0x008fe40000001804 */
[----:B------:R-:W3:Y:S04]  /*230c0*/  LDL.LU.64 R6, [R1+0x19c8] ;  /* 0x0019c80001067983 */ /* 0x000ee80000300a00 */
[----:B------:R-:W3:-:S15]  /*230d0*/  LDL.LU.64 R4, [R1+0x19c0] ;  /* 0x0019c00001047983 */ /* 0x000ede0000300a00 */
[----:B------:R-:W-:-:S02]  /*230e0*/  NOP ;  /* 0x0000000000007918 */ /* 0x000fc40000000000 */
        /* <DEDUP_REMOVED lines=8> */
[----:B------:R-:W-:Y:S04]  /*23170*/  STL.64 [R1+0x3e8], R22 ;  /* 0x0003e81601007387 */ /* 0x000fe80000100a00 */
[----:B0-----:R-:W3:Y:S01]  /*23180*/  LDL.LU.64 R20, [R1+0x19a0] ;  /* 0x0019a00001147983 */ /* 0x001ee20000300a00 */
[----:B--2---:R-:W-:Y:S06]  /*23190*/  HMMA.16816.F32 R16, R8, R12, R16 ;  /* 0x0000000c0810723c */ /* 0x004fec0000001810 */
[----:B------:R-:W-:-:S02]  /*231a0*/  IMAD.MOV.U32 R28, RZ, RZ, R12 ;  /* 0x000000ffff1c7224 */ /* 0x000fc400078e000c */
[----:B------:R-:W-:Y:S01]  /*231b0*/  IMAD.MOV.U32 R2, RZ, RZ, R13 ;  /* 0x000000ffff027224 */ /* 0x000fe200078e000d */
[----:B---3--:R-:W-:-:S15]  /*231c0*/  HMMA.16816.F32 R4, R8, R20, R4 ;  /* 0x000000140804723c */ /* 0x008fde0000001804 */
[----:B------:R-:W-:-:S08]  /*231d0*/  NOP ;  /* 0x0000000000007918 */ /* 0x000fd00000000000 */
[----:B------:R0:W-:Y:S02]  /*231e0*/  STL.64 [R1+0x3d0], R4 ;  /* 0x0003d00401007387 */ /* 0x0001e40000100a00 */
[----:B0-----:R-:W-:Y:S02]  /*231f0*/  IMAD.MOV.U32 R5, RZ, RZ, R20 ;  /* 0x000000ffff057224 */ /* 0x001fe400078e0014 */
[----:B------:R-:W-:Y:S02]  /*23200*/  IMAD.MOV.U32 R4, RZ, RZ, R21 ;  /* 0x000000ffff047224 */ /* 0x000fe400078e0015 */
[----:B------:R-:W0:Y:S04]  /*23210*/  LDSM.16.MT88.4 R20, [R29+UR4+0x4100] ;  /* 0x004100041d14783b */ /* 0x000e280008004200 */
[----:B------:R-:W-:Y:S04]  /*23220*/  STL.64 [R1+0x3d8], R6 ;  /* 0x0003d80601007387 */ /* 0x000fe80000100a00 */
[----:B0-----:R-:W-:Y:S04]  /*23230*/  STL.64 [R1+0x1850], R22 ;  /* 0x0018501601007387 */ /* 0x001fe80000100a00 */
[----:B------:R0:W-:Y:S04]  /*23240*/  STL.64 [R1+0x1848], R20 ;  /* 0x0018481401007387 */ /* 0x0001e80000100a00 */
[----:B0-----:R-:W2:Y:S04]  /*23250*/  LDL.LU R20, [R1+0x130] ;  /* 0x0001300001147983 */ /* 0x001ea80000300800 */
[----:B------:R-:W2:Y:S04]  /*23260*/  LDL.LU R21, [R1+0x134] ;  /* 0x0001340001157983 */ /* 0x000ea80000300800 */
[----:B------:R-:W2:Y:S04]  /*23270*/  LDL.LU R22, [R1+0x138] ;  /* 0x0001380001167983 */ /* 0x000ea80000300800 */
[----:B------:R-:W2:Y:S04]  /*23280*/  LDL.LU R23, [R1+0x13c] ;  /* 0x00013c0001177983 */ /* 0x000ea80000300800 */
[----:B------:R-:W-:Y:S04]  /*23290*/  STL.64 [R1+0x3c0], R16 ;  /* 0x0003c01001007387 */ /* 0x000fe80000100a00 */
[----:B------:R0:W-:Y:S04]  /*232a0*/  STL.64 [R1+0x3c8], R18 ;  /* 0x0003c81201007387 */ /* 0x0001e80000100a00 */
[----:B0-----:R-:W3:Y:S04]  /*232b0*/  LDL.LU.64 R18, [R1+0x1998] ;  /* 0x0019980001127983 */ /* 0x001ee80000300a00 */
[----:B------:R-:W3:Y:S04]  /*232c0*/  LDL.LU.64 R16, [R1+0x1990] ;  /* 0x0019900001107983 */ /* 0x000ee80000300a00 */
[----:B------:R-:W3:Y:S02]  /*232d0*/  LDL.LU.64 R12, [R1+0x1988] ;  /* 0x00198800010c7983 */ /* 0x000ee40000300a00 */
[----:B---3--:R-:W-:-:S15]  /*232e0*/  HMMA.16816.F32 R16, R8, R12, R16 ;  /* 0x0000000c0810723c */ /* 0x008fde0000001810 */
[----:B------:R-:W-:-:S08]  /*232f0*/  NOP ;  /* 0x0000000000007918 */ /* 0x000fd00000000000 */
[----:B------:R0:W-:Y:S04]  /*23300*/  STL.64 [R1+0x3b0], R16 ;  /* 0x0003b01001007387 */ /* 0x0001e80000100a00 */
[----:B------:R2:W-:Y:S04]  /*23310*/  STL.64 [R1+0x3b8], R18 ;  /* 0x0003b81201007387 */ /* 0x0005e80000100a00 */
[----:B0-----:R-:W2:Y:S01]  /*23320*/  LDL.LU.64 R16, [R1+0x1980] ;  /* 0x0019800001107983 */ /* 0x001ea20000300a00 */
[----:B------:R-:W-:Y:S02]  /*23330*/  IMAD.MOV.U32 R3, RZ, RZ, R12 ;  /* 0x000000ffff037224 */ /* 0x000fe400078e000c */
[----:B------:R-:W-:Y:S01]  /*23340*/  IMAD.MOV.U32 R0, RZ, RZ, R13 ;  /* 0x000000ffff007224 */ /* 0x000fe200078e000d */
[----:B------:R-:W3:Y:S04]  /*23350*/  LDL.LU.64 R14, [R1+0x1978] ;  /* 0x00197800010e7983 */ /* 0x000ee80000300a00 */
[----:B------:R-:W3:Y:S01]  /*23360*/  LDL.LU.64 R12, [R1+0x1970] ;  /* 0x00197000010c7983 */ /* 0x000ee20000300a00 */
[----:B--2---:R-:W-:Y:S03]  /*23370*/  HMMA.16816.F32 R16, R8, R16, R20 ;  /* 0x000000100810723c */ /* 0x004fe60000001814 */
[----:B------:R0:W1:Y:S04]  /*23380*/  LDSM.16.MT88.4 R8, [R29+UR4+0x4180] ;  /* 0x004180041d08783b */ /* 0x0000680008004200 */
[----:B0-----:R-:W2:-:S15]  /*23390*/  LDL.LU R29, [R1+0x1968] ;  /* 0x00196800011d7983 */ /* 0x001e9e0000300800 */
[----:B------:R-:W-:-:S01]  /*233a0*/  NOP ;  /* 0x0000000000007918 */ /* 0x000fc20000000000 */
[----:B------:R-:W-:Y:S04]  /*233b0*/  STL.64 [R1+0x2f0], R16 ;  /* 0x0002f01001007387 */ /* 0x000fe80000100a00 */
[----:B------:R-:W-:Y:S04]  /*233c0*/  STL.64 [R1+0x2f8], R18 ;  /* 0x0002f81201007387 */ /* 0x000fe80000100a00 */
[----:B------:R-:W4:Y:S04]  /*233d0*/  LDL.LU R20, [R1+0x620] ;  /* 0x0006200001147983 */ /* 0x000f280000300800 */
[----:B------:R-:W4:Y:S04]  /*233e0*/  LDL.LU R21, [R1+0x624] ;  /* 0x0006240001157983 */ /* 0x000f280000300800 */
[----:B------:R-:W3:Y:S04]  /*233f0*/  LDL.LU R22, [R1+0x628] ;  /* 0x0006280001167983 */ /* 0x000ee80000300800 */
[----:B------:R-:W3:Y:S04]  /*23400*/  LDL.LU R23, [R1+0x62c] ;  /* 0x00062c0001177983 */ /* 0x000ee80000300800 */
[----:B---3--:R-:W-:Y:S04]  /*23410*/  STL.64 [R1+0x1870], R22 ;  /* 0x0018701601007387 */ /* 0x008fe80000100a00 */
[----:B----4-:R0:W-:Y:S02]  /*23420*/  STL.64 [R1+0x1868], R20 ;  /* 0x0018681401007387 */ /* 0x0101e40000100a00 */
[----:B0-----:R-:W-:-:S02]  /*23430*/  IMAD.MOV.U32 R20, RZ, RZ, R5 ;  /* 0x000000ffff147224 */ /* 0x001fc400078e0005 */
[----:B------:R-:W-:-:S05]  /*23440*/  IMAD.MOV.U32 R21, RZ, RZ, R4 ;  /* 0x000000ffff157224 */ /* 0x000fca00078e0004 */
[----:B------:R0:W-:Y:S04]  /*23450*/  STL.64 [R1+0x1908], R20 ;  /* 0x0019081401007387 */ /* 0x0001e80000100a00 */
[----:B------:R-:W3:Y:S04]  /*23460*/  LDL.LU R4, [R1+0x140] ;  /* 0x0001400001047983 */ /* 0x000ee80000300800 */
[----:B------:R-:W3:Y:S04]  /*23470*/  LDL.LU R5, [R1+0x144] ;  /* 0x0001440001057983 */ /* 0x000ee80000300800 */
[----:B------:R-:W4:Y:S04]  /*23480*/  LDL.LU R6, [R1+0x148] ;  /* 0x0001480001067983 */ /* 0x000f280000300800 */
[----:B------:R-:W4:Y:S04]  /*23490*/  LDL.LU R7, [R1+0x14c] ;  /* 0x00014c0001077983 */ /* 0x000f280000300800 */
[----:B0-----:R-:W2:Y:S04]  /*234a0*/  LDL.64 R20, [R1+0x40] ;  /* 0x0000400001147983 */ /* 0x001ea80000100a00 */
[----:B--2---:R0:W-:Y:S04]  /*234b0*/  STL.64 [R1+0x1920], R20 ;  /* 0x0019201401007387 */ /* 0x0041e80000100a00 */
[----:B------:R-:W2:Y:S04]  /*234c0*/  LDL.LU R16, [R1+0x550] ;  /* 0x0005500001107983 */ /* 0x000ea80000300800 */
[----:B------:R-:W2:Y:S04]  /*234d0*/  LDL.LU R17, [R1+0x554] ;  /* 0x0005540001117983 */ /* 0x000ea80000300800 */
[----:B------:R-:W3:Y:S04]  /*234e0*/  LDL.LU R18, [R1+0x558] ;  /* 0x0005580001127983 */ /* 0x000ee80000300800 */
[----:B------:R-:W3:Y:S04]  /*234f0*/  LDL.LU R19, [R1+0x55c] ;  /* 0x00055c0001137983 */ /* 0x000ee80000300800 */
[----:B0-----:R-:W4:Y:S04]  /*23500*/  LDL.64 R20, [R1+0x50] ;  /* 0x0000500001147983 */ /* 0x001f280000100a00 */
[----:B----4-:R0:W-:Y:S02]  /*23510*/  STL.64 [R1+0x1938], R20 ;  /* 0x0019381401007387 */ /* 0x0101e40000100a00 */
[----:B0-----:R-:W-:-:S02]  /*23520*/  IMAD.MOV.U32 R20, RZ, RZ, R27 ;  /* 0x000000ffff147224 */ /* 0x001fc400078e001b */
[----:B------:R-:W-:Y:S01]  /*23530*/  IMAD.MOV.U32 R21, RZ, RZ, R26 ;  /* 0x000000ffff157224 */ /* 0x000fe200078e001a */
[----:B------:R-:W4:Y:S04]  /*23540*/  LDL.LU R27, [R1+0x1964] ;  /* 0x00196400011b7983 */ /* 0x000f280000300800 */
[----:B------:R-:W4:Y:S04]  /*23550*/  LDL.LU R26, [R1+0x1960] ;  /* 0x00196000011a7983 */ /* 0x000f280000300800 */
[----:B------:R0:W-:Y:S04]  /*23560*/  STL.64 [R1+0x1950], R20 ;  /* 0x0019501401007387 */ /* 0x0001e80000100a00 */
[----:B0-----:R-:W4:Y:S04]  /*23570*/  LDL.LU R20, [R1+0x590] ;  /* 0x0005900001147983 */ /* 0x001f280000300800 */
[----:B------:R-:W4:Y:S04]  /*23580*/  LDL.LU R21, [R1+0x594] ;  /* 0x0005940001157983 */ /* 0x000f280000300800 */
[----:B------:R-:W4:Y:S04]  /*23590*/  LDL.LU R22, [R1+0x598] ;  /* 0x0005980001167983 */ /* 0x000f280000300800 */
[----:B------:R-:W4:Y:S04]  /*235a0*/  LDL.LU R23, [R1+0x59c] ;  /* 0x00059c0001177983 */ /* 0x000f280000300800 */
[----:B---3--:R-:W-:Y:S04]  /*235b0*/  STL.64 [R1+0x1918], R18 ;  /* 0x0019181201007387 */ /* 0x008fe80000100a00 */
[----:B--2---:R0:W-:Y:S04]  /*235c0*/  STL.64 [R1+0x1910], R16 ;  /* 0x0019101001007387 */ /* 0x0041e80000100a00 */
        /* <DEDUP_REMOVED lines=10> */
[----:B----4-:R-:W-:Y:S03]  /*23670*/  HMMA.16816.F32 R20, R12, R24, R20 ;  /* 0x000000180c14723c */ /* 0x010fe60000001814 */
[----:B---3--:R-:W-:Y:S04]  /*23680*/  STL.64 [R1+0x1948], R18 ;  /* 0x0019481201007387 */ /* 0x008fe80000100a00 */
[----:B--2---:R0:W-:Y:S04]  /*23690*/  STL.64 [R1+0x1940], R16 ;  /* 0x0019401001007387 */ /* 0x0041e80000100a00 */
[----:B0-----:R-:W2:Y:S04]  /*236a0*/  LDL.LU R16, [R1+0x580] ;  /* 0x0005800001107983 */ /* 0x001ea80000300800 */
[----:B------:R-:W2:Y:S04]  /*236b0*/  LDL.LU R17, [R1+0x584] ;  /* 0x0005840001117983 */ /* 0x000ea80000300800 */
[----:B------:R-:W2:Y:S04]  /*236c0*/  LDL.LU R18, [R1+0x588] ;  /* 0x0005880001127983 */ /* 0x000ea80000300800 */
[----:B------:R-:W2:Y:S04]  /*236d0*/  LDL.LU R19, [R1+0x58c] ;  /* 0x00058c0001137983 */ /* 0x000ea80000300800 */
[----:B------:R-:W-:Y:S04]  /*236e0*/  STL.64 [R1+0x18d8], R6 ;  /* 0x0018d80601007387 */ /* 0x000fe80000100a00 */
[----:B------:R0:W-:Y:S02]  /*236f0*/  STL.64 [R1+0x18d0], R4 ;  /* 0x0018d00401007387 */ /* 0x0001e40000100a00 */
[----:B0-----:R-:W-:-:S02]  /*23700*/  IMAD.MOV.U32 R4, RZ, RZ, R3 ;  /* 0x000000ffff047224 */ /* 0x001fc400078e0003 */
[----:B------:R-:W-:Y:S01]  /*23710*/  IMAD.MOV.U32 R5, RZ, RZ, R0 ;  /* 0x000000ffff057224 */ /* 0x000fe200078e0000 */
[----:B------:R-:W3:Y:S04]  /*23720*/  LDL.LU R3, [R1+0x195c] ;  /* 0x00195c0001037983 */ /* 0x000ee80000300800 */
[----:B------:R-:W4:Y:S04]  /*23730*/  LDL.LU R0, [R1+0x1958] ;  /* 0x0019580001007983 */ /* 0x000f280000300800 */
[----:B------:R-:W-:Y:S04]  /*23740*/  STL.64 [R1+0x18f0], R4 ;  /* 0x0018f00401007387 */ /* 0x000fe80000100a00 */
[----:B-1----:R-:W-:Y:S04]  /*23750*/  STL.64 [R1+0x17c0], R10 ;  /* 0x0017c00a01007387 */ /* 0x002fe80000100a00 */
[----:B------:R0:W-:Y:S04]  /*23760*/  STL.64 [R1+0x17b8], R8 ;  /* 0x0017b80801007387 */ /* 0x0001e80000100a00 */
[----:B0-----:R-:W3:Y:S04]  /*23770*/  LDL.LU.64 R8, [R1] ;  /* 0x0000000001087983 */ /* 0x001ee80000300a00 */
[----:B------:R0:W-:Y:S04]  /*23780*/  STL.64 [R1+0x3a0], R20 ;  /* 0x0003a01401007387 */ /* 0x0001e80000100a00 */
[----:B------:R-:W-:Y:S04]  /*23790*/  STL.64 [R1+0x3a8], R22 ;  /* 0x0003a81601007387 */ /* 0x000fe80000100a00 */
[----:B0-----:R-:W2:Y:S04]  /*237a0*/  LDL.LU.64 R20, [R1+0x1950] ;  /* 0x0019500001147983 */ /* 0x001ea80000300a00 */
[----:B------:R-:W-:Y:S04]  /*237b0*/  STL.64 [R1+0x18e8], R26 ;  /* 0x0018e81a01007387 */ /* 0x000fe80000100a00 */
[----:B------:R0:W-:Y:S04]  /*237c0*/  STL.64 [R1+0x18e0], R24 ;  /* 0x0018e01801007387 */ /* 0x0001e80000100a00 */
[----:B0-----:R-:W4:Y:S04]  /*237d0*/  LDL.LU R24, [R1+0x530] ;  /* 0x0005300001187983 */ /* 0x001f280000300800 */
[----:B------:R-:W4:Y:S04]  /*237e0*/  LDL.LU R25, [R1+0x534] ;  /* 0x0005340001197983 */ /* 0x000f280000300800 */
[----:B------:R-:W3:Y:S04]  /*237f0*/  LDL.LU R26, [R1+0x538] ;  /* 0x00053800011a7983 */ /* 0x000ee80000300800 */
[----:B------:R-:W3:Y:S01]  /*23800*/  LDL.LU R27, [R1+0x53c] ;  /* 0x00053c00011b7983 */ /* 0x000ee20000300800 */
[C---:B--2---:R-:W-:Y:S03]  /*23810*/  HMMA.16816.F32 R20, R12.reuse, R20, R16 ;  /* 0x000000140c14723c */ /* 0x044fe60000001810 */
[----:B---3--:R-:W-:Y:S04]  /*23820*/  STL.64 [R1+0x1900], R26 ;  /* 0x0019001a01007387 */ /* 0x008fe80000100a00 */
[----:B----4-:R0:W-:Y:S04]  /*23830*/  STL.64 [R1+0x18f8], R24 ;  /* 0x0018f81801007387 */ /* 0x0101e80000100a00 */
        /* <DEDUP_REMOVED lines=16> */
[----:B------:R-:W3:Y:S01]  /*23940*/  LDL.LU.64 R20, [R1+0x1920] ;  /* 0x0019200001147983 */ /* 0x000ee20000300a00 */
[----:B------:R-:W-:Y:S01]  /*23950*/  IMAD.MOV.U32 R5, RZ, RZ, R2 ;  /* 0x000000ffff057224 */ /* 0x000fe200078e0002 */
        /* <DEDUP_REMOVED lines=8> */
[----:B---3--:R-:W-:Y:S06]  /*239e0*/  HMMA.16816.F32 R16, R12, R20, R16 ;  /* 0x000000140c10723c */ /* 0x008fec0000001810 */
[----:B------:R0:W-:Y:S04]  /*239f0*/  STL.64 [R1+0x1880], R20 ;  /* 0x0018801401007387 */ /* 0x0001e80000100a00 */
[----:B0-----:R-:W3:-:S13]  /*23a00*/  LDL.LU R20, [R1+0x640] ;  /* 0x0006400001147983 */ /* 0x001eda0000300800 */
[----:B------:R-:W-:Y:S04]  /*23a10*/  STL.64 [R1+0x360], R16 ;  /* 0x0003601001007387 */ /* 0x000fe80000100a00 */
[----:B------:R-:W-:Y:S04]  /*23a20*/  STL.64 [R1+0x368], R18 ;  /* 0x0003681201007387 */ /* 0x000fe80000100a00 */
[----:B------:R-:W3:Y:S04]  /*23a30*/  LDL.LU R21, [R1+0x644] ;  /* 0x0006440001157983 */ /* 0x000ee80000300800 */
[----:B------:R-:W4:Y:S04]  /*23a40*/  LDL.LU R22, [R1+0x648] ;  /* 0x0006480001167983 */ /* 0x000f280000300800 */
[----:B------:R-:W4:Y:S01]  /*23a50*/  LDL.LU R23, [R1+0x64c] ;  /* 0x00064c0001177983 */ /* 0x000f220000300800 */
[----:B------:R-:W-:-:S03]  /*23a60*/  IMAD.MOV.U32 R4, RZ, RZ, R28 ;  /* 0x000000ffff047224 */ /* 0x000fc600078e001c */
[----:B----4-:R-:W-:Y:S04]  /*23a70*/  STL.64 [R1+0x1890], R22 ;  /* 0x0018901601007387 */ /* 0x010fe80000100a00 */
[----:B---3--:R0:W-:Y:S02]  /*23a80*/  STL.64 [R1+0x1888], R20 ;  /* 0x0018881401007387 */ /* 0x0081e40000100a00 */
[----:B0-----:R-:W-:Y:S02]  /*23a90*/  IMAD.MOV.U32 R20, RZ, RZ, R7 ;  /* 0x000000ffff147224 */ /* 0x001fe400078e0007 */
[----:B------:R-:W-:-:S05]  /*23aa0*/  IMAD.MOV.U32 R21, RZ, RZ, R6 ;  /* 0x000000ffff157224 */ /* 0x000fca00078e0006 */
[----:B------:R0:W-:Y:S04]  /*23ab0*/  STL.64 [R1+0x18a0], R20 ;  /* 0x0018a01401007387 */ /* 0x0001e80000100a00 */
[----:B0-----:R-:W3:Y:S01]  /*23ac0*/  LDL.64 R20, [R1+0x60] ;  /* 0x0000600001147983 */ /* 0x001ee20000100a00 */
[C---:B--2---:R-:W-:Y:S03]  /*23ad0*/  HMMA.16816.F32 R4, R12.reuse, R4, R24 ;  /* 0x000000040c04723c */ /* 0x044fe60000001818 */
        /* <DEDUP_REMOVED lines=9> */
[----:B0-----:R-:W3:Y:S02]  /*23b70*/  LDL.LU.64 R4, [R1+0x18f0] ;  /* 0x0018f00001047983 */ /* 0x001ee40000300a00 */
[----:B---3--:R-:W-:Y:S02]  /*23b80*/  HMMA.16816.F32 R4, R12, R4, R24 ;  /* 0x000000040c04723c */ /* 0x008fe40000001818 */
[----:B------:R-:W3:Y:S04]  /*23b90*/  LDL.LU.64 R26, [R1+0x18e8] ;  /* 0x0018e800011a7983 */ /* 0x000ee80000300a00 */
[----:B------:R-:W2:-:S15]  /*23ba0*/  LDL.LU.64 R24, [R1+0x18e0] ;  /* 0x0018e00001187983 */ /* 0x000e9e0000300a00 */
[----:B------:R-:W-:-:S02]  /*23bb0*/  NOP ;  /* 0x0000000000007918 */ /* 0x000fc40000000000 */
[----:B------:R-:W-:Y:S04]  /*23bc0*/  STL.64 [R1+0x340], R4 ;  /* 0x0003400401007387 */ /* 0x000fe80000100a00 */
[----:B------:R0:W-:Y:S04]  /*23bd0*/  STL.64 [R1+0x348], R6 ;  /* 0x0003480601007387 */ /* 0x0001e80000100a00 */
[----:B0-----:R-:W4:Y:S04]  /*23be0*/  LDL.LU.64 R6, [R1+0x18d8] ;  /* 0x0018d80001067983 */ /* 0x001f280000300a00 */
[----:B------:R-:W4:Y:S01]  /*23bf0*/  LDL.LU.64 R4, [R1+0x18d0] ;  /* 0x0018d00001047983 */ /* 0x000f220000300a00 */
[----:B------:R-:W0:Y:S01]  /*23c00*/  S2R R19, SR_TID.X ;  /* 0x0000000000137919 */ /* 0x000e220000002100 */
[----:B------:R-:W1:Y:S01]  /*23c10*/  S2R R17, SR_TID.X ;  /* 0x0000000000117919 */ /* 0x000e620000002100 */
[----:B----4-:R-:W-:Y:S01]  /*23c20*/  HMMA.16816.F32 R12, R12, R8, R4 ;  /* 0x000000080c0c723c */ /* 0x010fe20000001804 */
[----:B------:R-:W2:Y:S04]  /*23c30*/  LDL.LU.64 R6, [R1+0x18c8] ;  /* 0x0018c80001067983 */ /* 0x000ea80000300a00 */
[----:B------:R-:W2:-:S15]  /*23c40*/  LDL.LU.64 R4, [R1+0x18c0] ;  /* 0x0018c00001047983 */ /* 0x000e9e0000300a00 */
[----:B------:R-:W-:-:S03]  /*23c50*/  NOP ;  /* 0x0000000000007918 */ /* 0x000fc60000000000 */
[----:B------:R-:W-:Y:S04]  /*23c60*/  STL.64 [R1+0x260], R12 ;  /* 0x0002600c01007387 */ /* 0x000fe80000100a00 */
[----:B------:R-:W-:Y:S04]  /*23c70*/  STL.64 [R1+0x268], R14 ;  /* 0x0002680e01007387 */ /* 0x000fe80000100a00 */
[----:B------:R4:W-:Y:S02]  /*23c80*/  STL.64 [R1+0x1858], R8 ;  /* 0x0018580801007387 */ /* 0x0009e40000100a00 */
[----:B----4-:R-:W-:-:S02]  /*23c90*/  IMAD.MOV.U32 R8, RZ, RZ, R10 ;  /* 0x000000ffff087224 */ /* 0x010fc400078e000a */
[----:B------:R-:W-:-:S05]  /*23ca0*/  IMAD.MOV.U32 R9, RZ, RZ, R2 ;  /* 0x000000ffff097224 */ /* 0x000fca00078e0002 */
[----:B------:R4:W-:Y:S04]  /*23cb0*/  STL.64 [R1+0x1898], R8 ;  /* 0x0018980801007387 */ /* 0x0009e80000100a00 */
[----:B----4-:R-:W4:Y:S04]  /*23cc0*/  LDL.LU R8, [R1+0x4e0] ;  /* 0x0004e00001087983 */ /* 0x010f280000300800 */
[----:B------:R-:W4:Y:S04]  /*23cd0*/  LDL.LU R9, [R1+0x4e4] ;  /* 0x0004e40001097983 */ /* 0x000f280000300800 */
[----:B------:R-:W3:Y:S04]  /*23ce0*/  LDL.LU R10, [R1+0x4e8] ;  /* 0x0004e800010a7983 */ /* 0x000ee80000300800 */
[----:B------:R-:W3:Y:S01]  /*23cf0*/  LDL.LU R11, [R1+0x4ec] ;  /* 0x0004ec00010b7983 */ /* 0x000ee20000300800 */
[C---:B0-----:R-:W-:Y:S01]  /*23d00*/  LOP3.LUT R28, R19.reuse, 0x7, RZ, 0xc0, !PT ;  /* 0x00000007131c7812 */ /* 0x041fe200078ec0ff */
[----:B------:R-:W-:-:S05]  /*23d10*/  IMAD.SHL.U32 R19, R19, 0x2, RZ ;  /* 0x0000000213137824 */ /* 0x000fca00078e00ff */
[----:B------:R-:W-:Y:S01]  /*23d20*/  LOP3.LUT R19, R19, 0x10, RZ, 0xc0, !PT ;  /* 0x0000001013137812 */ /* 0x000fe200078ec0ff */
[----:B------:R-:W-:-:S03]  /*23d30*/  IMAD R18, R28, 0x210, RZ ;  /* 0x000002101c127824 */ /* 0x000fc600078e02ff */
[----:B-1----:R-:W-:Y:S01]  /*23d40*/  LOP3.LUT R19, R19, 0x20, R17, 0xf8, !PT ;  /* 0x0000002013137812 */ /* 0x002fe200078ef811 */
[----:B------:R-:W-:-:S03]  /*23d50*/  IMAD.SHL.U32 R28, R17, 0x100, RZ ;  /* 0x00000100111c7824 */ /* 0x000fc600078e00ff */
[----:B------:R-:W-:-:S04]  /*23d60*/  LOP3.LUT R19, R18, R19, RZ, 0x3c, !PT ;  /* 0x0000001312137212 */ /* 0x000fc800078e3cff */
[----:B------:R-:W-:-:S05]  /*23d70*/  LOP3.LUT R19, R19, 0x1000, R28, 0xf8, !PT ;  /* 0x0000100013137812 */ /* 0x000fca00078ef81c */
[----:B------:R-:W0:Y:S04]  /*23d80*/  LDSM.16.MT88.4 R12, [R19+UR4+0x6000] ;  /* 0x00600004130c783b */ /* 0x000e280008004200 */
[----:B------:R-:W1:Y:S04]  /*23d90*/  LDSM.16.MT88.4 R16, [R19+UR4+0x6080] ;  /* 0x006080041310783b */ /* 0x000e680008004200 */
[----:B---3--:R-:W-:Y:S04]  /*23da0*/  STL.64 [R1+0x18b0], R10 ;  /* 0x0018b00a01007387 */ /* 0x008fe80000100a00 */
[----:B----4-:R3:W-:Y:S04]  /*23db0*/  STL.64 [R1+0x18a8], R8 ;  /* 0x0018a80801007387 */ /* 0x0107e80000100a00 */
[----:B---3--:R-:W3:Y:S04]  /*23dc0*/  LDL.LU R8, [R1+0x4f0] ;  /* 0x0004f00001087983 */ /* 0x008ee80000300800 */
[----:B------:R-:W3:Y:S04]  /*23dd0*/  LDL.LU R9, [R1+0x4f4] ;  /* 0x0004f40001097983 */ /* 0x000ee80000300800 */
[----:B------:R-:W3:Y:S04]  /*23de0*/  LDL.LU R10, [R1+0x4f8] ;  /* 0x0004f800010a7983 */ /* 0x000ee80000300800 */
[----:B------:R-:W3:Y:S04]  /*23df0*/  LDL.LU R11, [R1+0x4fc] ;  /* 0x0004fc00010b7983 */ /* 0x000ee80000300800 */
[----:B0-----:R-:W-:Y:S04]  /*23e00*/  STL.64 [R1+0x1728], R14 ;  /* 0x0017280e01007387 */ /* 0x001fe80000100a00 */
[----:B------:R0:W-:Y:S04]  /*23e10*/  STL.64 [R1+0x1720], R12 ;  /* 0x0017200c01007387 */ /* 0x0001e80000100a00 */
[----:B0-----:R-:W4:Y:S01]  /*23e20*/  LDL.LU.64 R12, [R1+0x20] ;  /* 0x00002000010c7983 */ /* 0x001f220000300a00 */
[C---:B--2---:R-:W-:Y:S03]  /*23e30*/  HMMA.16816.F32 R20, R4.reuse, R24, R20 ;  /* 0x000000180414723c */ /* 0x044fe60000001814 */
[----:B----4-:R0:W-:Y:S04]  /*23e40*/  STL.64 [R1+0x1878], R12 ;  /* 0x0018780c01007387 */ /* 0x0101e80000100a00 */
        /* <DEDUP_REMOVED lines=16> */
[----:B------:R-:W3:-:S15]  /*23f50*/  LDL.LU.64 R8, [R1+0x1898] ;  /* 0x0018980001087983 */ /* 0x000ede0000300a00 */
[----:B------:R-:W-:-:S06]  /*23f60*/  NOP ;  /* 0x0000000000007918 */ /* 0x000fcc0000000000 */
[----:B------:R-:W-:Y:S04]  /*23f70*/  STL.64 [R1+0x1f0], R20 ;  /* 0x0001f01401007387 */ /* 0x000fe80000100a00 */
[----:B------:R0:W-:Y:S04]  /*23f80*/  STL.64 [R1+0x1f8], R22 ;  /* 0x0001f81601007387 */ /* 0x0001e80000100a00 */
[----:B0-----:R-:W3:Y:S04]  /*23f90*/  LDL.LU.64 R22, [R1+0x1890] ;  /* 0x0018900001167983 */ /* 0x001ee80000300a00 */
[----:B------:R-:W3:Y:S04]  /*23fa0*/  LDL.LU.64 R20, [R1+0x1888] ;  /* 0x0018880001147983 */ /* 0x000ee80000300a00 */
[----:B-1----:R-:W-:Y:S04]  /*23fb0*/  STL.64 [R1+0x16a0], R18 ;  /* 0x0016a01201007387 */ /* 0x002fe80000100a00 */
[----:B------:R0:W-:Y:S04]  /*23fc0*/  STL.64 [R1+0x1698], R16 ;  /* 0x0016981001007387 */ /* 0x0001e80000100a00 */
[----:B0-----:R-:W4:Y:S04]  /*23fd0*/  LDL.LU.64 R16, [R1+0x10] ;  /* 0x0000100001107983 */ /* 0x001f280000300a00 */
[----:B------:R-:W4:Y:S01]  /*23fe0*/  LDL.64 R18, [R1+0x18] ;  /* 0x0000180001127983 */ /* 0x000f220000100a00 */
[----:B---3--:R-:W-:Y:S03]  /*23ff0*/  HMMA.16816.F32 R8, R4, R8, R20 ;  /* 0x000000080408723c */ /* 0x008fe60000001814 */
[----:B------:R-:W2:-:S15]  /*24000*/  LDL.LU.64 R20, [R1+0x1880] ;  /* 0x0018800001147983 */ /* 0x000e9e0000300a00 */
[----:B------:R-:W-:-:S05]  /*24010*/  NOP ;  /* 0x0000000000007918 */ /* 0x000fca0000000000 */
[----:B------:R0:W-:Y:S04]  /*24020*/  STL.64 [R1+0x1e0], R8 ;  /* 0x0001e00801007387 */ /* 0x0001e80000100a00 */
[----:B------:R1:W-:Y:S04]  /*24030*/  STL.64 [R1+0x1e8], R10 ;  /* 0x0001e80a01007387 */ /* 0x0003e80000100a00 */
[----:B0-----:R-:W4:Y:S04]  /*24040*/  LDL.LU R8, [R1+0x610] ;  /* 0x0006100001087983 */ /* 0x001f280000300800 */
[----:B------:R-:W4:Y:S04]  /*24050*/  LDL.LU R9, [R1+0x614] ;  /* 0x0006140001097983 */ /* 0x000f280000300800 */
[----:B-1----:R-:W4:Y:S04]  /*24060*/  LDL.LU R10, [R1+0x618] ;  /* 0x00061800010a7983 */ /* 0x002f280000300800 */
[----:B------:R-:W4:Y:S01]  /*24070*/  LDL.LU R11, [R1+0x61c] ;  /* 0x00061c00010b7983 */ /* 0x000f220000300800 */
[----:B--2---:R-:W-:Y:S03]  /*24080*/  HMMA.16816.F32 R20, R4, R20, R12 ;  /* 0x000000140414723c */ /* 0x004fe6000000180c */
[----:B------:R-:W2:-:S15]  /*24090*/  LDL.LU.64 R12, [R1+0x1878] ;  /* 0x00187800010c7983 */ /* 0x000e9e0000300a00 */
[----:B------:R-:W-:-:S05]  /*240a0*/  NOP ;  /* 0x0000000000007918 */ /* 0x000fca0000000000 */
[----:B------:R-:W-:Y:S04]  /*240b0*/  STL.64 [R1+0x1d0], R20 ;  /* 0x0001d01401007387 */ /* 0x000fe80000100a00 */
[----:B------:R0:W-:Y:S04]  /*240c0*/  STL.64 [R1+0x1d8], R22 ;  /* 0x0001d81601007387 */ /* 0x0001e80000100a00 */
[----:B0-----:R-:W2:Y:S04]  /*240d0*/  LDL.LU.64 R22, [R1+0x1870] ;  /* 0x0018700001167983 */ /* 0x001ea80000300a00 */
[----:B------:R-:W2:Y:S02]  /*240e0*/  LDL.LU.64 R20, [R1+0x1868] ;  /* 0x0018680001147983 */ /* 0x000ea40000300a00 */
[----:B--2---:R-:W-:-:S15]  /*240f0*/  HMMA.16816.F32 R20, R4, R12, R20 ;  /* 0x0000000c0414723c */ /* 0x004fde0000001814 */
[----:B------:R-:W-:-:S08]  /*24100*/  NOP ;  /* 0x0000000000007918 */ /* 0x000fd00000000000 */
[----:B------:R0:W-:Y:S04]  /*24110*/  STL.64 [R1+0x1c0], R20 ;  /* 0x0001c01401007387 */ /* 0x0001e80000100a00 */
[----:B------:R-:W-:Y:S01]  /*24120*/  STL.64 [R1+0x1c8], R22 ;  /* 0x0001c81601007387 */ /* 0x000fe20000100a00 */
[----:B0-----:R-:W-:Y:S02]  /*24130*/  IMAD.MOV.U32 R21, RZ, RZ, R12 ;  /* 0x000000ffff157224 */ /* 0x001fe400078e000c */
[----:B------:R-:W-:Y:S01]  /*24140*/  IMAD.MOV.U32 R20, RZ, RZ, R13 ;  /* 0x000000ffff147224 */ /* 0x000fe200078e000d */
[----:B------:R-:W2:Y:S04]  /*24150*/  LDL.LU R12, [R1+0x2e0] ;  /* 0x0002e000010c7983 */ /* 0x000ea80000300800 */
[----:B------:R-:W2:Y:S04]  /*24160*/  LDL.LU R13, [R1+0x2e4] ;  /* 0x0002e400010d7983 */ /* 0x000ea80000300800 */
[----:B------:R-:W3:Y:S04]  /*24170*/  LDL.LU R14, [R1+0x2e8] ;  /* 0x0002e800010e7983 */ /* 0x000ee80000300800 */
[----:B------:R-:W3:Y:S04]  /*24180*/  LDL.LU R15, [R1+0x2ec] ;  /* 0x0002ec00010f7983 */ /* 0x000ee80000300800 */
[----:B---3--:R-:W-:Y:S04]  /*24190*/  STL.64 [R1+0x1748], R14 ;  /* 0x0017480e01007387 */ /* 0x008fe80000100a00 */
[----:B--2---:R0:W-:Y:S02]  /*241a0*/  STL.64 [R1+0x1740], R12 ;  /* 0x0017400c01007387 */ /* 0x0041e40000100a00 */
[----:B0-----:R-:W-:-:S02]  /*241b0*/  IMAD.MOV.U32 R12, RZ, RZ, R21 ;  /* 0x000000ffff0c7224 */ /* 0x001fc400078e0015 */
[----:B------:R-:W-:-:S05]  /*241c0*/  IMAD.MOV.U32 R13, RZ, RZ, R20 ;  /* 0x000000ffff0d7224 */ /* 0x000fca00078e0014 */
[----:B------:R0:W-:Y:S04]  /*241d0*/  STL.64 [R1+0x1800], R12 ;  /* 0x0018000c01007387 */ /* 0x0001e80000100a00 */
[----:B0-----:R-:W2:Y:S04]  /*241e0*/  LDL.LU R12, [R1+0x4a0] ;  /* 0x0004a000010c7983 */ /* 0x001ea80000300800 */
[----:B------:R-:W2:Y:S04]  /*241f0*/  LDL.LU R13, [R1+0x4a4] ;  /* 0x0004a400010d7983 */ /* 0x000ea80000300800 */
[----:B------:R-:W3:Y:S04]  /*24200*/  LDL.LU R14, [R1+0x4a8] ;  /* 0x0004a800010e7983 */ /* 0x000ee80000300800 */
[----:B------:R-:W3:Y:S04]  /*24210*/  LDL.LU R15, [R1+0x4ac] ;  /* 0x0004ac00010f7983 */ /* 0x000ee80000300800 */
[----:B------:R-:W2:Y:S04]  /*24220*/  LDL.LU R20, [R1+0x4d0] ;  /* 0x0004d00001147983 */ /* 0x000ea80000300800 */
[----:B------:R-:W2:Y:S04]  /*24230*/  LDL.LU R21, [R1+0x4d4] ;  /* 0x0004d40001157983 */ /* 0x000ea80000300800 */
[----:B------:R-:W2:Y:S04]  /*24240*/  LDL.LU R22, [R1+0x4d8] ;  /* 0x0004d80001167983 */ /* 0x000ea80000300800 */
[----:B------:R-:W2:Y:S01]  /*24250*/  LDL.LU R23, [R1+0x4dc] ;  /* 0x0004dc0001177983 */ /* 0x000ea20000300800 */
[----:B----4-:R-:W-:Y:S03]  /*24260*/  HMMA.16816.F32 R8, R4, R16, R8 ;  /* 0x000000100408723c */ /* 0x010fe60000001808 */
[----:B---3--:R-:W-:Y:S04]  /*24270*/  STL.64 [R1+0x1810], R14 ;  /* 0x0018100e01007387 */ /* 0x008fe80000100a00 */
[----:B--2---:R0:W-:Y:S04]  /*24280*/  STL.64 [R1+0x1808], R12 ;  /* 0x0018080c01007387 */ /* 0x0041e80000100a00 */
[----:B0-----:R-:W2:Y:S04]  /*24290*/  LDL.LU.64 R12, [R1+0x50] ;  /* 0x00005000010c7983 */ /* 0x001ea80000300a00 */
[----:B--2---:R0:W-:Y:S02]  /*242a0*/  STL.64 [R1+0x1820], R12 ;  /* 0x0018200c01007387 */ /* 0x0041e40000100a00 */
[----:B0-----:R-:W-:-:S02]  /*242b0*/  IMAD.MOV.U32 R12, RZ, RZ, R2 ;  /* 0x000000ffff0c7224 */ /* 0x001fc400078e0002 */
[----:B------:R-:W-:Y:S01]  /*242c0*/  IMAD.MOV.U32 R13, RZ, RZ, R28 ;  /* 0x000000ffff0d7224 */ /* 0x000fe200078e001c */
[----:B------:R-:W2:Y:S04]  /*242d0*/  LDL.LU R2, [R1+0x1860] ;  /* 0x0018600001027983 */ /* 0x000ea80000300800 */
[----:B------:R0:W-:Y:S04]  /*242e0*/  STL.64 [R1+0x1838], R12 ;  /* 0x0018380c01007387 */ /* 0x0001e80000100a00 */
[----:B0-----:R-:W3:Y:S04]  /*242f0*/  LDL.LU R12, [R1+0x170] ;  /* 0x00017000010c7983 */ /* 0x001ee80000300800 */
[----:B------:R-:W3:Y:S04]  /*24300*/  LDL.LU R13, [R1+0x174] ;  /* 0x00017400010d7983 */ /* 0x000ee80000300800 */
[----:B------:R-:W3:Y:S04]  /*24310*/  LDL.LU R14, [R1+0x178] ;  /* 0x00017800010e7983 */ /* 0x000ee80000300800 */
[----:B------:R-:W3:Y:S04]  /*24320*/  LDL.LU R15, [R1+0x17c] ;  /* 0x00017c00010f7983 */ /* 0x000ee80000300800 */
[----:B------:R0:W-:Y:S04]  /*24330*/  STL.64 [R1+0x1b0], R8 ;  /* 0x0001b00801007387 */ /* 0x0001e80000100a00 */
[----:B------:R-:W-:Y:S04]  /*24340*/  STL.64 [R1+0x1b8], R10 ;  /* 0x0001b80a01007387 */ /* 0x000fe80000100a00 */
[----:B0-----:R-:W4:Y:S04]  /*24350*/  LDL.LU.64 R8, [R1+0x1858] ;  /* 0x0018580001087983 */ /* 0x001f280000300a00 */
[----:B------:R-:W-:Y:S04]  /*24360*/  STL.64 [R1+0x17e0], R18 ;  /* 0x0017e01201007387 */ /* 0x000fe80000100a00 */
[----:B------:R0:W-:Y:S04]  /*24370*/  STL.64 [R1+0x17d8], R16 ;  /* 0x0017d81001007387 */ /* 0x0001e80000100a00 */
[----:B0-----:R-:W2:Y:S04]  /*24380*/  LDL.LU R16, [R1+0x110] ;  /* 0x0001100001107983 */ /* 0x001ea80000300800 */
[----:B------:R-:W2:Y:S04]  /*24390*/  LDL.LU R17, [R1+0x114] ;  /* 0x0001140001117983 */ /* 0x000ea80000300800 */
[----:B------:R-:W3:Y:S04]  /*243a0*/  LDL.LU R18, [R1+0x118] ;  /* 0x0001180001127983 */ /* 0x000ee80000300800 */
[----:B------:R-:W3:Y:S04]  /*243b0*/  LDL.LU R19, [R1+0x11c] ;  /* 0x00011c0001137983 */ /* 0x000ee80000300800 */
[----:B---3--:R-:W-:Y:S04]  /*243c0*/  STL.64 [R1+0x17f0], R18 ;  /* 0x0017f01201007387 */ /* 0x008fe80000100a00 */
[----:B--2---:R0:W-:Y:S04]  /*243d0*/  STL.64 [R1+0x17e8], R16 ;  /* 0x0017e81001007387 */ /* 0x0041e80000100a00 */
[----:B0-----:R-:W2:Y:S04]  /*243e0*/  LDL.LU.64 R16, [R1+0x30] ;  /* 0x0000300001107983 */ /* 0x001ea80000300a00 */
[----:B--2---:R0:W-:Y:S04]  /*243f0*/  STL.64 [R1+0x17f8], R16 ;  /* 0x0017f81001007387 */ /* 0x0041e80000100a00 */
[----:B0-----:R-:W2:Y:S04]  /*24400*/  LDL.LU.64 R16, [R1+0x40] ;  /* 0x0000400001107983 */ /* 0x001ea80000300a00 */
        /* <DEDUP_REMOVED lines=18> */
[----:B-1----:R-:W4:Y:S01]  /*24530*/  LDL.LU R6, [R1+0x108] ;  /* 0x0001080001067983 */ /* 0x002f220000300800 */
[----:B------:R-:W-:-:S03]  /*24540*/  IMAD.MOV.U32 R7, RZ, RZ, R2 ;  /* 0x000000ffff077224 */ /* 0x000fc600078e0002 */
[----:B------:R-:W4:Y:S01]  /*24550*/  LDL.LU R2, [R1+0x1840] ;  /* 0x0018400001027983 */ /* 0x000f220000300800 */
[----:B---3--:R-:W-:-:S15]  /*24560*/  HMMA.16816.F32 R12, R20, R24, R12 ;  /* 0x00000018140c723c */ /* 0x008fde000000180c */
[----:B------:R-:W-:-:S08]  /*24570*/  NOP ;  /* 0x0000000000007918 */ /* 0x000fd00000000000 */
[----:B------:R0:W-:Y:S04]  /*24580*/  STL.64 [R1+0x170], R12 ;  /* 0x0001700c01007387 */ /* 0x0001e80000100a00 */
[----:B------:R-:W-:Y:S04]  /*24590*/  STL.64 [R1+0x178], R14 ;  /* 0x0001780e01007387 */ /* 0x000fe80000100a00 */
[----:B0-----:R-:W2:Y:S04]  /*245a0*/  LDL.LU.64 R12, [R1+0x1838] ;  /* 0x00183800010c7983 */ /* 0x001ea80000300a00 */
[----:B------:R-:W-:Y:S04]  /*245b0*/  STL.64 [R1+0x17d0], R26 ;  /* 0x0017d01a01007387 */ /* 0x000fe80000100a00 */
[----:B------:R0:W-:Y:S04]  /*245c0*/  STL.64 [R1+0x17c8], R24 ;  /* 0x0017c81801007387 */ /* 0x0001e80000100a00 */
[----:B0-----:R-:W3:Y:S04]  /*245d0*/  LDL.LU R24, [R1+0x120] ;  /* 0x0001200001187983 */ /* 0x001ee80000300800 */
        /* <DEDUP_REMOVED lines=8> */
[----:B0-----:R-:W2:Y:S01]  /*24660*/  LDL.LU.64 R12, [R1+0x1820] ;  /* 0x00182000010c7983 */ /* 0x001ea20000300a00 */
[----:B----4-:R-:W-:Y:S01]  /*24670*/  IMAD.MOV.U32 R27, RZ, RZ, R2 ;  /* 0x000000ffff1b7224 */ /* 0x010fe200078e0002 */
        /* <DEDUP_REMOVED lines=8> */
[----:B--2---:R-:W-:Y:S06]  /*24700*/  HMMA.16816.F32 R12, R20, R16, R12 ;  /* 0x00000010140c723c */ /* 0x004fec000000180c */
[----:B------:R-:W-:-:S15]  /*24710*/  IMAD.MOV.U32 R11, RZ, RZ, R17 ;  /* 0x000000ffff0b7224 */ /* 0x000fde00078e0011 */
[----:B------:R-:W-:-:S02]  /*24720*/  NOP ;  /* 0x0000000000007918 */ /* 0x000fc40000000000 */
[----:B------:R0:W-:Y:S04]  /*24730*/  STL.64 [R1+0x140], R12 ;  /* 0x0001400c01007387 */ /* 0x0001e80000100a00 */
[----:B------:R1:W-:Y:S04]  /*24740*/  STL.64 [R1+0x148], R14 ;  /* 0x0001480e01007387 */ /* 0x0003e80000100a00 */
[----:B0-----:R-:W2:Y:S01]  /*24750*/  LDL.LU.64 R12, [R1+0x1800] ;  /* 0x00180000010c7983 */ /* 0x001ea20000300a00 */
[----:B-1----:R-:W-:-:S03]  /*24760*/  IMAD.MOV.U32 R14, RZ, RZ, R16 ;  /* 0x000000ffff0e7224 */ /* 0x002fc600078e0010 */
[----:B------:R-:W3:Y:S02]  /*24770*/  LDL.LU.64 R16, [R1+0x17f8] ;  /* 0x0017f80001107983 */ /* 0x000ee40000300a00 */
[----:B---3--:R-:W-:Y:S06]  /*24780*/  HMMA.16816.F32 R24, R20, R16, R24 ;  /* 0x000000101418723c */ /* 0x008fec0000001818 */
[----:B------:R-:W-:-:S15]  /*24790*/  IMAD.MOV.U32 R15, RZ, RZ, R17 ;  /* 0x000000ffff0f7224 */ /* 0x000fde00078e0011 */
[----:B------:R-:W-:-:S02]  /*247a0*/  NOP ;  /* 0x0000000000007918 */ /* 0x000fc40000000000 */
[----:B------:R0:W-:Y:S04]  /*247b0*/  STL.64 [R1+0x130], R24 ;  /* 0x0001301801007387 */ /* 0x0001e80000100a00 */
[----:B------:R-:W-:Y:S04]  /*247c0*/  STL.64 [R1+0x138], R26 ;  /* 0x0001381a01007387 */ /* 0x000fe80000100a00 */
[----:B------:R-:W2:Y:S01]  /*247d0*/  LDL.LU.64 R18, [R1+0x17f0] ;  /* 0x0017f00001127983 */ /* 0x000ea20000300a00 */
[----:B0-----:R-:W-:-:S03]  /*247e0*/  IMAD.MOV.U32 R24, RZ, RZ, R16 ;  /* 0x000000ffff187224 */ /* 0x001fc600078e0010 */
[----:B------:R-:W2:Y:S02]  /*247f0*/  LDL.LU.64 R16, [R1+0x17e8] ;  /* 0x0017e80001107983 */ /* 0x000ea40000300a00 */
[----:B--2---:R-:W-:-:S15]  /*24800*/  HMMA.16816.F32 R16, R20, R12, R16 ;  /* 0x0000000c1410723c */ /* 0x004fde0000001810 */
[----:B------:R-:W-:-:S08]  /*24810*/  NOP ;  /* 0x0000000000007918 */ /* 0x000fd00000000000 */
[----:B------:R-:W-:Y:S04]  /*24820*/  STL.64 [R1+0x120], R16 ;  /* 0x0001201001007387 */ /* 0x000fe80000100a00 */
[----:B------:R0:W-:Y:S04]  /*24830*/  STL.64 [R1+0x128], R18 ;  /* 0x0001281201007387 */ /* 0x0001e80000100a00 */
[----:B0-----:R-:W2:Y:S04]  /*24840*/  LDL.LU.64 R18, [R1+0x17e0] ;  /* 0x0017e00001127983 */ /* 0x001ea80000300a00 */
[----:B------:R-:W3:Y:S04]  /*24850*/  LDL.LU.64 R16, [R1+0x17d8] ;  /* 0x0017d80001107983 */ /* 0x000ee80000300a00 */
[----:B------:R0:W-:Y:S02]  /*24860*/  STL.64 [R1+0x1760], R12 ;  /* 0x0017600c01007387 */ /* 0x0001e40000100a00 */
[----:B0-----:R-:W-:-:S02]  /*24870*/  IMAD.MOV.U32 R12, RZ, RZ, R24 ;  /* 0x000000ffff0c7224 */ /* 0x001fc400078e0018 */
[----:B------:R-:W-:-:S05]  /*24880*/  IMAD.MOV.U32 R13, RZ, RZ, R15 ;  /* 0x000000ffff0d7224 */ /* 0x000fca00078e000f */
[----:B------:R0:W-:Y:S02]  /*24890*/  STL.64 [R1+0x1778], R12 ;  /* 0x0017780c01007387 */ /* 0x0001e40000100a00 */
[----:B0-----:R-:W-:Y:S02]  /*248a0*/  IMAD.MOV.U32 R12, RZ, RZ, R14 ;  /* 0x000000ffff0c7224 */ /* 0x001fe400078e000e */
[----:B------:R-:W-:-:S05]  /*248b0*/  IMAD.MOV.U32 R13, RZ, RZ, R11 ;  /* 0x000000ffff0d7224 */ /* 0x000fca00078e000b */
[----:B------:R0:W-:Y:S04]  /*248c0*/  STL.64 [R1+0x17b0], R12 ;  /* 0x0017b00c01007387 */ /* 0x0001e80000100a00 */
[----:B------:R-:W4:Y:S01]  /*248d0*/  LDL.LU R24, [R1+0xf0] ;  /* 0x0000f00001187983 */ /* 0x000f220000300800 */
[----:B---3--:R-:W-:-:S15]  /*248e0*/  HMMA.16816.F32 R4, R20, R16, R4 ;  /* 0x000000101404723c */ /* 0x008fde0000001804 */
[----:B------:R-:W-:-:S08]  /*248f0*/  NOP ;  /* 0x0000000000007918 */ /* 0x000fd00000000000 */
[----:B------:R1:W-:Y:S04]  /*24900*/  STL.64 [R1+0x110], R4 ;  /* 0x0001100401007387 */ /* 0x0003e80000100a00 */
[----:B------:R3:W-:Y:S04]  /*24910*/  STL.64 [R1+0x118], R6 ;  /* 0x0001180601007387 */ /* 0x0007e80000100a00 */
[----:B------:R-:W4:Y:S04]  /*24920*/  LDL.LU R25, [R1+0xf4] ;  /* 0x0000f40001197983 */ /* 0x000f280000300800 */
[----:B------:R-:W4:Y:S04]  /*24930*/  LDL.LU R26, [R1+0xf8] ;  /* 0x0000f800011a7983 */ /* 0x000f280000300800 */
[----:B------:R-:W4:Y:S04]  /*24940*/  LDL.LU R27, [R1+0xfc] ;  /* 0x0000fc00011b7983 */ /* 0x000f280000300800 */
[----:B0-----:R-:W4:Y:S04]  /*24950*/  LDL.LU R12, [R1+0xe0] ;  /* 0x0000e000010c7983 */ /* 0x001f280000300800 */
[----:B------:R-:W4:Y:S04]  /*24960*/  LDL.LU R13, [R1+0xe4] ;  /* 0x0000e400010d7983 */ /* 0x000f280000300800 */
[----:B------:R-:W4:Y:S04]  /*24970*/  LDL.LU R14, [R1+0xe8] ;  /* 0x0000e800010e7983 */ /* 0x000f280000300800 */
[----:B------:R-:W4:Y:S04]  /*24980*/  LDL.LU R15, [R1+0xec] ;  /* 0x0000ec00010f7983 */ /* 0x000f280000300800 */
[----:B-1----:R-:W4:Y:S04]  /*24990*/  LDL.LU R4, [R1+0xd0] ;  /* 0x0000d00001047983 */ /* 0x002f280000300800 */
[----:B------:R-:W4:Y:S04]  /*249a0*/  LDL.LU R5, [R1+0xd4] ;  /* 0x0000d40001057983 */ /* 0x000f280000300800 */
[----:B---3--:R-:W3:Y:S04]  /*249b0*/  LDL.LU R6, [R1+0xd8] ;  /* 0x0000d80001067983 */ /* 0x008ee80000300800 */
[----:B------:R-:W3:Y:S04]  /*249c0*/  LDL.LU R7, [R1+0xdc] ;  /* 0x0000dc0001077983 */ /* 0x000ee80000300800 */
[----:B--2---:R-:W-:Y:S04]  /*249d0*/  STL.64 [R1+0x1758], R18 ;  /* 0x0017581201007387 */ /* 0x004fe80000100a00 */
[----:B------:R0:W-:Y:S04]  /*249e0*/  STL.64 [R1+0x1750], R16 ;  /* 0x0017501001007387 */ /* 0x0001e80000100a00 */
[----:B0-----:R-:W2:Y:S04]  /*249f0*/  LDL.LU R16, [R1+0x90] ;  /* 0x0000900001107983 */ /* 0x001ea80000300800 */
[----:B------:R-:W2:Y:S04]  /*24a00*/  LDL.LU R17, [R1+0x94] ;  /* 0x0000940001117983 */ /* 0x000ea80000300800 */
[----:B------:R-:W4:Y:S04]  /*24a10*/  LDL.LU R18, [R1+0x98] ;  /* 0x0000980001127983 */ /* 0x000f280000300800 */
[----:B------:R-:W4:Y:S04]  /*24a20*/  LDL.LU R19, [R1+0x9c] ;  /* 0x00009c0001137983 */ /* 0x000f280000300800 */
[----:B----4-:R-:W-:Y:S04]  /*24a30*/  STL.64 [R1+0x1770], R18 ;  /* 0x0017701201007387 */ /* 0x010fe80000100a00 */
[----:B--2---:R0:W-:Y:S04]  /*24a40*/  STL.64 [R1+0x1768], R16 ;  /* 0x0017681001007387 */ /* 0x0041e80000100a00 */
[----:B0-----:R-:W2:Y:S04]  /*24a50*/  LDL.LU R16, [R1+0xa0] ;  /* 0x0000a00001107983 */ /* 0x001ea80000300800 */
[----:B------:R-:W2:Y:S04]  /*24a60*/  LDL.LU R17, [R1+0xa4] ;  /* 0x0000a40001117983 */ /* 0x000ea80000300800 */
[----:B------:R-:W4:Y:S04]  /*24a70*/  LDL.LU R18, [R1+0xa8] ;  /* 0x0000a80001127983 */ /* 0x000f280000300800 */
[----:B------:R-:W4:Y:S01]  /*24a80*/  LDL.LU R19, [R1+0xac] ;  /* 0x0000ac0001137983 */ /* 0x000f220000300800 */
[----:B------:R-:W-:Y:S03]  /*24a90*/  HMMA.16816.F32 R20, R20, R8, R24 ;  /* 0x000000081414723c */ /* 0x000fe60000001818 */
[----:B----4-:R-:W-:Y:S04]  /*24aa0*/  STL.64 [R1+0x1788], R18 ;  /* 0x0017881201007387 */ /* 0x010fe80000100a00 */
[----:B--2---:R0:W-:Y:S04]  /*24ab0*/  STL.64 [R1+0x1780], R16 ;  /* 0x0017801001007387 */ /* 0x0041e80000100a00 */
[----:B0-----:R-:W2:Y:S04]  /*24ac0*/  LDL.LU R16, [R1+0xb0] ;  /* 0x0000b00001107983 */ /* 0x001ea80000300800 */
[----:B------:R-:W2:Y:S04]  /*24ad0*/  LDL.LU R17, [R1+0xb4] ;  /* 0x0000b40001117983 */ /* 0x000ea80000300800 */
[----:B------:R-:W4:Y:S04]  /*24ae0*/  LDL.LU R18, [R1+0xb8] ;  /* 0x0000b80001127983 */ /* 0x000f280000300800 */
[----:B------:R-:W4:Y:S01]  /*24af0*/  LDL.LU R19, [R1+0xbc] ;  /* 0x0000bc0001137983 */ /* 0x000f220000300800 */
[----:B------:R-:W-:-:S03]  /*24b00*/  IMAD.MOV.U32 R28, RZ, RZ, R8 ;  /* 0x000000ffff1c7224 */ /* 0x000fc600078e0008 */
[----:B----4-:R-:W-:Y:S04]  /*24b10*/  STL.64 [R1+0x1798], R18 ;  /* 0x0017981201007387 */ /* 0x010fe80000100a00 */
[----:B--2---:R0:W-:Y:S04]  /*24b20*/  STL.64 [R1+0x1790], R16 ;  /* 0x0017901001007387 */ /* 0x0041e80000100a00 */
[----:B------:R-:W2:Y:S04]  /*24b30*/  LDL.LU.64 R26, [R1+0x17d0] ;  /* 0x0017d000011a7983 */ /* 0x000ea80000300a00 */
[----:B------:R-:W4:Y:S04]  /*24b40*/  LDL.LU.64 R24, [R1+0x17c8] ;  /* 0x0017c80001187983 */ /* 0x000f280000300a00 */
[----:B------:R1:W-:Y:S04]  /*24b50*/  STL.64 [R1+0x100], R20 ;  /* 0x0001001401007387 */ /* 0x0003e80000100a00 */
[----:B------:R3:W-:Y:S01]  /*24b60*/  STL.64 [R1+0x108], R22 ;  /* 0x0001081601007387 */ /* 0x0007e20000100a00 */
[----:B0-----:R-:W-:-:S02]  /*24b70*/  IMAD.MOV.U32 R16, RZ, RZ, R10 ;  /* 0x000000ffff107224 */ /* 0x001fc400078e000a */
[----:B------:R-:W-:Y:S02]  /*24b80*/  IMAD.MOV.U32 R17, RZ, RZ, R2 ;  /* 0x000000ffff117224 */ /* 0x000fe400078e0002 */
[----:B------:R-:W-:Y:S01]  /*24b90*/  IMAD.MOV.U32 R2, RZ, RZ, R9 ;  /* 0x000000ffff027224 */ /* 0x000fe200078e0009 */
[----:B------:R-:W4:Y:S04]  /*24ba0*/  LDL.LU.64 R10, [R1+0x17c0] ;  /* 0x0017c000010a7983 */ /* 0x000f280000300a00 */
[----:B------:R-:W4:Y:S04]  /*24bb0*/  LDL.LU.64 R8, [R1+0x17b8] ;  /* 0x0017b80001087983 */ /* 0x000f280000300a00 */
[----:B-1----:R-:W2:Y:S04]  /*24bc0*/  LDL.LU.64 R20, [R1+0x60] ;  /* 0x0000600001147983 */ /* 0x002ea80000300a00 */
[----:B---3--:R-:W3:Y:S01]  /*24bd0*/  LDL.64 R22, [R1+0x68] ;  /* 0x0000680001167983 */ /* 0x008ee20000100a00 */
[----:B----4-:R-:W-:-:S15]  /*24be0*/  HMMA.16816.F32 R12, R8, R24, R12 ;  /* 0x00000018080c723c */ /* 0x010fde000000180c */
[----:B------:R-:W-:-:S08]  /*24bf0*/  NOP ;  /* 0x0000000000007918 */ /* 0x000fd00000000000 */
[----:B------:R0:W-:Y:S04]  /*24c00*/  STL.64 [R1+0xf0], R12 ;  /* 0x0000f00c01007387 */ /* 0x0001e80000100a00 */
[----:B------:R-:W-:Y:S04]  /*24c10*/  STL.64 [R1+0xf8], R14 ;  /* 0x0000f80e01007387 */ /* 0x000fe80000100a00 */
[----:B0-----:R-:W4:Y:S04]  /*24c20*/  LDL.LU.64 R12, [R1+0x17b0] ;  /* 0x0017b000010c7983 */ /* 0x001f280000300a00 */
[----:B--2---:R0:W-:Y:S04]  /*24c30*/  STL.64 [R1+0x17a0], R26 ;  /* 0x0017a01a01007387 */ /* 0x0041e80000100a00 */
[----:B------:R-:W2:Y:S04]  /*24c40*/  LDL.LU R24, [R1+0xc0] ;  /* 0x0000c00001187983 */ /* 0x000ea80000300800 */
[----:B------:R-:W2:Y:S04]  /*24c50*/  LDL.LU R25, [R1+0xc4] ;  /* 0x0000c40001197983 */ /* 0x000ea80000300800 */
[----:B0-----:R-:W2:Y:S04]  /*24c60*/  LDL.LU R26, [R1+0xc8] ;  /* 0x0000c800011a7983 */ /* 0x001ea80000300800 */
[----:B------:R-:W2:Y:S01]  /*24c70*/  LDL.LU R27, [R1+0xcc] ;  /* 0x0000cc00011b7983 */ /* 0x000ea20000300800 */
[----:B------:R-:W-:Y:S03]  /*24c80*/  HMMA.16816.F32 R4, R8, R20, R4 ;  /* 0x000000140804723c */ /* 0x000fe60000001804 */
[----:B---3--:R0:W-:Y:S04]  /*24c90*/  STL.64 [R1+0x1718], R22 ;  /* 0x0017181601007387 */ /* 0x0081e80000100a00 */
[----:B------:R-:W3:Y:S01]  /*24ca0*/  LDL.LU R20, [R1+0x80] ;  /* 0x0000800001147983 */ /* 0x000ee20000300800 */
[----:B0-----:R-:W-:-:S02]  /*24cb0*/  IMAD.MOV.U32 R22, RZ, RZ, R0 ;  /* 0x000000ffff167224 */ /* 0x001fc400078e0000 */
[----:B------:R-:W-:-:S13]  /*24cc0*/  IMAD.MOV.U32 R23, RZ, RZ, R3 ;  /* 0x000000ffff177224 */ /* 0x000fda00078e0003 */
[----:B------:R-:W-:Y:S04]  /*24cd0*/  STL.64 [R1+0xe0], R4 ;  /* 0x0000e00401007387 */ /* 0x000fe80000100a00 */
[----:B------:R-:W-:Y:S04]  /*24ce0*/  STL.64 [R1+0xe8], R6 ;  /* 0x0000e80601007387 */ /* 0x000fe80000100a00 */
[----:B------:R-:W3:Y:S04]  /*24cf0*/  LDL.LU R21, [R1+0x84] ;  /* 0x0000840001157983 */ /* 0x000ee80000300800 */
[----:B------:R-:W3:Y:S04]  /*24d00*/  LDL.LU R0, [R1+0x17ac] ;  /* 0x0017ac0001007983 */ /* 0x000ee80000300800 */
[----:B------:R-:W3:Y:S01]  /*24d10*/  LDL.LU R3, [R1+0x17a8] ;  /* 0x0017a80001037983 */ /* 0x000ee20000300800 */
[----:B--2---:R-:W-:Y:S03]  /*24d20*/  HMMA.16816.F32 R16, R8, R16, R24 ;  /* 0x000000100810723c */ /* 0x004fe60000001818 */
[----:B------:R-:W2:-:S15]  /*24d30*/  LDL.LU.64 R26, [R1+0x17a0] ;  /* 0x0017a000011a7983 */ /* 0x000e9e0000300a00 */
[----:B------:R-:W-:-:S05]  /*24d40*/  NOP ;  /* 0x0000000000007918 */ /* 0x000fca0000000000 */
[----:B------:R-:W-:Y:S04]  /*24d50*/  STL.64 [R1+0xd0], R16 ;  /* 0x0000d01001007387 */ /* 0x000fe80000100a00 */
[----:B------:R0:W-:Y:S04]  /*24d60*/  STL.64 [R1+0xd8], R18 ;  /* 0x0000d81201007387 */ /* 0x0001e80000100a00 */
[----:B0-----:R-:W4:Y:S04]  /*24d70*/  LDL.LU.64 R18, [R1+0x1798] ;  /* 0x0017980001127983 */ /* 0x001f280000300a00 */
[----:B------:R-:W4:Y:S01]  /*24d80*/  LDL.LU.64 R16, [R1+0x1790] ;  /* 0x0017900001107983 */ /* 0x000f220000300a00 */
[----:B------:R-:W0:Y:S01]  /*24d90*/  S2R R14, SR_TID.X ;  /* 0x00000000000e7919 */ /* 0x000e220000002100 */
[----:B------:R-:W1:Y:S01]  /*24da0*/  S2R R6, SR_TID.X ;  /* 0x0000000000067919 */ /* 0x000e620000002100 */
        /* <DEDUP_REMOVED lines=9> */
[----:B----4-:R-:W-:Y:S03]  /*24e40*/  HMMA.16816.F32 R12, R8, R12, R16 ;  /* 0x0000000c080c723c */ /* 0x010fe60000001810 */
[----:B------:R-:W4:Y:S04]  /*24e50*/  LDL.LU.64 R18, [R1+0x1788] ;  /* 0x0017880001127983 */ /* 0x000f280000300a00 */
[----:B------:R-:W4:-:S15]  /*24e60*/  LDL.LU.64 R16, [R1+0x1780] ;  /* 0x0017800001107983 */ /* 0x000f1e0000300a00 */
[----:B------:R-:W-:-:S01]  /*24e70*/  NOP ;  /* 0x0000000000007918 */ /* 0x000fc20000000000 */
[----:B------:R1:W-:Y:S04]  /*24e80*/  STL.64 [R1+0xc0], R12 ;  /* 0x0000c00c01007387 */ /* 0x0003e80000100a00 */
[----:B------:R4:W-:Y:S04]  /*24e90*/  STL.64 [R1+0xc8], R14 ;  /* 0x0000c80e01007387 */ /* 0x0009e80000100a00 */
[----:B-1----:R-:W4:Y:S02]  /*24ea0*/  LDL.LU.64 R12, [R1+0x1778] ;  /* 0x00177800010c7983 */ /* 0x002f240000300a00 */
[----:B----4-:R-:W-:Y:S02]  /*24eb0*/  HMMA.16816.F32 R12, R8, R12, R16 ;  /* 0x0000000c080c723c */ /* 0x010fe40000001810 */
[----:B------:R-:W4:Y:S04]  /*24ec0*/  LDL.LU.64 R18, [R1+0x1770] ;  /* 0x0017700001127983 */ /* 0x000f280000300a00 */
[----:B------:R-:W4:-:S15]  /*24ed0*/  LDL.LU.64 R16, [R1+0x1768] ;  /* 0x0017680001107983 */ /* 0x000f1e0000300a00 */
[----:B------:R-:W-:-:S02]  /*24ee0*/  NOP ;  /* 0x0000000000007918 */ /* 0x000fc40000000000 */
[----:B------:R1:W-:Y:S04]  /*24ef0*/  STL.64 [R1+0xb0], R12 ;  /* 0x0000b00c01007387 */ /* 0x0003e80000100a00 */
[----:B------:R4:W-:Y:S04]  /*24f00*/  STL.64 [R1+0xb8], R14 ;  /* 0x0000b80e01007387 */ /* 0x0009e80000100a00 */
[----:B-1----:R-:W4:Y:S02]  /*24f10*/  LDL.LU.64 R12, [R1+0x1760] ;  /* 0x00176000010c7983 */ /* 0x002f240000300a00 */
[----:B----4-:R-:W-:Y:S02]  /*24f20*/  HMMA.16816.F32 R12, R8, R12, R16 ;  /* 0x0000000c080c723c */ /* 0x010fe40000001810 */
[----:B------:R-:W4:Y:S04]  /*24f30*/  LDL.LU.64 R18, [R1+0x1758] ;  /* 0x0017580001127983 */ /* 0x000f280000300a00 */
[----:B------:R-:W2:-:S15]  /*24f40*/  LDL.LU.64 R16, [R1+0x1750] ;  /* 0x0017500001107983 */ /* 0x000e9e0000300a00 */
[----:B------:R-:W-:-:S02]  /*24f50*/  NOP ;  /* 0x0000000000007918 */ /* 0x000fc40000000000 */
[----:B------:R-:W-:Y:S04]  /*24f60*/  STL.64 [R1+0xa0], R12 ;  /* 0x0000a00c01007387 */ /* 0x000fe80000100a00 */
[----:B------:R1:W-:Y:S04]  /*24f70*/  STL.64 [R1+0xa8], R14 ;  /* 0x0000a80e01007387 */ /* 0x0003e80000100a00 */
[----:B-1----:R-:W2:Y:S04]  /*24f80*/  LDL.LU.64 R14, [R1+0x1748] ;  /* 0x00174800010e7983 */ /* 0x002ea80000300a00 */
[----:B------:R-:W2:Y:S04]  /*24f90*/  LDL.LU.64 R12, [R1+0x1740] ;  /* 0x00174000010c7983 */ /* 0x000ea80000300a00 */
[----:B0-----:R-:W-:Y:S04]  /*24fa0*/  STL.64 [R1+0x1620], R6 ;  /* 0x0016200601007387 */ /* 0x001fe80000100a00 */
[----:B------:R0:W-:Y:S02]  /*24fb0*/  STL.64 [R1+0x1618], R4 ;  /* 0x0016180401007387 */ /* 0x0001e40000100a00 */
[----:B0-----:R-:W-:-:S02]  /*24fc0*/  IMAD.MOV.U32 R4, RZ, RZ, R28 ;  /* 0x000000ffff047224 */ /* 0x001fc400078e001c */
[----:B------:R-:W-:Y:S01]  /*24fd0*/  IMAD.MOV.U32 R5, RZ, RZ, R2 ;  /* 0x000000ffff057224 */ /* 0x000fe200078e0002 */
[----:B------:R-:W4:Y:S04]  /*24fe0*/  LDL.LU R28, [R1+0x1738] ;  /* 0x00173800011c7983 */ /* 0x000f280000300800 */
[----:B------:R-:W4:Y:S01]  /*24ff0*/  LDL.LU R2, [R1+0x1734] ;  /* 0x0017340001027983 */ /* 0x000f220000300800 */
[----:B---3--:R-:W-:Y:S02]  /*25000*/  IMAD.MOV.U32 R6, RZ, RZ, R3 ;  /* 0x000000ffff067224 */ /* 0x008fe400078e0003 */
[----:B------:R-:W-:Y:S01]  /*25010*/  IMAD.MOV.U32 R7, RZ, RZ, R0 ;  /* 0x000000ffff077224 */ /* 0x000fe200078e0000 */
[----:B------:R-:W3:Y:S01]  /*25020*/  LDL.LU R3, [R1+0x1730] ;  /* 0x0017300001037983 */ /* 0x000ee20000300800 */
[----:B--2---:R-:W-:-:S15]  /*25030*/  HMMA.16816.F32 R12, R8, R16, R12 ;  /* 0x00000010080c723c */ /* 0x004fde000000180c */
[----:B------:R-:W-:-:S08]  /*25040*/  NOP ;  /* 0x0000000000007918 */ /* 0x000fd00000000000 */
[----:B------:R-:W-:Y:S04]  /*25050*/  STL.64 [R1+0x90], R12 ;  /* 0x0000900c01007387 */ /* 0x000fe80000100a00 */
[----:B------:R0:W-:Y:S01]  /*25060*/  STL [R1+0x9c], R15 ;  /* 0x00009c0f01007387 */ /* 0x0001e20000100800 */
[----:B------:R-:W-:-:S03]  /*25070*/  IMAD.MOV.U32 R0, RZ, RZ, R14 ;  /* 0x000000ffff007224 */ /* 0x000fc600078e000e */
[----:B0-----:R-:W2:Y:S04]  /*25080*/  LDL.LU.64 R14, [R1+0x1728] ;  /* 0x00172800010e7983 */ /* 0x001ea80000300a00 */
[----:B------:R-:W2:Y:S04]  /*25090*/  LDL.LU.64 R12, [R1+0x1720] ;  /* 0x00172000010c7983 */ /* 0x000ea80000300a00 */
[----:B----4-:R0:W-:Y:S04]  /*250a0*/  STL.64 [R1+0x16b0], R18 ;  /* 0x0016b01201007387 */ /* 0x0101e80000100a00 */
[----:B0-----:R-:W4:Y:S04]  /*250b0*/  LDL R18, [R1+0x28] ;  /* 0x0000280001127983 */ /* 0x001f280000100800 */
[----:B------:R-:W4:Y:S01]  /*250c0*/  LDL R19, [R1+0x2c] ;  /* 0x00002c0001137983 */ /* 0x000f220000100800 */
[----:B------:R-:W-:Y:S03]  /*250d0*/  HMMA.16816.F32 R8, R8, R4, R20 ;  /* 0x000000040808723c */ /* 0x000fe60000001814 */
[----:B----4-:R0:W-:Y:S04]  /*250e0*/  STL.64 [R1+0x16c8], R18 ;  /* 0x0016c81201007387 */ /* 0x0101e80000100a00 */
[----:B0-----:R-:W4:Y:S04]  /*250f0*/  LDL R18, [R1+0x38] ;  /* 0x0000380001127983 */ /* 0x001f280000100800 */
[----:B------:R-:W4:Y:S04]  /*25100*/  LDL R19, [R1+0x3c] ;  /* 0x00003c0001137983 */ /* 0x000f280000100800 */
[----:B----4-:R3:W-:Y:S02]  /*25110*/  STL.64 [R1+0x16e0], R18 ;  /* 0x0016e01201007387 */ /* 0x0107e40000100a00 */
[----:B---3--:R-:W-:-:S02]  /*25120*/  IMAD.MOV.U32 R18, RZ, RZ, R3 ;  /* 0x000000ffff127224 */ /* 0x008fc400078e0003 */
[----:B------:R-:W-:-:S05]  /*25130*/  IMAD.MOV.U32 R19, RZ, RZ, R2 ;  /* 0x000000ffff137224 */ /* 0x000fca00078e0002 */
[----:B------:R0:W-:Y:S04]  /*25140*/  STL.64 [R1+0x16f8], R18 ;  /* 0x0016f81201007387 */ /* 0x0001e80000100a00 */
[----:B------:R-:W-:Y:S04]  /*25150*/  STL.64 [R1+0x80], R8 ;  /* 0x0000800801007387 */ /* 0x000fe80000100a00 */
[----:B0-----:R-:W3:Y:S04]  /*25160*/  LDL R18, [R1+0x58] ;  /* 0x0000580001127983 */ /* 0x001ee80000100800 */
[----:B------:R-:W3:Y:S04]  /*25170*/  LDL R19, [R1+0x5c] ;  /* 0x00005c0001137983 */ /* 0x000ee80000100800 */
[----:B---3--:R-:W-:Y:S04]  /*25180*/  STL.64 [R1+0x1710], R18 ;  /* 0x0017101201007387 */ /* 0x008fe80000100a00 */
[----:B------:R0:W-:Y:S04]  /*25190*/  STL.64 [R1+0x16a8], R6 ;  /* 0x0016a80601007387 */ /* 0x0001e80000100a00 */
[----:B------:R-:W3:Y:S04]  /*251a0*/  LDL.LU R4, [R1+0x270] ;  /* 0x0002700001047983 */ /* 0x000ee80000300800 */
[----:B------:R-:W3:Y:S04]  /*251b0*/  LDL.LU R5, [R1+0x274] ;  /* 0x0002740001057983 */ /* 0x000ee80000300800 */
[----:B0-----:R-:W4:Y:S04]  /*251c0*/  LDL.LU R6, [R1+0x278] ;  /* 0x0002780001067983 */ /* 0x001f280000300800 */
[----:B------:R-:W4:Y:S04]  /*251d0*/  LDL.LU R7, [R1+0x27c] ;  /* 0x00027c0001077983 */ /* 0x000f280000300800 */
        /* <DEDUP_REMOVED lines=25> */
[----:B------:R-:W3:Y:S04]  /*25370*/  LDL.LU R6, [R1+0x2a8] ;  /* 0x0002a80001067983 */ /* 0x000ee80000300800 */
[----:B------:R-:W3:Y:S01]  /*25380*/  LDL.LU R7, [R1+0x2ac] ;  /* 0x0002ac0001077983 */ /* 0x000ee20000300800 */
[----:B------:R-:W-:-:S03]  /*25390*/  IMAD.MOV.U32 R3, RZ, RZ, R10 ;  /* 0x000000ffff037224 */ /* 0x000fc600078e000a */
[----:B---3--:R-:W-:Y:S04]  /*253a0*/  STL.64 [R1+0x1708], R6 ;  /* 0x0017080601007387 */ /* 0x008fe80000100a00 */
[----:B--2---:R0:W-:Y:S04]  /*253b0*/  STL.64 [R1+0x1700], R4 ;  /* 0x0017000401007387 */ /* 0x0041e80000100a00 */
[----:B0-----:R-:W2:Y:S04]  /*253c0*/  LDL.LU R4, [R1+0x2b0] ;  /* 0x0002b00001047983 */ /* 0x001ea80000300800 */
[----:B------:R-:W2:Y:S04]  /*253d0*/  LDL.LU R5, [R1+0x2b4] ;  /* 0x0002b40001057983 */ /* 0x000ea80000300800 */
[----:B------:R-:W2:Y:S04]  /*253e0*/  LDL.LU R6, [R1+0x2b8] ;  /* 0x0002b80001067983 */ /* 0x000ea80000300800 */
[----:B------:R-:W2:Y:S04]  /*253f0*/  LDL.LU R7, [R1+0x2bc] ;  /* 0x0002bc0001077983 */ /* 0x000ea80000300800 */
[----:B------:R-:W3:Y:S04]  /*25400*/  LDL.LU R8, [R1+0x1a0] ;  /* 0x0001a00001087983 */ /* 0x000ee80000300800 */
[----:B------:R-:W3:Y:S04]  /*25410*/  LDL.LU R9, [R1+0x1a4] ;  /* 0x0001a40001097983 */ /* 0x000ee80000300800 */
[----:B------:R-:W3:Y:S04]  /*25420*/  LDL.LU R10, [R1+0x1a8] ;  /* 0x0001a800010a7983 */ /* 0x000ee80000300800 */
[----:B------:R-:W-:Y:S04]  /*25430*/  STL.64 [R1+0x6a0], R20 ;  /* 0x0006a01401007387 */ /* 0x000fe80000100a00 */
[----:B------:R0:W-:Y:S04]  /*25440*/  STL.64 [R1+0x6a8], R22 ;  /* 0x0006a81601007387 */ /* 0x0001e80000100a00 */
[----:B0-----:R-:W4:Y:S01]  /*25450*/  LDL.LU.64 R22, [R1+0x1718] ;  /* 0x0017180001167983 */ /* 0x001f220000300a00 */
[----:B------:R-:W-:-:S02]  /*25460*/  IMAD.MOV.U32 R2, RZ, RZ, R11 ;  /* 0x000000ffff027224 */ /* 0x000fc400078e000b */
[----:B------:R-:W-:Y:S02]  /*25470*/  IMAD.MOV.U32 R11, RZ, RZ, R28 ;  /* 0x000000ffff0b7224 */ /* 0x000fe400078e001c */
[----:B------:R-:W-:-:S05]  /*25480*/  IMAD.MOV.U32 R28, RZ, RZ, R20 ;  /* 0x000000ffff1c7224 */ /* 0x000fca00078e0014 */
[----:B------:R0:W-:Y:S04]  /*25490*/  STL [R1+0x11ec], R28 ;  /* 0x0011ec1c01007387 */ /* 0x0001e80000100800 */
[----:B0-----:R-:W3:Y:S01]  /*254a0*/  LDL R28, [R1+0x11e4] ;  /* 0x0011e400011c7983 */ /* 0x001ee20000100800 */
[----:B----4-:R-:W-:-:S15]  /*254b0*/  HMMA.16816.F32 R16, R12, R22, R16 ;  /* 0x000000160c10723c */ /* 0x010fde0000001810 */
        /* <DEDUP_REMOVED lines=32> */
[----:B--2---:R-:W-:-:S15]  /*256c0*/  HMMA.16816.F32 R4, R12, R18, R4 ;  /* 0x000000120c04723c */ /* 0x004fde0000001804 */
[----:B------:R-:W-:-:S08]  /*256d0*/  NOP ;  /* 0x0000000000007918 */ /* 0x000fd00000000000 */
[----:B------:R-:W-:Y:S04]  /*256e0*/  STL.64 [R1+0x280], R4 ;  /* 0x0002800401007387 */ /* 0x000fe80000100a00 */
[----:B------:R0:W-:Y:S04]  /*256f0*/  STL.64 [R1+0x288], R6 ;  /* 0x0002880601007387 */ /* 0x0001e80000100a00 */
[----:B0-----:R-:W3:Y:S01]  /*25700*/  LDL.LU.64 R6, [R1+0x16a8] ;  /* 0x0016a80001067983 */ /* 0x001ee20000300a00 */
[----:B------:R-:W-:Y:S02]  /*25710*/  IMAD.MOV.U32 R21, RZ, RZ, R18 ;  /* 0x000000ffff157224 */ /* 0x000fe400078e0012 */
[----:B------:R-:W-:-:S02]  /*25720*/  IMAD.MOV.U32 R20, RZ, RZ, R19 ;  /* 0x000000ffff147224 */ /* 0x000fc400078e0013 */
[----:B------:R-:W2:Y:S04]  /*25730*/  LDL.LU.64 R18, [R1+0x16a0] ;  /* 0x0016a00001127983 */ /* 0x000ea80000300a00 */
[----:B------:R-:W2:Y:S04]  /*25740*/  LDL.LU.64 R16, [R1+0x1698] ;  /* 0x0016980001107983 */ /* 0x000ea80000300a00 */
[----:B------:R-:W-:Y:S04]  /*25750*/  STL.64 [R1+0x1688], R22 ;  /* 0x0016881601007387 */ /* 0x000fe80000100a00 */
[----:B------:R0:W-:Y:S04]  /*25760*/  STL.64 [R1+0x1680], R20 ;  /* 0x0016801401007387 */ /* 0x0001e80000100a00 */
[----:B0-----:R-:W2:Y:S04]  /*25770*/  LDL.LU R20, [R1+0x190] ;  /* 0x0001900001147983 */ /* 0x001ea80000300800 */
[----:B------:R-:W2:Y:S04]  /*25780*/  LDL.LU R21, [R1+0x194] ;  /* 0x0001940001157983 */ /* 0x000ea80000300800 */
[----:B------:R-:W2:Y:S04]  /*25790*/  LDL.LU R22, [R1+0x198] ;  /* 0x0001980001167983 */ /* 0x000ea80000300800 */
[----:B------:R-:W2:Y:S01]  /*257a0*/  LDL.LU R23, [R1+0x19c] ;  /* 0x00019c0001177983 */ /* 0x000ea20000300800 */
[----:B---3--:R-:W-:Y:S03]  /*257b0*/  HMMA.16816.F32 R8, R12, R6, R8 ;  /* 0x000000060c08723c */ /* 0x008fe60000001808 */
[----:B------:R-:W3:-:S15]  /*257c0*/  LDL.LU R12, [R1+0x230] ;  /* 0x00023000010c7983 */ /* 0x000ede0000300800 */
[----:B------:R-:W-:-:S05]  /*257d0*/  NOP ;  /* 0x0000000000007918 */ /* 0x000fca0000000000 */
[----:B------:R-:W-:Y:S04]  /*257e0*/  STL.64 [R1+0x270], R8 ;  /* 0x0002700801007387 */ /* 0x000fe80000100a00 */
[----:B------:R-:W-:Y:S04]  /*257f0*/  STL.64 [R1+0x278], R10 ;  /* 0x0002780a01007387 */ /* 0x000fe80000100a00 */
[----:B------:R-:W3:Y:S04]  /*25800*/  LDL.LU R13, [R1+0x234] ;  /* 0x00023400010d7983 */ /* 0x000ee80000300800 */
[----:B------:R-:W4:Y:S01]  /*25810*/  LDL.LU R14, [R1+0x238] ;  /* 0x00023800010e7983 */ /* 0x000f220000300800 */
[----:B------:R-:W-:-:S03]  /*25820*/  IMAD.MOV.U32 R15, RZ, RZ, R29 ;  /* 0x000000ffff0f7224 */ /* 0x000fc600078e001d */
[----:B------:R-:W3:Y:S01]  /*25830*/  LDL.LU R29, [R1+0x1690] ;  /* 0x00169000011d7983 */ /* 0x000ee20000300800 */
[----:B--2---:R-:W-:Y:S03]  /*25840*/  HMMA.16816.F32 R24, R16, R26, R20 ;  /* 0x0000001a1018723c */ /* 0x004fe60000001814 */
[----:B----4-:R0:W-:Y:S04]  /*25850*/  STL.64 [R1+0x1660], R14 ;  /* 0x0016600e01007387 */ /* 0x0101e80000100a00 */
[----:B---3--:R-:W-:Y:S04]  /*25860*/  STL.64 [R1+0x1658], R12 ;  /* 0x0016580c01007387 */ /* 0x008fe80000100a00 */
[----:B0-----:R-:W2:Y:S01]  /*25870*/  LDL.64 R14, [R1+0x48] ;  /* 0x00004800010e7983 */ /* 0x001ea20000100a00 */
[----:B------:R-:W0:Y:S01]  /*25880*/  S2R R11, SR_TID.X ;  /* 0x00000000000b7919 */ /* 0x000e220000002100 */
[----:B------:R-:W1:Y:S02]  /*25890*/  S2R R8, SR_TID.X ;  /* 0x0000000000087919 */ /* 0x000e640000002100 */
[----:B--2---:R2:W-:Y:S04]  /*258a0*/  STL.64 [R1+0x1668], R14 ;  /* 0x0016680e01007387 */ /* 0x0045e80000100a00 */
[----:B--2---:R-:W2:Y:S04]  /*258b0*/  LDL.64 R14, [R1+0x58] ;  /* 0x00005800010e7983 */ /* 0x004ea80000100a00 */
[----:B------:R3:W-:Y:S04]  /*258c0*/  STL.64 [R1+0x1630], R6 ;  /* 0x0016300601007387 */ /* 0x0007e80000100a00 */
[----:B------:R-:W2:Y:S04]  /*258d0*/  LDL.LU R4, [R1+0x250] ;  /* 0x0002500001047983 */ /* 0x000ea80000300800 */
[----:B------:R-:W2:Y:S04]  /*258e0*/  LDL.LU R5, [R1+0x254] ;  /* 0x0002540001057983 */ /* 0x000ea80000300800 */
[----:B---3--:R-:W2:Y:S04]  /*258f0*/  LDL.LU R6, [R1+0x258] ;  /* 0x0002580001067983 */ /* 0x008ea80000300800 */
[----:B------:R-:W3:Y:S04]  /*25900*/  LDL.LU.64 R22, [R1+0x1688] ;  /* 0x0016880001167983 */ /* 0x000ee80000300a00 */
[----:B------:R-:W4:Y:S04]  /*25910*/  LDL.LU.64 R20, [R1+0x1680] ;  /* 0x0016800001147983 */ /* 0x000f280000300a00 */
[----:B------:R-:W-:Y:S01]  /*25920*/  STL.64 [R1+0x680], R24 ;  /* 0x0006801801007387 */ /* 0x000fe20000100a00 */
[----:B------:R-:W-:-:S03]  /*25930*/  IMAD.MOV.U32 R7, RZ, RZ, R29 ;  /* 0x000000ffff077224 */ /* 0x000fc600078e001d */
[----:B------:R0:W-:Y:S01]  /*25940*/  STL.64 [R1+0x688], R26 ;  /* 0x0006881a01007387 */ /* 0x0001e20000100a00 */
[----:B------:R-:W-:-:S03]  /*25950*/  IMAD.MOV.U32 R29, RZ, RZ, R24 ;  /* 0x000000ffff1d7224 */ /* 0x000fc600078e0018 */
[----:B0-----:R-:W3:Y:S04]  /*25960*/  LDL.LU.64 R26, [R1+0x1678] ;  /* 0x00167800011a7983 */ /* 0x001ee80000300a00 */
[----:B------:R-:W3:Y:S01]  /*25970*/  LDL.LU.64 R24, [R1+0x1670] ;  /* 0x0016700001187983 */ /* 0x000ee20000300a00 */
[C---:B------:R-:W-:Y:S01]  /*25980*/  LOP3.LUT R10, R11.reuse, 0x7, RZ, 0xc0, !PT ;  /* 0x000000070b0a7812 */ /* 0x040fe200078ec0ff */
[----:B------:R-:W-:-:S05]  /*25990*/  IMAD.SHL.U32 R11, R11, 0x2, RZ ;  /* 0x000000020b0b7824 */ /* 0x000fca00078e00ff */
[----:B------:R-:W-:Y:S01]  /*259a0*/  LOP3.LUT R11, R11, 0x10, RZ, 0xc0, !PT ;  /* 0x000000100b0b7812 */ /* 0x000fe200078ec0ff */
[----:B------:R-:W-:-:S03]  /*259b0*/  IMAD R9, R10, 0x210, RZ ;  /* 0x000002100a097824 */ /* 0x000fc600078e02ff */
[----:B-1----:R-:W-:Y:S01]  /*259c0*/  LOP3.LUT R11, R11, 0x20, R8, 0xf8, !PT ;  /* 0x000000200b0b7812 */ /* 0x002fe200078ef808 */
[----:B------:R-:W-:-:S03]  /*259d0*/  IMAD.SHL.U32 R10, R8, 0x100, RZ ;  /* 0x00000100080a7824 */ /* 0x000fc600078e00ff */
[----:B------:R-:W-:-:S04]  /*259e0*/  LOP3.LUT R11, R9, R11, RZ, 0x3c, !PT ;  /* 0x0000000b090b7212 */ /* 0x000fc800078e3cff */
[----:B------:R-:W-:-:S06]  /*259f0*/  LOP3.LUT R11, R11, 0x1000, R10, 0xf8, !PT ;  /* 0x000010000b0b7812 */ /* 0x000fcc00078ef80a */
[----:B------:R-:W0:Y:S04]  /*25a00*/  LDSM.16.MT88.4 R8, [R11+UR4+0x6180] ;  /* 0x006180040b08783b */ /* 0x000e280008004200 */
[----:B------:R-:W-:Y:S01]  /*25a10*/  STL [R1+0x11f0], R29 ;  /* 0x0011f01d01007387 */ /* 0x000fe20000100800 */
[C---:B--2---:R-:W-:Y:S06]  /*25a20*/  HMMA.16816.F32 R4, R16.reuse, R14, R4 ;  /* 0x0000000e1004723c */ /* 0x044fec0000001804 */
[----:B---3--:R-:W-:Y:S06]  /*25a30*/  HMMA.16816.F32 R24, R16, R22, R24 ;  /* 0x000000161018723c */ /* 0x008fec0000001818 */
[----:B------:R-:W-:-:S15]  /*25a40*/  STL.64 [R1+0x1610], R22 ;  /* 0x0016101601007387 */ /* 0x000fde0000100a00 */
[----:B------:R-:W-:-:S02]  /*25a50*/  NOP ;  /* 0x0000000000007918 */ /* 0x000fc40000000000 */
[----:B------:R-:W-:Y:S04]  /*25a60*/  STL.64 [R1+0x5d0], R24 ;  /* 0x0005d01801007387 */ /* 0x000fe80000100a00 */
[----:B------:R1:W-:Y:S04]  /*25a70*/  STL.64 [R1+0x5d8], R26 ;  /* 0x0005d81a01007387 */ /* 0x0003e80000100a00 */
[----:B-1----:R-:W2:Y:S04]  /*25a80*/  LDL.64 R26, [R1+0x38] ;  /* 0x00003800011a7983 */ /* 0x002ea80000100a00 */
[----:B0-----:R-:W-:Y:S04]  /*25a90*/  STL.64 [R1+0x15b8], R10 ;  /* 0x0015b80a01007387 */ /* 0x001fe80000100a00 */
[----:B------:R0:W-:Y:S04]  /*25aa0*/  STL.64 [R1+0x15b0], R8 ;  /* 0x0015b00801007387 */ /* 0x0001e80000100a00 */
[----:B0-----:R-:W3:Y:S04]  /*25ab0*/  LDL.LU R8, [R1+0x240] ;  /* 0x0002400001087983 */ /* 0x001ee80000300800 */
[----:B------:R-:W3:Y:S04]  /*25ac0*/  LDL.LU R9, [R1+0x244] ;  /* 0x0002440001097983 */ /* 0x000ee80000300800 */
[----:B------:R-:W3:Y:S04]  /*25ad0*/  LDL.LU R10, [R1+0x248] ;  /* 0x00024800010a7983 */ /* 0x000ee80000300800 */
[----:B------:R-:W3:Y:S04]  /*25ae0*/  LDL.LU R11, [R1+0x24c] ;  /* 0x00024c00010b7983 */ /* 0x000ee80000300800 */
[----:B------:R0:W-:Y:S04]  /*25af0*/  STL.64 [R1+0x570], R4 ;  /* 0x0005700401007387 */ /* 0x0001e80000100a00 */
[----:B------:R-:W-:Y:S01]  /*25b00*/  STL.64 [R1+0x578], R6 ;  /* 0x0005780601007387 */ /* 0x000fe20000100a00 */
[----:B0-----:R-:W-:-:S02]  /*25b10*/  IMAD.MOV.U32 R5, RZ, RZ, R14 ;  /* 0x000000ffff057224 */ /* 0x001fc400078e000e */
[----:B------:R-:W-:Y:S02]  /*25b20*/  IMAD.MOV.U32 R4, RZ, RZ, R15 ;  /* 0x000000ffff047224 */ /* 0x000fe400078e000f */
[----:B------:R-:W3:Y:S02]  /*25b30*/  LDL.LU.64 R14, [R1+0x1668] ;  /* 0x00166800010e7983 */ /* 0x000ee40000300a00 */
[----:B---3--:R-:W-:-:S15]  /*25b40*/  HMMA.16816.F32 R8, R16, R14, R8 ;  /* 0x0000000e1008723c */ /* 0x008fde0000001808 */
[----:B------:R-:W-:-:S08]  /*25b50*/  NOP ;  /* 0x0000000000007918 */ /* 0x000fd00000000000 */
[----:B------:R-:W-:Y:S04]  /*25b60*/  STL.64 [R1+0x4f0], R8 ;  /* 0x0004f00801007387 */ /* 0x000fe80000100a00 */
[----:B------:R0:W-:Y:S02]  /*25b70*/  STL.64 [R1+0x4f8], R10 ;  /* 0x0004f80a01007387 */ /* 0x0001e40000100a00 */
[----:B0-----:R-:W-:Y:S02]  /*25b80*/  IMAD.MOV.U32 R11, RZ, RZ, R14 ;  /* 0x000000ffff0b7224 */ /* 0x001fe400078e000e */
[----:B------:R-:W-:Y:S02]  /*25b90*/  IMAD.MOV.U32 R10, RZ, RZ, R15 ;  /* 0x000000ffff0a7224 */ /* 0x000fe400078e000f */
[----:B------:R-:W2:Y:S04]  /*25ba0*/  LDL.LU.64 R14, [R1+0x1660] ;  /* 0x00166000010e7983 */ /* 0x000ea80000300a00 */
[----:B------:R-:W2:Y:S04]  /*25bb0*/  LDL.LU.64 R12, [R1+0x1658] ;  /* 0x00165800010c7983 */ /* 0x000ea80000300a00 */
[----:B------:R2:W-:Y:S01]  /*25bc0*/  STL.64 [R1+0x1650], R10 ;  /* 0x0016500a01007387 */ /* 0x0005e20000100a00 */
[----:B----4-:R-:W-:-:S02]  /*25bd0*/  IMAD.MOV.U32 R6, RZ, RZ, R21 ;  /* 0x000000ffff067224 */ /* 0x010fc400078e0015 */
[----:B------:R-:W-:Y:S01]  /*25be0*/  IMAD.MOV.U32 R7, RZ, RZ, R20 ;  /* 0x000000ffff077224 */ /* 0x000fe200078e0014 */
[----:B--2---:R-:W-:Y:S01]  /*25bf0*/  HMMA.16816.F32 R8, R16, R26, R12 ;  /* 0x0000001a1008723c */ /* 0x004fe2000000180c */
[----:B------:R-:W0:-:S15]  /*25c00*/  LDSM.16.MT88.4 R12, [R28+UR4+0x6000] ;  /* 0x006000041c0c783b */ /* 0x000e1e0008004200 */
[----:B------:R-:W-:-:S07]  /*25c10*/  NOP ;  /* 0x0000000000007918 */ /* 0x000fce0000000000 */
[----:B------:R1:W-:Y:S04]  /*25c20*/  STL.64 [R1+0x250], R8 ;  /* 0x0002500801007387 */ /* 0x0003e80000100a00 */
[----:B------:R2:W-:Y:S04]  /*25c30*/  STL.64 [R1+0x258], R10 ;  /* 0x0002580a01007387 */ /* 0x0005e80000100a00 */
[----:B-1----:R-:W3:Y:S04]  /*25c40*/  LDL.LU R8, [R1+0x330] ;  /* 0x0003300001087983 */ /* 0x002ee80000300800 */
[----:B------:R-:W3:Y:S04]  /*25c50*/  LDL.LU R9, [R1+0x334] ;  /* 0x0003340001097983 */ /* 0x000ee80000300800 */
[----:B--2---:R-:W3:Y:S04]  /*25c60*/  LDL.LU R10, [R1+0x338] ;  /* 0x00033800010a7983 */ /* 0x004ee80000300800 */
[----:B------:R-:W3:Y:S04]  /*25c70*/  LDL.LU R11, [R1+0x33c] ;  /* 0x00033c00010b7983 */ /* 0x000ee80000300800 */
[----:B------:R1:W-:Y:S04]  /*25c80*/  STL.64 [R1+0x1648], R6 ;  /* 0x0016480601007387 */ /* 0x0003e80000100a00 */
[----:B------:R-:W2:Y:S04]  /*25c90*/  LDL.64 R22, [R1+0x78] ;  /* 0x0000780001167983 */ /* 0x000ea80000100a00 */
[----:B-1----:R-:W3:Y:S04]  /*25ca0*/  LDL.64 R6, [R1+0x28] ;  /* 0x0000280001067983 */ /* 0x002ee80000100a00 */
[----:B--2---:R1:W-:Y:S04]  /*25cb0*/  STL.64 [R1+0x1628], R22 ;  /* 0x0016281601007387 */ /* 0x0043e80000100a00 */
[----:B------:R-:W2:Y:S04]  /*25cc0*/  LDL.LU R20, [R1+0x220] ;  /* 0x0002200001147983 */ /* 0x000ea80000300800 */
[----:B------:R-:W2:Y:S04]  /*25cd0*/  LDL.LU R21, [R1+0x224] ;  /* 0x0002240001157983 */ /* 0x000ea80000300800 */
[----:B-1----:R-:W4:Y:S04]  /*25ce0*/  LDL.LU R22, [R1+0x228] ;  /* 0x0002280001167983 */ /* 0x002f280000300800 */
[----:B------:R-:W4:Y:S04]  /*25cf0*/  LDL.LU R23, [R1+0x22c] ;  /* 0x00022c0001177983 */ /* 0x000f280000300800 */
[----:B----4-:R-:W-:Y:S04]  /*25d00*/  STL.64 [R1+0x1640], R22 ;  /* 0x0016401601007387 */ /* 0x010fe80000100a00 */
[----:B--2---:R1:W-:Y:S04]  /*25d10*/  STL.64 [R1+0x1638], R20 ;  /* 0x0016381401007387 */ /* 0x0043e80000100a00 */
[----:B-1----:R-:W2:Y:S04]  /*25d20*/  LDL.LU R20, [R1+0x320] ;  /* 0x0003200001147983 */ /* 0x002ea80000300800 */
[----:B------:R-:W2:Y:S04]  /*25d30*/  LDL.LU R21, [R1+0x324] ;  /* 0x0003240001157983 */ /* 0x000ea80000300800 */
[----:B------:R-:W2:Y:S04]  /*25d40*/  LDL.LU R22, [R1+0x328] ;  /* 0x0003280001167983 */ /* 0x000ea80000300800 */
[----:B------:R-:W2:Y:S04]  /*25d50*/  LDL.LU R23, [R1+0x32c] ;  /* 0x00032c0001177983 */ /* 0x000ea80000300800 */
[----:B------:R1:W-:Y:S04]  /*25d60*/  STL.64 [R1+0x15e8], R26 ;  /* 0x0015e81a01007387 */ /* 0x0003e80000100a00 */
[----:B------:R-:W4:Y:S04]  /*25d70*/  LDL.LU R24, [R1+0x440] ;  /* 0x0004400001187983 */ /* 0x000f280000300800 */
[----:B------:R-:W4:Y:S04]  /*25d80*/  LDL.LU R25, [R1+0x444] ;  /* 0x0004440001197983 */ /* 0x000f280000300800 */
[----:B-1----:R-:W2:Y:S04]  /*25d90*/  LDL.LU R26, [R1+0x448] ;  /* 0x00044800011a7983 */ /* 0x002ea80000300800 */
[----:B------:R-:W2:Y:S01]  /*25da0*/  LDL.LU R27, [R1+0x44c] ;  /* 0x00044c00011b7983 */ /* 0x000ea20000300800 */
[----:B---3--:R-:W-:Y:S03]  /*25db0*/  HMMA.16816.F32 R8, R16, R6, R8 ;  /* 0x000000061008723c */ /* 0x008fe60000001808 */
[----:B--2---:R-:W-:Y:S04]  /*25dc0*/  STL.64 [R1+0x15f8], R26 ;  /* 0x0015f81a01007387 */ /* 0x004fe80000100a00 */
[----:B----4-:R1:W-:Y:S04]  /*25dd0*/  STL.64 [R1+0x15f0], R24 ;  /* 0x0015f01801007387 */ /* 0x0103e80000100a00 */
[----:B-1----:R-:W2:Y:S04]  /*25de0*/  LDL.LU R24, [R1+0x450] ;  /* 0x0004500001187983 */ /* 0x002ea80000300800 */
[----:B------:R-:W2:Y:S04]  /*25df0*/  LDL.LU R25, [R1+0x454] ;  /* 0x0004540001197983 */ /* 0x000ea80000300800 */
[----:B------:R-:W3:Y:S04]  /*25e00*/  LDL.LU R26, [R1+0x458] ;  /* 0x00045800011a7983 */ /* 0x000ee80000300800 */
[----:B------:R-:W3:Y:S04]  /*25e10*/  LDL.LU R27, [R1+0x45c] ;  /* 0x00045c00011b7983 */ /* 0x000ee80000300800 */
[----:B---3--:R-:W-:Y:S04]  /*25e20*/  STL.64 [R1+0x1608], R26 ;  /* 0x0016081a01007387 */ /* 0x008fe80000100a00 */
[----:B--2---:R1:W-:Y:S04]  /*25e30*/  STL.64 [R1+0x1600], R24 ;  /* 0x0016001801007387 */ /* 0x0043e80000100a00 */
[----:B-1----:R-:W2:Y:S04]  /*25e40*/  LDL.LU R24, [R1+0x300] ;  /* 0x0003000001187983 */ /* 0x002ea80000300800 */
[----:B------:R-:W2:Y:S04]  /*25e50*/  LDL.LU R25, [R1+0x304] ;  /* 0x0003040001197983 */ /* 0x000ea80000300800 */
[----:B------:R-:W2:Y:S04]  /*25e60*/  LDL.LU R26, [R1+0x308] ;  /* 0x00030800011a7983 */ /* 0x000ea80000300800 */
[----:B------:R-:W2:Y:S04]  /*25e70*/  LDL.LU R27, [R1+0x30c] ;  /* 0x00030c00011b7983 */ /* 0x000ea80000300800 */
[----:B0-----:R-:W-:Y:S04]  /*25e80*/  STL.64 [R1+0x1540], R14 ;  /* 0x0015400e01007387 */ /* 0x001fe80000100a00 */
[----:B------:R-:W-:Y:S04]  /*25e90*/  STL.64 [R1+0x1538], R12 ;  /* 0x0015380c01007387 */ /* 0x000fe80000100a00 */
[----:B------:R0:W-:Y:S04]  /*25ea0*/  STL.64 [R1+0x240], R8 ;  /* 0x0002400801007387 */ /* 0x0001e80000100a00 */
[----:B------:R1:W-:Y:S01]  /*25eb0*/  STL.64 [R1+0x248], R10 ;  /* 0x0002480a01007387 */ /* 0x0003e20000100a00 */
[----:B0-----:R-:W-:-:S03]  /*25ec0*/  IMAD.MOV.U32 R9, RZ, RZ, R6 ;  /* 0x000000ffff097224 */ /* 0x001fc600078e0006 */
[----:B-1----:R-:W3:Y:S01]  /*25ed0*/  LDL.LU.64 R10, [R1+0x1650] ;  /* 0x00165000010a7983 */ /* 0x002ee20000300a00 */
[----:B------:R-:W-:-:S03]  /*25ee0*/  IMAD.MOV.U32 R8, RZ, RZ, R7 ;  /* 0x000000ffff087224 */ /* 0x000fc600078e0007 */
[----:B------:R-:W4:Y:S01]  /*25ef0*/  LDL.LU.64 R6, [R1+0x1648] ;  /* 0x0016480001067983 */ /* 0x000f220000300a00 */
[----:B------:R-:W-:Y:S02]  /*25f00*/  IMAD.MOV.U32 R14, RZ, RZ, R5 ;  /* 0x000000ffff0e7224 */ /* 0x000fe400078e0005 */
[----:B------:R-:W-:Y:S02]  /*25f10*/  IMAD.MOV.U32 R15, RZ, RZ, R4 ;  /* 0x000000ffff0f7224 */ /* 0x000fe400078e0004 */
[----:B----4-:R-:W-:Y:S01]  /*25f20*/  HMMA.16816.F32 R4, R16, R6, R20 ;  /* 0x000000061004723c */ /* 0x010fe20000001814 */
[----:B------:R-:W4:Y:S04]  /*25f30*/  LDL.LU.64 R22, [R1+0x1640] ;  /* 0x0016400001167983 */ /* 0x000f280000300a00 */
[----:B------:R-:W4:-:S15]  /*25f40*/  LDL.LU.64 R20, [R1+0x1638] ;  /* 0x0016380001147983 */ /* 0x000f1e0000300a00 */
[----:B------:R-:W-:-:S03]  /*25f50*/  NOP ;  /* 0x0000000000007918 */ /* 0x000fc60000000000 */
[----:B------:R-:W-:Y:S04]  /*25f60*/  STL.64 [R1+0x230], R4 ;  /* 0x0002300401007387 */ /* 0x000fe80000100a00 */
[----:B------:R0:W-:Y:S04]  /*25f70*/  STL.64 [R1+0x238], R6 ;  /* 0x0002380601007387 */ /* 0x0001e80000100a00 */
[----:B0-----:R-:W4:Y:S02]  /*25f80*/  LDL.LU.64 R6, [R1+0x1630] ;  /* 0x0016300001067983 */ /* 0x001f240000300a00 */
[----:B----4-:R-:W-:Y:S02]  /*25f90*/  HMMA.16816.F32 R16, R16, R6, R20 ;  /* 0x000000061010723c */ /* 0x010fe40000001814 */
[----:B------:R-:W4:Y:S04]  /*25fa0*/  LDL.LU.64 R22, [R1+0x1628] ;  /* 0x0016280001167983 */ /* 0x000f280000300a00 */
[----:B------:R-:W4:Y:S04]  /*25fb0*/  LDL.LU.64 R6, [R1+0x1620] ;  /* 0x0016200001067983 */ /* 0x000f280000300a00 */
[----:B------:R-:W4:-:S13]  /*25fc0*/  LDL.LU.64 R4, [R1+0x1618] ;  /* 0x0016180001047983 */ /* 0x000f1a0000300a00 */
[----:B------:R-:W-:Y:S04]  /*25fd0*/  STL.64 [R1+0x1a0], R16 ;  /* 0x0001a01001007387 */ /* 0x000fe80000100a00 */
[----:B------:R-:W-:Y:S04]  /*25fe0*/  STL.64 [R1+0x1a8], R18 ;  /* 0x0001a81201007387 */ /* 0x000fe80000100a00 */
[----:B------:R-:W0:Y:S04]  /*25ff0*/  LDSM.16.MT88.4 R16, [R28+UR4+0x6080] ;  /* 0x006080041c10783b */ /* 0x000e280008004200 */
[----:B0-----:R0:W-:Y:S04]  /*26000*/  STL.64 [R1+0x14e0], R18 ;  /* 0x0014e01201007387 */ /* 0x0011e80000100a00 */
[----:B------:R1:W-:Y:S04]  /*26010*/  STL.64 [R1+0x14d8], R16 ;  /* 0x0014d81001007387 */ /* 0x0003e80000100a00 */
[----:B0-----:R-:W2:Y:S04]  /*26020*/  LDL.LU.64 R18, [R1+0x18] ;  /* 0x0000180001127983 */ /* 0x001ea80000300a00 */
[----:B--2---:R0:W-:Y:S04]  /*26030*/  STL.64 [R1+0x15d0], R18 ;  /* 0x0015d01201007387 */ /* 0x0041e80000100a00 */
[----:B-1----:R-:W4:Y:S04]  /*26040*/  LDL.LU R16, [R1+0x310] ;  /* 0x0003100001107983 */ /* 0x002f280000300800 */
[----:B------:R-:W4:Y:S04]  /*26050*/  LDL.LU R17, [R1+0x314] ;  /* 0x0003140001117983 */ /* 0x000f280000300800 */
[----:B0-----:R-:W4:Y:S04]  /*26060*/  LDL.LU R18, [R1+0x318] ;  /* 0x0003180001127983 */ /* 0x001f280000300800 */
[----:B------:R-:W4:Y:S02]  /*26070*/  LDL.LU R19, [R1+0x31c] ;  /* 0x00031c0001137983 */ /* 0x000f240000300800 */
[----:B----4-:R-:W-:-:S15]  /*26080*/  HMMA.16816.F32 R16, R4, R22, R16 ;  /* 0x000000160410723c */ /* 0x010fde0000001810 */
[----:B------:R-:W-:-:S08]  /*26090*/  NOP ;  /* 0x0000000000007918 */ /* 0x000fd00000000000 */
[----:B------:R0:W-:Y:S04]  /*260a0*/  STL.64 [R1+0x640], R16 ;  /* 0x0006401001007387 */ /* 0x0001e80000100a00 */
[----:B------:R-:W-:Y:S01]  /*260b0*/  STL.64 [R1+0x648], R18 ;  /* 0x0006481201007387 */ /* 0x000fe20000100a00 */
[----:B0-----:R-:W-:Y:S02]  /*260c0*/  IMAD.MOV.U32 R17, RZ, RZ, R22 ;  /* 0x000000ffff117224 */ /* 0x001fe400078e0016 */
[----:B------:R-:W-:Y:S02]  /*260d0*/  IMAD.MOV.U32 R16, RZ, RZ, R23 ;  /* 0x000000ffff107224 */ /* 0x000fe400078e0017 */
[----:B------:R-:W2:Y:S02]  /*260e0*/  LDL.LU.64 R22, [R1+0x1610] ;  /* 0x0016100001167983 */ /* 0x000ea40000300a00 */
[----:B--2---:R-:W-:-:S15]  /*260f0*/  HMMA.16816.F32 R24, R4, R22, R24 ;  /* 0x000000160418723c */ /* 0x004fde0000001818 */
[----:B------:R-:W-:-:S08]  /*26100*/  NOP ;  /* 0x0000000000007918 */ /* 0x000fd00000000000 */
[----:B------:R-:W-:Y:S04]  /*26110*/  STL.64 [R1+0x220], R24 ;  /* 0x0002201801007387 */ /* 0x000fe80000100a00 */
[----:B------:R0:W-:Y:S04]  /*26120*/  STL.64 [R1+0x228], R26 ;  /* 0x0002281a01007387 */ /* 0x0001e80000100a00 */
[----:B0-----:R-:W2:Y:S04]  /*26130*/  LDL.LU.64 R26, [R1+0x1608] ;  /* 0x00160800011a7983 */ /* 0x001ea80000300a00 */
[----:B------:R-:W2:Y:S01]  /*26140*/  LDL.LU.64 R24, [R1+0x1600] ;  /* 0x0016000001187983 */ /* 0x000ea20000300a00 */
[----:B------:R-:W-:-:S02]  /*26150*/  IMAD.MOV.U32 R13, RZ, RZ, R22 ;  /* 0x000000ffff0d7224 */ /* 0x000fc400078e0016 */
[----:B------:R-:W-:Y:S02]  /*26160*/  IMAD.MOV.U32 R12, RZ, RZ, R23 ;  /* 0x000000ffff0c7224 */ /* 0x000fe400078e0017 */
[----:B------:R-:W0:Y:S04]  /*26170*/  LDSM.16.MT88.4 R20, [R28+UR4+0x6100] ;  /* 0x006100041c14783b */ /* 0x000e280008004200 */
[----:B0-----:R-:W-:Y:S04]  /*26180*/  STL.64 [R1+0x1448], R22 ;  /* 0x0014481601007387 */ /* 0x001fe80000100a00 */
[----:B------:R0:W-:Y:S04]  /*26190*/  STL.64 [R1+0x1440], R20 ;  /* 0x0014401401007387 */ /* 0x0001e80000100a00 */
[----:B0-----:R-:W4:Y:S04]  /*261a0*/  LDL.LU R20, [R1+0x430] ;  /* 0x0004300001147983 */ /* 0x001f280000300800 */
[----:B------:R-:W4:Y:S04]  /*261b0*/  LDL.LU R21, [R1+0x434] ;  /* 0x0004340001157983 */ /* 0x000f280000300800 */
[----:B------:R-:W4:Y:S04]  /*261c0*/  LDL.LU R22, [R1+0x438] ;  /* 0x0004380001167983 */ /* 0x000f280000300800 */
[----:B------:R-:W4:Y:S01]  /*261d0*/  LDL.LU R23, [R1+0x43c] ;  /* 0x00043c0001177983 */ /* 0x000f220000300800 */
[----:B--2---:R-:W-:-:S15]  /*261e0*/  HMMA.16816.F32 R24, R4, R14, R24 ;  /* 0x0000000e0418723c */ /* 0x004fde0000001818 */
        /* <DEDUP_REMOVED lines=9> */
[----:B---3--:R-:W-:Y:S02]  /*26280*/  IMAD.MOV.U32 R14, RZ, RZ, R11 ;  /* 0x000000ffff0e7224 */ /* 0x008fe400078e000b */
[----:B------:R-:W-:-:S07]  /*26290*/  IMAD.MOV.U32 R15, RZ, RZ, R10 ;  /* 0x000000ffff0f7224 */ /* 0x000fce00078e000a */
[----:B--2---:R-:W-:Y:S01]  /*262a0*/  HMMA.16816.F32 R12, R4, R14, R24 ;  /* 0x0000000e040c723c */ /* 0x004fe20000001818 */
[----:B------:R-:W4:Y:S01]  /*262b0*/  LDL.LU.64 R26, [R1+0x15e8] ;  /* 0x0015e800011a7983 */ /* 0x000f220000300a00 */
[----:B------:R-:W-:Y:S02]  /*262c0*/  IMAD.MOV.U32 R19, RZ, RZ, R8 ;  /* 0x000000ffff137224 */ /* 0x000fe400078e0008 */
[----:B------:R-:W-:-:S15]  /*262d0*/  IMAD.MOV.U32 R18, RZ, RZ, R9 ;  /* 0x000000ffff127224 */ /* 0x000fde00078e0009 */
[----:B------:R-:W-:-:S04]  /*262e0*/  NOP ;  /* 0x0000000000007918 */ /* 0x000fc80000000000 */
[----:B------:R-:W-:Y:S04]  /*262f0*/  STL.64 [R1+0x4e0], R12 ;  /* 0x0004e00c01007387 */ /* 0x000fe80000100a00 */
[----:B------:R-:W-:Y:S01]  /*26300*/  STL.64 [R1+0x4e8], R14 ;  /* 0x0004e80e01007387 */ /* 0x000fe20000100a00 */
[----:B----4-:R-:W-:-:S15]  /*26310*/  HMMA.16816.F32 R20, R4, R26, R20 ;  /* 0x0000001a0414723c */ /* 0x010fde0000001814 */
[----:B------:R-:W-:-:S08]  /*26320*/  NOP ;  /* 0x0000000000007918 */ /* 0x000fd00000000000 */
[----:B------:R-:W-:Y:S04]  /*26330*/  STL.64 [R1+0x480], R20 ;  /* 0x0004801401007387 */ /* 0x000fe80000100a00 */
        /* <DEDUP_REMOVED lines=19> */
[----:B------:R-:W4:Y:S04]  /*26470*/  LDL.LU R22, [R1+0x3d8] ;  /* 0x0003d80001167983 */ /* 0x000f280000300800 */
[----:B------:R-:W4:Y:S04]  /*26480*/  LDL.LU R23, [R1+0x3dc] ;  /* 0x0003dc0001177983 */ /* 0x000f280000300800 */
[----:B----4-:R0:W-:Y:S04]  /*26490*/  STL.64 [R1+0x1578], R22 ;  /* 0x0015781601007387 */ /* 0x0101e80000100a00 */
[----:B---3--:R1:W-:Y:S04]  /*264a0*/  STL.64 [R1+0x1570], R20 ;  /* 0x0015701401007387 */ /* 0x0083e80000100a00 */
[----:B0-----:R-:W3:Y:S01]  /*264b0*/  LDL.64 R22, [R1+0x48] ;  /* 0x0000480001167983 */ /* 0x001ee20000100a00 */
[----:B------:R-:W-:-:S02]  /*264c0*/  IMAD.MOV.U32 R13, RZ, RZ, R26 ;  /* 0x000000ffff0d7224 */ /* 0x000fc400078e001a */
[----:B------:R-:W-:Y:S02]  /*264d0*/  IMAD.MOV.U32 R12, RZ, RZ, R27 ;  /* 0x000000ffff0c7224 */ /* 0x000fe400078e001b */
[----:B------:R-:W0:Y:S01]  /*264e0*/  LDSM.16.MT88.4 R24, [R28+UR4+0x6180] ;  /* 0x006180041c18783b */ /* 0x000e220008004200 */
[----:B------:R-:W-:Y:S02]  /*264f0*/  IMAD.MOV.U32 R14, RZ, RZ, R17 ;  /* 0x000000ffff0e7224 */ /* 0x000fe400078e0011 */
[----:B------:R-:W-:Y:S02]  /*26500*/  IMAD.MOV.U32 R15, RZ, RZ, R16 ;  /* 0x000000ffff0f7224 */ /* 0x000fe400078e0010 */
[C---:B--2---:R-:W-:Y:S01]  /*26510*/  HMMA.16816.F32 R16, R4.reuse, R18, R8 ;  /* 0x000000120410723c */ /* 0x044fe20000001808 */
[----:B---3--:R2:W-:Y:S04]  /*26520*/  STL.64 [R1+0x1590], R22 ;  /* 0x0015901601007387 */ /* 0x0085e80000100a00 */
[----:B-1----:R-:W3:Y:S04]  /*26530*/  LDL.LU R20, [R1+0x400] ;  /* 0x0004000001147983 */ /* 0x002ee80000300800 */
[----:B------:R-:W3:Y:S04]  /*26540*/  LDL.LU R21, [R1+0x404] ;  /* 0x0004040001157983 */ /* 0x000ee80000300800 */
[----:B--2---:R-:W2:Y:S04]  /*26550*/  LDL.LU R22, [R1+0x408] ;  /* 0x0004080001167983 */ /* 0x004ea80000300800 */
[----:B------:R-:W2:Y:S04]  /*26560*/  LDL.LU R23, [R1+0x40c] ;  /* 0x00040c0001177983 */ /* 0x000ea80000300800 */
[----:B--2---:R-:W-:Y:S04]  /*26570*/  STL.64 [R1+0x15a8], R22 ;  /* 0x0015a81601007387 */ /* 0x004fe80000100a00 */
[----:B---3--:R1:W-:Y:S04]  /*26580*/  STL.64 [R1+0x15a0], R20 ;  /* 0x0015a01401007387 */ /* 0x0083e80000100a00 */
[----:B-1----:R-:W2:Y:S04]  /*26590*/  LDL.LU R20, [R1+0x410] ;  /* 0x0004100001147983 */ /* 0x002ea80000300800 */
[----:B------:R-:W2:Y:S04]  /*265a0*/  LDL.LU R21, [R1+0x414] ;  /* 0x0004140001157983 */ /* 0x000ea80000300800 */
[----:B------:R-:W2:Y:S04]  /*265b0*/  LDL.LU R22, [R1+0x418] ;  /* 0x0004180001167983 */ /* 0x000ea80000300800 */
[----:B------:R-:W2:Y:S04]  /*265c0*/  LDL.LU R23, [R1+0x41c] ;  /* 0x00041c0001177983 */ /* 0x000ea80000300800 */
[----:B0-----:R0:W-:Y:S04]  /*265d0*/  STL.64 [R1+0x13e0], R26 ;  /* 0x0013e01a01007387 */ /* 0x0011e80000100a00 */
[----:B------:R-:W-:Y:S04]  /*265e0*/  STL.64 [R1+0x13d8], R24 ;  /* 0x0013d81801007387 */ /* 0x000fe80000100a00 */
[----:B0-----:R-:W3:Y:S04]  /*265f0*/  LDL.LU.64 R26, [R1+0x8] ;  /* 0x00000800011a7983 */ /* 0x001ee80000300a00 */
[----:B------:R-:W4:Y:S04]  /*26600*/  LDL.LU.64 R10, [R1+0x15e0] ;  /* 0x0015e000010a7983 */ /* 0x000f280000300a00 */
[----:B------:R-:W4:Y:S04]  /*26610*/  LDL.LU.64 R8, [R1+0x15d8] ;  /* 0x0015d80001087983 */ /* 0x000f280000300a00 */
[----:B------:R-:W-:Y:S04]  /*26620*/  STL.64 [R1+0x470], R16 ;  /* 0x0004701001007387 */ /* 0x000fe80000100a00 */
[----:B------:R0:W-:Y:S04]  /*26630*/  STL.64 [R1+0x478], R18 ;  /* 0x0004781201007387 */ /* 0x0001e80000100a00 */
[----:B0-----:R-:W4:Y:S02]  /*26640*/  LDL.LU.64 R18, [R1+0x15d0] ;  /* 0x0015d00001127983 */ /* 0x001f240000300a00 */
[----:B----4-:R-:W-:-:S15]  /*26650*/  HMMA.16816.F32 R8, R4, R18, R8 ;  /* 0x000000120408723c */ /* 0x010fde0000001808 */
[----:B------:R-:W-:-:S08]  /*26660*/  NOP ;  /* 0x0000000000007918 */ /* 0x000fd00000000000 */
[----:B------:R-:W-:Y:S04]  /*26670*/  STL.64 [R1+0x2e0], R8 ;  /* 0x0002e00801007387 */ /* 0x000fe80000100a00 */
[----:B------:R0:W-:Y:S04]  /*26680*/  STL.64 [R1+0x2e8], R10 ;  /* 0x0002e80a01007387 */ /* 0x0001e80000100a00 */
[----:B0-----:R-:W3:Y:S04]  /*26690*/  LDL.LU.64 R10, [R1+0x15c8] ;  /* 0x0015c800010a7983 */ /* 0x001ee80000300a00 */
[----:B------:R-:W3:Y:S04]  /*266a0*/  LDL.LU.64 R8, [R1+0x15c0] ;  /* 0x0015c00001087983 */ /* 0x000ee80000300a00 */
[----:B------:R0:W-:Y:S04]  /*266b0*/  STL.64 [R1+0x1568], R18 ;  /* 0x0015681201007387 */ /* 0x0001e80000100a00 */
[----:B------:R-:W4:Y:S04]  /*266c0*/  LDL.LU R16, [R1+0x3f0] ;  /* 0x0003f00001107983 */ /* 0x000f280000300800 */
[----:B------:R-:W4:Y:S04]  /*266d0*/  LDL.LU R17, [R1+0x3f4] ;  /* 0x0003f40001117983 */ /* 0x000f280000300800 */
[----:B0-----:R-:W4:Y:S04]  /*266e0*/  LDL.LU R18, [R1+0x3f8] ;  /* 0x0003f80001127983 */ /* 0x001f280000300800 */
[----:B------:R-:W4:Y:S01]  /*266f0*/  LDL.LU R19, [R1+0x3fc] ;  /* 0x0003fc0001137983 */ /* 0x000f220000300800 */
[----:B---3--:R-:W-:Y:S03]  /*26700*/  HMMA.16816.F32 R4, R4, R26, R8 ;  /* 0x0000001a0404723c */ /* 0x008fe60000001808 */
[----:B------:R-:W2:Y:S04]  /*26710*/  LDL.LU.64 R10, [R1+0x15b8] ;  /* 0x0015b800010a7983 */ /* 0x000ea80000300a00 */
[----:B------:R-:W2:Y:S04]  /*26720*/  LDL.LU.64 R8, [R1+0x15b0] ;  /* 0x0015b00001087983 */ /* 0x000ea80000300a00 */
[----:B------:R0:W-:Y:S04]  /*26730*/  STL.64 [R1+0x1580], R26 ;  /* 0x0015801a01007387 */ /* 0x0001e80000100a00 */
[----:B------:R-:W3:Y:S08]  /*26740*/  LDL.LU R24, [R1+0x3e0] ;  /* 0x0003e00001187983 */ /* 0x000ef00000300800 */
[----:B------:R-:W-:Y:S04]  /*26750*/  STL.64 [R1+0x190], R4 ;  /* 0x0001900401007387 */ /* 0x000fe80000100a00 */
[----:B------:R1:W-:Y:S04]  /*26760*/  STL.64 [R1+0x198], R6 ;  /* 0x0001980601007387 */ /* 0x0003e80000100a00 */
[----:B------:R-:W3:Y:S04]  /*26770*/  LDL.LU R25, [R1+0x3e4] ;  /* 0x0003e40001197983 */ /* 0x000ee80000300800 */
[----:B0-----:R-:W3:Y:S04]  /*26780*/  LDL.LU R26, [R1+0x3e8] ;  /* 0x0003e800011a7983 */ /* 0x001ee80000300800 */
[----:B------:R-:W3:Y:S01]  /*26790*/  LDL.LU R27, [R1+0x3ec] ;  /* 0x0003ec00011b7983 */ /* 0x000ee20000300800 */
[----:B-1----:R-:W-:-:S02]  /*267a0*/  IMAD.MOV.U32 R6, RZ, RZ, R13 ;  /* 0x000000ffff067224 */ /* 0x002fc400078e000d */
[----:B------:R-:W-:Y:S02]  /*267b0*/  IMAD.MOV.U32 R7, RZ, RZ, R12 ;  /* 0x000000ffff077224 */ /* 0x000fe400078e000c */
[----:B--2---:R-:W-:Y:S01]  /*267c0*/  HMMA.16816.F32 R12, R8, R14, R20 ;  /* 0x0000000e080c723c */ /* 0x004fe20000001814 */
[----:B------:R-:W2:Y:S04]  /*267d0*/  LDL.LU.64 R22, [R1+0x15a8] ;  /* 0x0015a80001167983 */ /* 0x000ea80000300a00 */
[----:B------:R-:W2:-:S15]  /*267e0*/  LDL.LU.64 R20, [R1+0x15a0] ;  /* 0x0015a00001147983 */ /* 0x000e9e0000300a00 */
[----:B------:R-:W-:-:S03]  /*267f0*/  NOP ;  /* 0x0000000000007918 */ /* 0x000fc60000000000 */
[----:B------:R-:W-:Y:S04]  /*26800*/  STL.64 [R1+0x630], R12 ;  /* 0x0006300c01007387 */ /* 0x000fe80000100a00 */
[----:B------:R0:W-:Y:S04]  /*26810*/  STL.64 [R1+0x638], R14 ;  /* 0x0006380e01007387 */ /* 0x0001e80000100a00 */
[----:B0-----:R-:W2:Y:S02]  /*26820*/  LDL.LU.64 R14, [R1+0x1598] ;  /* 0x00159800010e7983 */ /* 0x001ea40000300a00 */
[----:B--2---:R-:W-:Y:S02]  /*26830*/  HMMA.16816.F32 R12, R8, R14, R20 ;  /* 0x0000000e080c723c */ /* 0x004fe40000001814 */
[----:B------:R-:W3:-:S15]  /*26840*/  LDL.LU.64 R22, [R1+0x1590] ;  /* 0x0015900001167983 */ /* 0x000ede0000300a00 */
[----:B------:R-:W-:-:S06]  /*26850*/  NOP ;  /* 0x0000000000007918 */ /* 0x000fcc0000000000 */
[----:B------:R-:W-:Y:S04]  /*26860*/  STL.64 [R1+0x5c0], R12 ;  /* 0x0005c00c01007387 */ /* 0x000fe80000100a00 */
[----:B------:R0:W-:Y:S04]  /*26870*/  STL.64 [R1+0x5c8], R14 ;  /* 0x0005c80e01007387 */ /* 0x0001e80000100a00 */
[----:B0-----:R-:W4:Y:S04]  /*26880*/  LDL.LU.64 R14, [R1+0x1588] ;  /* 0x00158800010e7983 */ /* 0x001f280000300a00 */
[----:B------:R-:W2:Y:S01]  /*26890*/  LDL.LU R12, [R1+0x2f0] ;  /* 0x0002f000010c7983 */ /* 0x000ea20000300800 */
[----:B----4-:R-:W-:-:S15]  /*268a0*/  HMMA.16816.F32 R16, R8, R14, R16 ;  /* 0x0000000e0810723c */ /* 0x010fde0000001810 */
[----:B------:R-:W-:-:S08]  /*268b0*/  NOP ;  /* 0x0000000000007918 */ /* 0x000fd00000000000 */
[----:B------:R0:W-:Y:S04]  /*268c0*/  STL.64 [R1+0x550], R16 ;  /* 0x0005501001007387 */ /* 0x0001e80000100a00 */
[----:B------:R1:W-:Y:S04]  /*268d0*/  STL.64 [R1+0x558], R18 ;  /* 0x0005581201007387 */ /* 0x0003e80000100a00 */
[----:B------:R-:W2:Y:S04]  /*268e0*/  LDL.LU R13, [R1+0x2f4] ;  /* 0x0002f400010d7983 */ /* 0x000ea80000300800 */
[----:B------:R-:W4:Y:S04]  /*268f0*/  LDL.LU R14, [R1+0x2f8] ;  /* 0x0002f800010e7983 */ /* 0x000f280000300800 */
[----:B------:R-:W4:Y:S04]  /*26900*/  LDL.LU R15, [R1+0x2fc] ;  /* 0x0002fc00010f7983 */ /* 0x000f280000300800 */
[----:B0-----:R-:W2:Y:S04]  /*26910*/  LDL.LU R16, [R1+0x3c0] ;  /* 0x0003c00001107983 */ /* 0x001ea80000300800 */
[----:B------:R-:W2:Y:S04]  /*26920*/  LDL.LU R17, [R1+0x3c4] ;  /* 0x0003c40001117983 */ /* 0x000ea80000300800 */
[----:B-1----:R-:W2:Y:S04]  /*26930*/  LDL.LU R18, [R1+0x3c8] ;  /* 0x0003c80001127983 */ /* 0x002ea80000300800 */
[----:B------:R-:W2:Y:S01]  /*26940*/  LDL.LU R19, [R1+0x3cc] ;  /* 0x0003cc0001137983 */ /* 0x000ea20000300800 */
[----:B---3--:R-:W-:Y:S03]  /*26950*/  HMMA.16816.F32 R24, R8, R22, R24 ;  /* 0x000000160818723c */ /* 0x008fe60000001818 */
[----:B----4-:R-:W-:Y:S04]  /*26960*/  STL.64 [R1+0x1550], R14 ;  /* 0x0015500e01007387 */ /* 0x010fe80000100a00 */
[----:B--2---:R0:W-:Y:S04]  /*26970*/  STL.64 [R1+0x1548], R12 ;  /* 0x0015480c01007387 */ /* 0x0041e80000100a00 */
[----:B0-----:R-:W2:Y:S04]  /*26980*/  LDL.LU R12, [R1+0x3b0] ;  /* 0x0003b000010c7983 */ /* 0x001ea80000300800 */
[----:B------:R-:W2:Y:S04]  /*26990*/  LDL.LU R13, [R1+0x3b4] ;  /* 0x0003b400010d7983 */ /* 0x000ea80000300800 */
[----:B------:R-:W3:Y:S04]  /*269a0*/  LDL.LU R14, [R1+0x3b8] ;  /* 0x0003b800010e7983 */ /* 0x000ee80000300800 */
[----:B------:R-:W3:Y:S04]  /*269b0*/  LDL.LU R15, [R1+0x3bc] ;  /* 0x0003bc00010f7983 */ /* 0x000ee80000300800 */
[----:B---3--:R0:W-:Y:S04]  /*269c0*/  STL.64 [R1+0x1560], R14 ;  /* 0x0015600e01007387 */ /* 0x0081e80000100a00 */
[----:B--2---:R-:W-:Y:S04]  /*269d0*/  STL.64 [R1+0x1558], R12 ;  /* 0x0015580c01007387 */ /* 0x004fe80000100a00 */
[----:B0-----:R-:W2:Y:S04]  /*269e0*/  LDL.64 R14, [R1+0x28] ;  /* 0x00002800010e7983 */ /* 0x001ea80000100a00 */
[----:B------:R0:W-:Y:S04]  /*269f0*/  STL.64 [R1+0x4d0], R24 ;  /* 0x0004d01801007387 */ /* 0x0001e80000100a00 */
[----:B------:R1:W-:Y:S01]  /*26a00*/  STL.64 [R1+0x4d8], R26 ;  /* 0x0004d81a01007387 */ /* 0x0003e20000100a00 */
[----:B0-----:R-:W-:-:S03]  /*26a10*/  IMAD.MOV.U32 R25, RZ, RZ, R22 ;  /* 0x000000ffff197224 */ /* 0x001fc600078e0016 */
[----:B-1----:R-:W3:Y:S01]  /*26a20*/  LDL.LU.64 R26, [R1+0x1580] ;  /* 0x00158000011a7983 */ /* 0x002ee20000300a00 */
[----:B------:R-:W-:-:S03]  /*26a30*/  IMAD.MOV.U32 R24, RZ, RZ, R23 ;  /* 0x000000ffff187224 */ /* 0x000fc600078e0017 */
[----:B------:R-:W4:Y:S04]  /*26a40*/  LDL.LU.64 R22, [R1+0x1578] ;  /* 0x0015780001167983 */ /* 0x000f280000300a00 */
[----:B------:R-:W4:Y:S04]  /*26a50*/  LDL.LU.64 R20, [R1+0x1570] ;  /* 0x0015700001147983 */ /* 0x000f280000300a00 */
[----:B------:R0:W-:Y:S04]  /*26a60*/  STL.64 [R1+0x1530], R6 ;  /* 0x0015300601007387 */ /* 0x0001e80000100a00 */
[----:B------:R-:W3:Y:S01]  /*26a70*/  LDL.LU R4, [R1+0x3a0] ;  /* 0x0003a00001047983 */ /* 0x000ee20000300800 */
[----:B----4-:R-:W-:-:S15]  /*26a80*/  HMMA.16816.F32 R20, R8, R6, R20 ;  /* 0x000000060814723c */ /* 0x010fde0000001814 */
[----:B------:R-:W-:-:S08]  /*26a90*/  NOP ;  /* 0x0000000000007918 */ /* 0x000fd00000000000 */
[----:B------:R1:W-:Y:S04]  /*26aa0*/  STL.64 [R1+0x460], R20 ;  /* 0x0004601401007387 */ /* 0x0003e80000100a00 */
[----:B------:R4:W-:Y:S04]  /*26ab0*/  STL.64 [R1+0x468], R22 ;  /* 0x0004681601007387 */ /* 0x0009e80000100a00 */
[----:B------:R-:W3:Y:S04]  /*26ac0*/  LDL.LU R5, [R1+0x3a4] ;  /* 0x0003a40001057983 */ /* 0x000ee80000300800 */
[----:B0-----:R-:W3:Y:S04]  /*26ad0*/  LDL.LU R6, [R1+0x3a8] ;  /* 0x0003a80001067983 */ /* 0x001ee80000300800 */
[----:B------:R-:W3:Y:S04]  /*26ae0*/  LDL.LU R7, [R1+0x3ac] ;  /* 0x0003ac0001077983 */ /* 0x000ee80000300800 */
[----:B-1----:R-:W3:Y:S04]  /*26af0*/  LDL.LU R20, [R1+0x370] ;  /* 0x0003700001147983 */ /* 0x002ee80000300800 */
[----:B------:R-:W3:Y:S04]  /*26b00*/  LDL.LU R21, [R1+0x374] ;  /* 0x0003740001157983 */ /* 0x000ee80000300800 */
[----:B----4-:R-:W4:Y:S04]  /*26b10*/  LDL.LU R22, [R1+0x378] ;  /* 0x0003780001167983 */ /* 0x010f280000300800 */
[----:B------:R-:W4:Y:S01]  /*26b20*/  LDL.LU R23, [R1+0x37c] ;  /* 0x00037c0001177983 */ /* 0x000f220000300800 */
[----:B--2---:R-:W-:Y:S03]  /*26b30*/  HMMA.16816.F32 R16, R8, R14, R16 ;  /* 0x0000000e0810723c */ /* 0x004fe60000001810 */
[----:B----4-:R-:W-:Y:S04]  /*26b40*/  STL.64 [R1+0x1510], R22 ;  /* 0x0015101601007387 */ /* 0x010fe80000100a00 */
[----:B---3--:R0:W-:Y:S04]  /*26b50*/  STL.64 [R1+0x1508], R20 ;  /* 0x0015081401007387 */ /* 0x0081e80000100a00 */
        /* <DEDUP_REMOVED lines=20> */
[----:B------:R-:W-:Y:S04]  /*26ca0*/  STL.64 [R1+0x14f0], R18 ;  /* 0x0014f01201007387 */ /* 0x000fe80000100a00 */
[----:B------:R0:W-:Y:S04]  /*26cb0*/  STL.64 [R1+0x1528], R16 ;  /* 0x0015281001007387 */ /* 0x0001e80000100a00 */
[----:B0-----:R-:W2:Y:S04]  /*26cc0*/  LDL.LU R16, [R1+0x390] ;  /* 0x0003900001107983 */ /* 0x001ea80000300800 */
[----:B------:R-:W2:Y:S04]  /*26cd0*/  LDL.LU R17, [R1+0x394] ;  /* 0x0003940001117983 */ /* 0x000ea80000300800 */
[----:B------:R-:W2:Y:S04]  /*26ce0*/  LDL.LU R18, [R1+0x398] ;  /* 0x0003980001127983 */ /* 0x000ea80000300800 */
[----:B------:R-:W2:Y:S01]  /*26cf0*/  LDL.LU R19, [R1+0x39c] ;  /* 0x00039c0001137983 */ /* 0x000ea20000300800 */
[----:B---3--:R-:W-:Y:S03]  /*26d00*/  HMMA.16816.F32 R8, R8, R26, R12 ;  /* 0x0000001a0808723c */ /* 0x008fe6000000180c */
[----:B------:R-:W3:Y:S04]  /*26d10*/  LDL.LU.64 R14, [R1+0x1540] ;  /* 0x00154000010e7983 */ /* 0x000ee80000300a00 */
[----:B------:R-:W3:-:S15]  /*26d20*/  LDL.LU.64 R12, [R1+0x1538] ;  /* 0x00153800010c7983 */ /* 0x000ede0000300a00 */
[----:B------:R-:W-:-:S01]  /*26d30*/  NOP ;  /* 0x0000000000007918 */ /* 0x000fc20000000000 */
[----:B------:R-:W-:Y:S04]  /*26d40*/  STL.64 [R1+0x2b0], R8 ;  /* 0x0002b00801007387 */ /* 0x000fe80000100a00 */
[----:B------:R0:W-:Y:S04]  /*26d50*/  STL.64 [R1+0x2b8], R10 ;  /* 0x0002b80a01007387 */ /* 0x0001e80000100a00 */
[----:B0-----:R-:W3:Y:S04]  /*26d60*/  LDL.64 R10, [R1+0x78] ;  /* 0x00007800010a7983 */ /* 0x001ee80000100a00 */
[----:B------:R0:W-:Y:S04]  /*26d70*/  STL.64 [R1+0x14e8], R26 ;  /* 0x0014e81a01007387 */ /* 0x0001e80000100a00 */
[----:B0-----:R-:W4:Y:S01]  /*26d80*/  LDL.64 R26, [R1+0x58] ;  /* 0x00005800011a7983 */ /* 0x001f220000100a00 */
[----:B---3--:R-:W-:-:S15]  /*26d90*/  HMMA.16816.F32 R4, R12, R10, R4 ;  /* 0x0000000a0c04723c */ /* 0x008fde0000001804 */
[----:B------:R-:W-:-:S08]  /*26da0*/  NOP ;  /* 0x0000000000007918 */ /* 0x000fd00000000000 */
[----:B------:R-:W-:Y:S04]  /*26db0*/  STL.64 [R1+0x690], R4 ;  /* 0x0006900401007387 */ /* 0x000fe80000100a00 */
[----:B------:R0:W-:Y:S04]  /*26dc0*/  STL.64 [R1+0x698], R6 ;  /* 0x0006980601007387 */ /* 0x0001e80000100a00 */
[----:B0-----:R-:W3:Y:S04]  /*26dd0*/  LDL.LU.64 R6, [R1+0x1530] ;  /* 0x0015300001067983 */ /* 0x001ee80000300a00 */
[----:B------:R-:W4:Y:S01]  /*26de0*/  LDL.LU R8, [R1+0x1c0] ;  /* 0x0001c00001087983 */ /* 0x000f220000300800 */
[----:B------:R-:W-:-:S03]  /*26df0*/  IMAD.MOV.U32 R5, RZ, RZ, R10 ;  /* 0x000000ffff057224 */ /* 0x000fc600078e000a */
[----:B------:R-:W4:Y:S01]  /*26e00*/  LDL.LU R9, [R1+0x1c4] ;  /* 0x0001c40001097983 */ /* 0x000f220000300800 */
[----:B------:R-:W-:-:S03]  /*26e10*/  IMAD.MOV.U32 R4, RZ, RZ, R11 ;  /* 0x000000ffff047224 */ /* 0x000fc600078e000b */
[----:B------:R-:W3:Y:S04]  /*26e20*/  LDL.LU R10, [R1+0x1c8] ;  /* 0x0001c800010a7983 */ /* 0x000ee80000300800 */
[----:B------:R-:W3:Y:S01]  /*26e30*/  LDL.LU R11, [R1+0x1cc] ;  /* 0x0001cc00010b7983 */ /* 0x000ee20000300800 */
[----:B--2---:R-:W-:Y:S03]  /*26e40*/  HMMA.16816.F32 R16, R12, R22, R16 ;  /* 0x000000160c10723c */ /* 0x004fe60000001810 */
[----:B---3--:R-:W-:Y:S04]  /*26e50*/  STL.64 [R1+0x1470], R10 ;  /* 0x0014700a01007387 */ /* 0x008fe80000100a00 */
[----:B----4-:R0:W-:Y:S04]  /*26e60*/  STL.64 [R1+0x1468], R8 ;  /* 0x0014680801007387 */ /* 0x0101e80000100a00 */
[----:B0-----:R-:W2:Y:S04]  /*26e70*/  LDL.LU R8, [R1+0x1d0] ;  /* 0x0001d00001087983 */ /* 0x001ea80000300800 */
[----:B------:R-:W2:Y:S04]  /*26e80*/  LDL.LU R9, [R1+0x1d4] ;  /* 0x0001d40001097983 */ /* 0x000ea80000300800 */
[----:B------:R-:W3:Y:S04]  /*26e90*/  LDL.LU R10, [R1+0x1d8] ;  /* 0x0001d800010a7983 */ /* 0x000ee80000300800 */
[----:B------:R-:W3:Y:S04]  /*26ea0*/  LDL.LU R11, [R1+0x1dc] ;  /* 0x0001dc00010b7983 */ /* 0x000ee80000300800 */
[----:B---3--:R-:W-:Y:S04]  /*26eb0*/  STL.64 [R1+0x1480], R10 ;  /* 0x0014800a01007387 */ /* 0x008fe80000100a00 */
[----:B--2---:R0:W-:Y:S04]  /*26ec0*/  STL.64 [R1+0x1478], R8 ;  /* 0x0014780801007387 */ /* 0x0041e80000100a00 */
[----:B------:R1:W-:Y:S04]  /*26ed0*/  STL.64 [R1+0x5e0], R16 ;  /* 0x0005e01001007387 */ /* 0x0003e80000100a00 */
[----:B------:R-:W-:Y:S01]  /*26ee0*/  STL.64 [R1+0x5e8], R18 ;  /* 0x0005e81201007387 */ /* 0x000fe20000100a00 */
[----:B0-----:R-:W-:-:S03]  /*26ef0*/  IMAD.MOV.U32 R9, RZ, RZ, R22 ;  /* 0x000000ffff097224 */ /* 0x001fc600078e0016 */
[----:B-1----:R-:W2:Y:S01]  /*26f00*/  LDL.LU.64 R16, [R1+0x1528] ;  /* 0x0015280001107983 */ /* 0x002ea20000300a00 */
        /* <DEDUP_REMOVED lines=8> */
[----:B------:R-:W3:Y:S01]  /*26f90*/  LDL.LU.64 R20, [R1+0x1508] ;  /* 0x0015080001147983 */ /* 0x000ee20000300a00 */
[----:B------:R-:W-:-:S02]  /*26fa0*/  IMAD.MOV.U32 R10, RZ, RZ, R25 ;  /* 0x000000ffff0a7224 */ /* 0x000fc400078e0019 */
[----:B------:R-:W-:Y:S02]  /*26fb0*/  IMAD.MOV.U32 R11, RZ, RZ, R24 ;  /* 0x000000ffff0b7224 */ /* 0x000fe400078e0018 */
[----:B------:R-:W-:Y:S02]  /*26fc0*/  IMAD.MOV.U32 R19, RZ, RZ, R26 ;  /* 0x000000ffff137224 */ /* 0x000fe400078e001a */
[----:B------:R-:W-:Y:S01]  /*26fd0*/  IMAD.MOV.U32 R18, RZ, RZ, R27 ;  /* 0x000000ffff127224 */ /* 0x000fe200078e001b */
[----:B------:R0:W-:Y:S02]  /*26fe0*/  STL.64 [R1+0x1490], R10 ;  /* 0x0014900a01007387 */ /* 0x0001e40000100a00 */
[----:B---3--:R-:W-:Y:S07]  /*26ff0*/  HMMA.16816.F32 R20, R12, R10, R20 ;  /* 0x0000000a0c14723c */ /* 0x008fee0000001814 */
[----:B0-----:R-:W-:-:S02]  /*27000*/  IMAD.MOV.U32 R10, RZ, RZ, R19 ;  /* 0x000000ffff0a7224 */ /* 0x001fc400078e0013 */
[----:B------:R-:W-:-:S14]  /*27010*/  IMAD.MOV.U32 R11, RZ, RZ, R18 ;  /* 0x000000ffff0b7224 */ /* 0x000fdc00078e0012 */
[----:B------:R-:W-:Y:S04]  /*27020*/  STL.64 [R1+0x500], R20 ;  /* 0x0005001401007387 */ /* 0x000fe80000100a00 */
[----:B------:R-:W-:Y:S04]  /*27030*/  STL.64 [R1+0x508], R22 ;  /* 0x0005081601007387 */ /* 0x000fe80000100a00 */
[----:B------:R0:W-:Y:S04]  /*27040*/  STL.64 [R1+0x14a8], R10 ;  /* 0x0014a80a01007387 */ /* 0x0001e80000100a00 */
[----:B------:R-:W3:Y:S04]  /*27050*/  LDL.LU R24, [R1+0x340] ;  /* 0x0003400001187983 */ /* 0x000ee80000300800 */
[----:B------:R-:W3:Y:S04]  /*27060*/  LDL.LU R25, [R1+0x344] ;  /* 0x0003440001197983 */ /* 0x000ee80000300800 */
[----:B------:R-:W4:Y:S04]  /*27070*/  LDL.LU R26, [R1+0x348] ;  /* 0x00034800011a7983 */ /* 0x000f280000300800 */
[----:B------:R-:W4:Y:S01]  /*27080*/  LDL.LU R27, [R1+0x34c] ;  /* 0x00034c00011b7983 */ /* 0x000f220000300800 */
[----:B0-----:R-:W-:-:S02]  /*27090*/  IMAD.MOV.U32 R10, RZ, RZ, R9 ;  /* 0x000000ffff0a7224 */ /* 0x001fc400078e0009 */
[----:B------:R-:W-:Y:S01]  /*270a0*/  IMAD.MOV.U32 R11, RZ, RZ, R8 ;  /* 0x000000ffff0b7224 */ /* 0x000fe200078e0008 */
[----:B----4-:R-:W-:Y:S04]  /*270b0*/  STL.64 [R1+0x1500], R26 ;  /* 0x0015001a01007387 */ /* 0x010fe80000100a00 */
[----:B---3--:R0:W-:Y:S04]  /*270c0*/  STL.64 [R1+0x14f8], R24 ;  /* 0x0014f81801007387 */ /* 0x0081e80000100a00 */
[----:B0-----:R-:W3:Y:S04]  /*270d0*/  LDL.LU R24, [R1+0x350] ;  /* 0x0003500001187983 */ /* 0x001ee80000300800 */
        /* <DEDUP_REMOVED lines=8> */
[----:B------:R-:W2:Y:S04]  /*27160*/  LDL.LU R8, [R1+0x360] ;  /* 0x0003600001087983 */ /* 0x000ea80000300800 */
[----:B------:R-:W2:Y:S04]  /*27170*/  LDL.LU R9, [R1+0x364] ;  /* 0x0003640001097983 */ /* 0x000ea80000300800 */
[----:B0-----:R-:W2:Y:S04]  /*27180*/  LDL.LU R10, [R1+0x368] ;  /* 0x00036800010a7983 */ /* 0x001ea80000300800 */
[----:B------:R-:W2:Y:S02]  /*27190*/  LDL.LU R11, [R1+0x36c] ;  /* 0x00036c00010b7983 */ /* 0x000ea40000300800 */
[----:B--2---:R-:W-:-:S15]  /*271a0*/  HMMA.16816.F32 R8, R12, R6, R8 ;  /* 0x000000060c08723c */ /* 0x004fde0000001808 */
[----:B------:R-:W-:-:S08]  /*271b0*/  NOP ;  /* 0x0000000000007918 */ /* 0x000fd00000000000 */
[----:B------:R-:W-:Y:S04]  /*271c0*/  STL.64 [R1+0x490], R8 ;  /* 0x0004900801007387 */ /* 0x000fe80000100a00 */
[----:B------:R0:W-:Y:S04]  /*271d0*/  STL.64 [R1+0x498], R10 ;  /* 0x0004980a01007387 */ /* 0x0001e80000100a00 */
[----:B------:R1:W-:Y:S01]  /*271e0*/  STL.64 [R1+0x1488], R6 ;  /* 0x0014880601007387 */ /* 0x0003e20000100a00 */
[----:B0-----:R-:W-:Y:S02]  /*271f0*/  IMAD.MOV.U32 R11, RZ, RZ, R4 ;  /* 0x000000ffff0b7224 */ /* 0x001fe400078e0004 */
[----:B------:R-:W-:Y:S01]  /*27200*/  IMAD.MOV.U32 R10, RZ, RZ, R5 ;  /* 0x000000ffff0a7224 */ /* 0x000fe200078e0005 */
[----:B------:R-:W2:Y:S04]  /*27210*/  LDL.LU R4, [R1+0x1e0] ;  /* 0x0001e00001047983 */ /* 0x000ea80000300800 */
        /* <DEDUP_REMOVED lines=10> */
[----:B------:R-:W-:-:S07]  /*272c0*/  IMAD.MOV.U32 R19, RZ, RZ, R16 ;  /* 0x000000ffff137224 */ /* 0x000fce00078e0010 */
[C---:B------:R-:W-:Y:S01]  /*272d0*/  HMMA.16816.F32 R16, R12.reuse, R18, R24 ;  /* 0x000000120c10723c */ /* 0x040fe20000001818 */
        /* <DEDUP_REMOVED lines=16> */
[----:B0-----:R-:W3:Y:S02]  /*273e0*/  LDL.LU.64 R18, [R1+0x14f0] ;  /* 0x0014f00001127983 */ /* 0x001ee40000300a00 */
[----:B---3--:R-:W-:-:S15]  /*273f0*/  HMMA.16816.F32 R24, R12, R18, R24 ;  /* 0x000000120c18723c */ /* 0x008fde0000001818 */
[----:B------:R-:W-:-:S08]  /*27400*/  NOP ;  /* 0x0000000000007918 */ /* 0x000fd00000000000 */
[----:B------:R-:W-:Y:S04]  /*27410*/  STL.64 [R1+0x3d0], R24 ;  /* 0x0003d01801007387 */ /* 0x000fe80000100a00 */
[----:B------:R0:W-:Y:S04]  /*27420*/  STL.64 [R1+0x3d8], R26 ;  /* 0x0003d81a01007387 */ /* 0x0001e80000100a00 */
[----:B0-----:R-:W4:Y:S01]  /*27430*/  LDL.LU.64 R26, [R1+0x14e8] ;  /* 0x0014e800011a7983 */ /* 0x001f220000300a00 */
[----:B------:R-:W-:Y:S02]  /*27440*/  IMAD.MOV.U32 R9, RZ, RZ, R18 ;  /* 0x000000ffff097224 */ /* 0x000fe400078e0012 */
[----:B------:R-:W-:-:S02]  /*27450*/  IMAD.MOV.U32 R8, RZ, RZ, R19 ;  /* 0x000000ffff087224 */ /* 0x000fc400078e0013 */
[----:B------:R-:W2:Y:S04]  /*27460*/  LDL.LU.64 R18, [R1+0x14e0] ;  /* 0x0014e00001127983 */ /* 0x000ea80000300a00 */
[----:B------:R-:W2:Y:S01]  /*27470*/  LDL.LU.64 R16, [R1+0x14d8] ;  /* 0x0014d80001107983 */ /* 0x000ea20000300a00 */
[----:B----4-:R-:W-:Y:S06]  /*27480*/  HMMA.16816.F32 R12, R12, R26, R20 ;  /* 0x0000001a0c0c723c */ /* 0x010fec0000001814 */
[----:B------:R0:W-:Y:S04]  /*27490*/  STL.64 [R1+0x1450], R26 ;  /* 0x0014501a01007387 */ /* 0x0001e80000100a00 */
[----:B------:R-:W3:-:S13]  /*274a0*/  LDL.LU R24, [R1+0x1b0] ;  /* 0x0001b00001187983 */ /* 0x000eda0000300800 */
[----:B------:R-:W-:Y:S04]  /*274b0*/  STL.64 [R1+0x380], R12 ;  /* 0x0003800c01007387 */ /* 0x000fe80000100a00 */
[----:B------:R1:W-:Y:S04]  /*274c0*/  STL.64 [R1+0x388], R14 ;  /* 0x0003880e01007387 */ /* 0x0003e80000100a00 */
[----:B------:R-:W3:Y:S04]  /*274d0*/  LDL.LU R25, [R1+0x1b4] ;  /* 0x0001b40001197983 */ /* 0x000ee80000300800 */
[----:B0-----:R-:W4:Y:S04]  /*274e0*/  LDL.LU R26, [R1+0x1b8] ;  /* 0x0001b800011a7983 */ /* 0x001f280000300800 */
[----:B------:R-:W4:Y:S01]  /*274f0*/  LDL.LU R27, [R1+0x1bc] ;  /* 0x0001bc00011b7983 */ /* 0x000f220000300800 */
[----:B-1----:R-:W-:-:S02]  /*27500*/  IMAD.MOV.U32 R14, RZ, RZ, R9 ;  /* 0x000000ffff0e7224 */ /* 0x002fc400078e0009 */
[----:B------:R-:W-:Y:S02]  /*27510*/  IMAD.MOV.U32 R15, RZ, RZ, R8 ;  /* 0x000000ffff0f7224 */ /* 0x000fe400078e0008 */
[C---:B--2---:R-:W-:Y:S01]  /*27520*/  HMMA.16816.F32 R8, R16.reuse, R10, R4 ;  /* 0x0000000a1008723c */ /* 0x044fe20000001804 */
[----:B----4-:R0:W-:Y:S04]  /*27530*/  STL.64 [R1+0x1460], R26 ;  /* 0x0014601a01007387 */ /* 0x0101e80000100a00 */
[----:B---3--:R-:W-:Y:S04]  /*27540*/  STL.64 [R1+0x1458], R24 ;  /* 0x0014581801007387 */ /* 0x008fe80000100a00 */
[----:B0-----:R-:W2:Y:S04]  /*27550*/  LDL.LU.64 R26, [R1+0x28] ;  /* 0x00002800011a7983 */ /* 0x001ea80000300a00 */
[----:B------:R-:W3:Y:S04]  /*27560*/  LDL.LU R20, [R1+0x180] ;  /* 0x0001800001147983 */ /* 0x000ee80000300800 */
[----:B------:R-:W3:Y:S04]  /*27570*/  LDL.LU R21, [R1+0x184] ;  /* 0x0001840001157983 */ /* 0x000ee80000300800 */
[----:B------:R-:W3:Y:S04]  /*27580*/  LDL.LU R22, [R1+0x188] ;  /* 0x0001880001167983 */ /* 0x000ee80000300800 */
[----:B------:R-:W3:Y:S04]  /*27590*/  LDL.LU R23, [R1+0x18c] ;  /* 0x00018c0001177983 */ /* 0x000ee80000300800 */
[----:B------:R-:W4:Y:S04]  /*275a0*/  LDL.LU.64 R6, [R1+0x14d0] ;  /* 0x0014d00001067983 */ /* 0x000f280000300a00 */
[----:B------:R-:W4:Y:S04]  /*275b0*/  LDL.LU.64 R4, [R1+0x14c8] ;  /* 0x0014c80001047983 */ /* 0x000f280000300a00 */
[----:B------:R-:W-:Y:S04]  /*275c0*/  STL.64 [R1+0x620], R8 ;  /* 0x0006200801007387 */ /* 0x000fe80000100a00 */
[----:B------:R0:W-:Y:S04]  /*275d0*/  STL.64 [R1+0x628], R10 ;  /* 0x0006280a01007387 */ /* 0x0001e80000100a00 */
[----:B0-----:R-:W4:Y:S02]  /*275e0*/  LDL.LU.64 R10, [R1+0x14c0] ;  /* 0x0014c000010a7983 */ /* 0x001f240000300a00 */
[----:B----4-:R-:W-:Y:S02]  /*275f0*/  HMMA.16816.F32 R8, R16, R10, R4 ;  /* 0x0000000a1008723c */ /* 0x010fe40000001804 */
[----:B------:R-:W4:Y:S04]  /*27600*/  LDL.LU.64 R6, [R1+0x14b8] ;  /* 0x0014b80001067983 */ /* 0x000f280000300a00 */
[----:B------:R-:W4:-:S15]  /*27610*/  LDL.LU.64 R4, [R1+0x14b0] ;  /* 0x0014b00001047983 */ /* 0x000f1e0000300a00 */
[----:B------:R-:W-:-:S02]  /*27620*/  NOP ;  /* 0x0000000000007918 */ /* 0x000fc40000000000 */
        /* <DEDUP_REMOVED lines=11> */
[----:B------:R-:W4:-:S15]  /*276e0*/  LDL.LU.64 R6, [R1+0x1488] ;  /* 0x0014880001067983 */ /* 0x000f1e0000300a00 */
[----:B------:R-:W-:-:S06]  /*276f0*/  NOP ;  /* 0x0000000000007918 */ /* 0x000fcc0000000000 */
[----:B------:R-:W-:Y:S04]  /*27700*/  STL.64 [R1+0x4c0], R8 ;  /* 0x0004c00801007387 */ /* 0x000fe80000100a00 */
[----:B------:R0:W-:Y:S04]  /*27710*/  STL.64 [R1+0x4c8], R10 ;  /* 0x0004c80a01007387 */ /* 0x0001e80000100a00 */
[----:B0-----:R-:W4:Y:S04]  /*27720*/  LDL.LU.64 R10, [R1+0x1480] ;  /* 0x00148000010a7983 */ /* 0x001f280000300a00 */
[----:B------:R-:W4:Y:S02]  /*27730*/  LDL.LU.64 R8, [R1+0x1478] ;  /* 0x0014780001087983 */ /* 0x000f240000300a00 */
[----:B----4-:R-:W-:Y:S02]  /*27740*/  HMMA.16816.F32 R4, R16, R6, R8 ;  /* 0x000000061004723c */ /* 0x010fe40000001808 */
[----:B------:R-:W2:Y:S04]  /*27750*/  LDL.LU.64 R10, [R1+0x1470] ;  /* 0x00147000010a7983 */ /* 0x000ea80000300a00 */
[----:B------:R-:W2:-:S15]  /*27760*/  LDL.LU.64 R8, [R1+0x1468] ;  /* 0x0014680001087983 */ /* 0x000e9e0000300a00 */
[----:B------:R-:W-:-:S02]  /*27770*/  NOP ;  /* 0x0000000000007918 */ /* 0x000fc40000000000 */
[----:B------:R0:W-:Y:S04]  /*27780*/  STL.64 [R1+0x3f0], R4 ;  /* 0x0003f00401007387 */ /* 0x0001e80000100a00 */
[----:B------:R1:W-:Y:S04]  /*27790*/  STL.64 [R1+0x3f8], R6 ;  /* 0x0003f80601007387 */ /* 0x0003e80000100a00 */
[----:B0-----:R-:W4:Y:S04]  /*277a0*/  LDL.LU R4, [R1+0x170] ;  /* 0x0001700001047983 */ /* 0x001f280000300800 */
[----:B------:R-:W4:Y:S04]  /*277b0*/  LDL.LU R5, [R1+0x174] ;  /* 0x0001740001057983 */ /* 0x000f280000300800 */
[----:B-1----:R-:W4:Y:S04]  /*277c0*/  LDL.LU R6, [R1+0x178] ;  /* 0x0001780001067983 */ /* 0x002f280000300800 */
[----:B------:R-:W4:Y:S01]  /*277d0*/  LDL.LU R7, [R1+0x17c] ;  /* 0x00017c0001077983 */ /* 0x000f220000300800 */
[----:B--2---:R-:W-:-:S15]  /*277e0*/  HMMA.16816.F32 R8, R16, R26, R8 ;  /* 0x0000001a1008723c */ /* 0x004fde0000001808 */
[----:B------:R-:W-:-:S08]  /*277f0*/  NOP ;  /* 0x0000000000007918 */ /* 0x000fd00000000000 */
[----:B------:R0:W-:Y:S04]  /*27800*/  STL.64 [R1+0x3c0], R8 ;  /* 0x0003c00801007387 */ /* 0x0001e80000100a00 */
[----:B------:R-:W-:Y:S01]  /*27810*/  STL.64 [R1+0x3c8], R10 ;  /* 0x0003c80a01007387 */ /* 0x000fe20000100a00 */
[----:B0-----:R-:W-:Y:S02]  /*27820*/  IMAD.MOV.U32 R9, RZ, RZ, R26 ;  /* 0x000000ffff097224 */ /* 0x001fe400078e001a */
[----:B------:R-:W-:Y:S02]  /*27830*/  IMAD.MOV.U32 R8, RZ, RZ, R27 ;  /* 0x000000ffff087224 */ /* 0x000fe400078e001b */
[----:B------:R-:W2:Y:S04]  /*27840*/  LDL.LU.64 R26, [R1+0x1460] ;  /* 0x00146000011a7983 */ /* 0x000ea80000300a00 */
[----:B------:R-:W2:Y:S04]  /*27850*/  LDL.LU.64 R24, [R1+0x1458] ;  /* 0x0014580001187983 */ /* 0x000ea80000300a00 */
[----:B------:R0:W-:Y:S04]  /*27860*/  STL.64 [R1+0x1418], R8 ;  /* 0x0014180801007387 */ /* 0x0001e80000100a00 */
        /* <DEDUP_REMOVED lines=11> */
[----:B----4-:R0:W-:Y:S04]  /*27920*/  STL.64 [R1+0x1438], R10 ;  /* 0x0014380a01007387 */ /* 0x0101e80000100a00 */
[----:B---3--:R-:W-:Y:S04]  /*27930*/  STL.64 [R1+0x1430], R8 ;  /* 0x0014300801007387 */ /* 0x008fe80000100a00 */
[----:B0-----:R-:W2:-:S12]  /*27940*/  LDL.LU.64 R10, [R1+0x78] ;  /* 0x00007800010a7983 */ /* 0x001e980000300a00 */
[----:B------:R-:W-:Y:S04]  /*27950*/  STL.64 [R1+0x3b0], R24 ;  /* 0x0003b01801007387 */ /* 0x000fe80000100a00 */
[----:B------:R0:W-:Y:S04]  /*27960*/  STL.64 [R1+0x3b8], R26 ;  /* 0x0003b81a01007387 */ /* 0x0001e80000100a00 */
[----:B0-----:R-:W3:Y:S04]  /*27970*/  LDL.LU.64 R26, [R1+0x1450] ;  /* 0x00145000011a7983 */ /* 0x001ee80000300a00 */
[----:B------:R0:W-:Y:S04]  /*27980*/  STL.64 [R1+0x1410], R14 ;  /* 0x0014100e01007387 */ /* 0x0001e80000100a00 */
[----:B0-----:R-:W4:Y:S01]  /*27990*/  LDL.LU.64 R14, [R1+0x58] ;  /* 0x00005800010e7983 */ /* 0x001f220000300a00 */
[----:B---3--:R-:W-:Y:S03]  /*279a0*/  HMMA.16816.F32 R16, R16, R26, R20 ;  /* 0x0000001a1010723c */ /* 0x008fe60000001814 */
[----:B------:R-:W2:Y:S04]  /*279b0*/  LDL.LU.64 R22, [R1+0x1448] ;  /* 0x0014480001167983 */ /* 0x000ea80000300a00 */
[----:B------:R-:W2:-:S15]  /*279c0*/  LDL.LU.64 R20, [R1+0x1440] ;  /* 0x0014400001147983 */ /* 0x000e9e0000300a00 */
[----:B------:R-:W-:-:S01]  /*279d0*/  NOP ;  /* 0x0000000000007918 */ /* 0x000fc20000000000 */
[----:B------:R-:W-:Y:S04]  /*279e0*/  STL.64 [R1+0x370], R16 ;  /* 0x0003701001007387 */ /* 0x000fe80000100a00 */
[----:B------:R0:W-:Y:S04]  /*279f0*/  STL.64 [R1+0x378], R18 ;  /* 0x0003781201007387 */ /* 0x0001e80000100a00 */
[----:B0-----:R-:W3:Y:S04]  /*27a00*/  LDL.LU.64 R18, [R1+0x68] ;  /* 0x0000680001127983 */ /* 0x001ee80000300a00 */
[----:B------:R0:W-:Y:S04]  /*27a10*/  STL.64 [R1+0x13f0], R26 ;  /* 0x0013f01a01007387 */ /* 0x0001e80000100a00 */
[----:B------:R-:W4:Y:S04]  /*27a20*/  LDL.LU R24, [R1+0x130] ;  /* 0x0001300001187983 */ /* 0x000f280000300800 */
[----:B------:R-:W4:Y:S04]  /*27a30*/  LDL.LU R25, [R1+0x134] ;  /* 0x0001340001197983 */ /* 0x000f280000300800 */
[----:B0-----:R-:W3:Y:S04]  /*27a40*/  LDL.LU R26, [R1+0x138] ;  /* 0x00013800011a7983 */ /* 0x001ee80000300800 */
[----:B------:R-:W3:Y:S01]  /*27a50*/  LDL.LU R27, [R1+0x13c] ;  /* 0x00013c00011b7983 */ /* 0x000ee20000300800 */
[----:B--2---:R-:W-:Y:S03]  /*27a60*/  HMMA.16816.F32 R4, R20, R10, R4 ;  /* 0x0000000a1404723c */ /* 0x004fe60000001804 */
[----:B---3--:R0:W-:Y:S04]  /*27a70*/  STL.64 [R1+0x1408], R26 ;  /* 0x0014081a01007387 */ /* 0x0081e80000100a00 */
[----:B----4-:R-:W-:Y:S04]  /*27a80*/  STL.64 [R1+0x1400], R24 ;  /* 0x0014001801007387 */ /* 0x010fe80000100a00 */
[----:B0-----:R-:W2:-:S12]  /*27a90*/  LDL.LU.64 R26, [R1+0x48] ;  /* 0x00004800011a7983 */ /* 0x001e980000300a00 */
[----:B------:R-:W-:Y:S04]  /*27aa0*/  STL.64 [R1+0x610], R4 ;  /* 0x0006100401007387 */ /* 0x000fe80000100a00 */
[----:B------:R0:W-:Y:S02]  /*27ab0*/  STL.64 [R1+0x618], R6 ;  /* 0x0006180601007387 */ /* 0x0001e40000100a00 */
[----:B0-----:R-:W-:Y:S02]  /*27ac0*/  IMAD.MOV.U32 R7, RZ, RZ, R10 ;  /* 0x000000ffff077224 */ /* 0x001fe400078e000a */
[----:B------:R-:W-:Y:S02]  /*27ad0*/  IMAD.MOV.U32 R6, RZ, RZ, R11 ;  /* 0x000000ffff067224 */ /* 0x000fe400078e000b */
[----:B------:R-:W3:Y:S04]  /*27ae0*/  LDL.LU.64 R10, [R1+0x1438] ;  /* 0x00143800010a7983 */ /* 0x000ee80000300a00 */
[----:B------:R-:W3:Y:S01]  /*27af0*/  LDL.LU.64 R8, [R1+0x1430] ;  /* 0x0014300001087983 */ /* 0x000ee20000300a00 */
[----:B------:R-:W-:-:S02]  /*27b00*/  IMAD.MOV.U32 R5, RZ, RZ, R18 ;  /* 0x000000ffff057224 */ /* 0x000fc400078e0012 */
[----:B------:R-:W-:Y:S01]  /*27b10*/  IMAD.MOV.U32 R4, RZ, RZ, R19 ;  /* 0x000000ffff047224 */ /* 0x000fe200078e0013 */
[----:B---3--:R-:W-:-:S15]  /*27b20*/  HMMA.16816.F32 R8, R20, R18, R8 ;  /* 0x000000121408723c */ /* 0x008fde0000001808 */
[----:B------:R-:W-:-:S08]  /*27b30*/  NOP ;  /* 0x0000000000007918 */ /* 0x000fd00000000000 */
[----:B------:R-:W-:Y:S01]  /*27b40*/  STL.64 [R1+0x5a0], R8 ;  /* 0x0005a00801007387 */ /* 0x000fe20000100a00 */
[----:B------:R-:W-:Y:S02]  /*27b50*/  IMAD.MOV.U32 R18, RZ, RZ, R9 ;  /* 0x000000ffff127224 */ /* 0x000fe400078e0009 */
[----:B------:R-:W-:Y:S01]  /*27b60*/  IMAD.MOV.U32 R19, RZ, RZ, R11 ;  /* 0x000000ffff137224 */ /* 0x000fe200078e000b */
[----:B------:R0:W-:Y:S04]  /*27b70*/  STL.64 [R1+0x5a8], R10 ;  /* 0x0005a80a01007387 */ /* 0x0001e80000100a00 */
[----:B0-----:R-:W3:Y:S04]  /*27b80*/  LDL.LU.64 R10, [R1+0x1428] ;  /* 0x00142800010a7983 */ /* 0x001ee80000300a00 */
[----:B------:R-:W3:Y:S04]  /*27b90*/  LDL.LU.64 R8, [R1+0x1420] ;  /* 0x0014200001087983 */ /* 0x000ee80000300a00 */
[----:B------:R0:W-:Y:S04]  /*27ba0*/  STL [R1+0x11f8], R18 ;  /* 0x0011f81201007387 */ /* 0x0001e80000100800 */
[----:B------:R1:W-:Y:S04]  /*27bb0*/  STL [R1+0x11f4], R19 ;  /* 0x0011f41301007387 */ /* 0x0003e80000100800 */
[----:B------:R-:W4:Y:S04]  /*27bc0*/  LDL.LU R16, [R1+0x140] ;  /* 0x0001400001107983 */ /* 0x000f280000300800 */
[----:B------:R-:W4:Y:S04]  /*27bd0*/  LDL.LU R17, [R1+0x144] ;  /* 0x0001440001117983 */ /* 0x000f280000300800 */
[----:B0-----:R-:W4:Y:S04]  /*27be0*/  LDL.LU R18, [R1+0x148] ;  /* 0x0001480001127983 */ /* 0x001f280000300800 */
[----:B-1----:R-:W4:Y:S01]  /*27bf0*/  LDL.LU R19, [R1+0x14c] ;  /* 0x00014c0001137983 */ /* 0x002f220000300800 */
[----:B--2---:R-:W-:-:S02]  /*27c00*/  IMAD.MOV.U32 R13, RZ, RZ, R26 ;  /* 0x000000ffff0d7224 */ /* 0x004fc400078e001a */
[----:B------:R-:W-:Y:S01]  /*27c10*/  IMAD.MOV.U32 R12, RZ, RZ, R27 ;  /* 0x000000ffff0c7224 */ /* 0x000fe200078e001b */
[C---:B---3--:R-:W-:Y:S06]  /*27c20*/  HMMA.16816.F32 R8, R20.reuse, R14, R8 ;  /* 0x0000000e1408723c */ /* 0x048fec0000001808 */
[----:B----4-:R-:W-:-:S15]  /*27c30*/  HMMA.16816.F32 R16, R20, R26, R16 ;  /* 0x0000001a1410723c */ /* 0x010fde0000001810 */
[----:B------:R-:W-:-:S02]  /*27c40*/  NOP ;  /* 0x0000000000007918 */ /* 0x000fc40000000000 */
[----:B------:R0:W-:Y:S04]  /*27c50*/  STL.64 [R1+0x520], R8 ;  /* 0x0005200801007387 */ /* 0x0001e80000100a00 */
[----:B------:R1:W-:Y:S04]  /*27c60*/  STL.64 [R1+0x528], R10 ;  /* 0x0005280a01007387 */ /* 0x0003e80000100a00 */
[----:B0-----:R-:W2:Y:S01]  /*27c70*/  LDL.LU.64 R8, [R1+0x1418] ;  /* 0x0014180001087983 */ /* 0x001ea20000300a00 */
[----:B-1----:R-:W-:Y:S02]  /*27c80*/  IMAD.MOV.U32 R11, RZ, RZ, R14 ;  /* 0x000000ffff0b7224 */ /* 0x002fe400078e000e */
[----:B------:R-:W-:-:S02]  /*27c90*/  IMAD.MOV.U32 R10, RZ, RZ, R15 ;  /* 0x000000ffff0a7224 */ /* 0x000fc400078e000f */
[----:B------:R-:W3:Y:S04]  /*27ca0*/  LDL.LU.64 R14, [R1+0x1410] ;  /* 0x00141000010e7983 */ /* 0x000ee80000300a00 */
[----:B------:R-:W4:Y:S04]  /*27cb0*/  LDL.LU.64 R26, [R1+0x1408] ;  /* 0x00140800011a7983 */ /* 0x000f280000300a00 */
[----:B------:R-:W4:Y:S04]  /*27cc0*/  LDL.LU.64 R24, [R1+0x1400] ;  /* 0x0014000001187983 */ /* 0x000f280000300a00 */
[----:B------:R0:W-:Y:S04]  /*27cd0*/  STL.64 [R1+0x4a0], R16 ;  /* 0x0004a01001007387 */ /* 0x0001e80000100a00 */
[----:B------:R1:W-:Y:S01]  /*27ce0*/  STL.64 [R1+0x4a8], R18 ;  /* 0x0004a81201007387 */ /* 0x0003e20000100a00 */
[----:B0-----:R-:W-:-:S02]  /*27cf0*/  IMAD.MOV.U32 R16, RZ, RZ, R17 ;  /* 0x000000ffff107224 */ /* 0x001fc400078e0011 */
[----:B-1----:R-:W-:Y:S02]  /*27d00*/  IMAD.MOV.U32 R18, RZ, RZ, R13 ;  /* 0x000000ffff127224 */ /* 0x002fe400078e000d */
[----:B------:R-:W-:Y:S01]  /*27d10*/  IMAD.MOV.U32 R19, RZ, RZ, R12 ;  /* 0x000000ffff137224 */ /* 0x000fe200078e000c */
[----:B------:R-:W-:Y:S04]  /*27d20*/  STL [R1+0x11fc], R16 ;  /* 0x0011fc1001007387 */ /* 0x000fe80000100800 */
[----:B------:R0:W-:Y:S02]  /*27d30*/  STL.64 [R1+0x1390], R18 ;  /* 0x0013901201007387 */ /* 0x0001e40000100a00 */
[----:B0-----:R-:W-:Y:S02]  /*27d40*/  IMAD.MOV.U32 R18, RZ, RZ, R11 ;  /* 0x000000ffff127224 */ /* 0x001fe400078e000b */
[----:B------:R-:W-:-:S05]  /*27d50*/  IMAD.MOV.U32 R19, RZ, RZ, R10 ;  /* 0x000000ffff137224 */ /* 0x000fca00078e000a */
[----:B------:R0:W-:Y:S02]  /*27d60*/  STL.64 [R1+0x13a8], R18 ;  /* 0x0013a81201007387 */ /* 0x0001e40000100a00 */
[----:B0-----:R-:W-:Y:S02]  /*27d70*/  IMAD.MOV.U32 R18, RZ, RZ, R5 ;  /* 0x000000ffff127224 */ /* 0x001fe400078e0005 */
[----:B------:R-:W-:-:S05]  /*27d80*/  IMAD.MOV.U32 R19, RZ, RZ, R4 ;  /* 0x000000ffff137224 */ /* 0x000fca00078e0004 */
[----:B------:R0:W-:Y:S04]  /*27d90*/  STL.64 [R1+0x13c0], R18 ;  /* 0x0013c01201007387 */ /* 0x0001e80000100a00 */
[----:B0-----:R-:W4:Y:S02]  /*27da0*/  LDL.LU.64 R18, [R1+0x38] ;  /* 0x0000380001127983 */ /* 0x001f240000300a00 */
[----:B----4-:R-:W-:Y:S06]  /*27db0*/  HMMA.16816.F32 R24, R20, R18, R24 ;  /* 0x000000121418723c */ /* 0x010fec0000001818 */
[----:B------:R-:W-:-:S02]  /*27dc0*/  IMAD.MOV.U32 R5, RZ, RZ, R18 ;  /* 0x000000ffff057224 */ /* 0x000fc400078e0012 */
[----:B------:R-:W-:Y:S02]  /*27dd0*/  IMAD.MOV.U32 R4, RZ, RZ, R19 ;  /* 0x000000ffff047224 */ /* 0x000fe400078e0013 */
[----:B------:R-:W-:Y:S02]  /*27de0*/  IMAD.MOV.U32 R18, RZ, RZ, R7 ;  /* 0x000000ffff127224 */ /* 0x000fe400078e0007 */
[----:B------:R-:W-:-:S11]  /*27df0*/  IMAD.MOV.U32 R19, RZ, RZ, R6 ;  /* 0x000000ffff137224 */ /* 0x000fd600078e0006 */
[----:B------:R-:W-:Y:S04]  /*27e00*/  STL.64 [R1+0x400], R24 ;  /* 0x0004001801007387 */ /* 0x000fe80000100a00 */
[----:B------:R-:W-:Y:S04]  /*27e10*/  STL.64 [R1+0x408], R26 ;  /* 0x0004081a01007387 */ /* 0x000fe80000100a00 */
[----:B------:R-:W-:Y:S04]  /*27e20*/  STL.64 [R1+0x13e8], R4 ;  /* 0x0013e80401007387 */ /* 0x000fe80000100a00 */
[----:B------:R0:W-:Y:S04]  /*27e30*/  STL.64 [R1+0x13f8], R18 ;  /* 0x0013f81201007387 */ /* 0x0001e80000100a00 */
[----:B------:R-:W4:Y:S04]  /*27e40*/  LDL.LU R16, [R1+0x120] ;  /* 0x0001200001107983 */ /* 0x000f280000300800 */
[----:B------:R-:W4:Y:S04]  /*27e50*/  LDL.LU R17, [R1+0x124] ;  /* 0x0001240001117983 */ /* 0x000f280000300800 */
[----:B0-----:R-:W4:Y:S04]  /*27e60*/  LDL.LU R18, [R1+0x128] ;  /* 0x0001280001127983 */ /* 0x001f280000300800 */
[----:B------:R-:W4:Y:S04]  /*27e70*/  LDL.LU R19, [R1+0x12c] ;  /* 0x00012c0001137983 */ /* 0x000f280000300800 */
[----:B------:R-:W3:Y:S04]  /*27e80*/  LDL.LU R24, [R1+0x110] ;  /* 0x0001100001187983 */ /* 0x000ee80000300800 */
[----:B------:R-:W3:Y:S01]  /*27e90*/  LDL.LU R25, [R1+0x114] ;  /* 0x0001140001197983 */ /* 0x000ee20000300800 */
[----:B------:R-:W-:-:S03]  /*27ea0*/  IMAD.MOV.U32 R11, RZ, RZ, R27 ;  /* 0x000000ffff0b7224 */ /* 0x000fc600078e001b */
[----:B------:R-:W3:Y:S04]  /*27eb0*/  LDL.LU R26, [R1+0x118] ;  /* 0x00011800011a7983 */ /* 0x000ee80000300800 */
[----:B------:R-:W3:Y:S04]  /*27ec0*/  LDL.LU R27, [R1+0x11c] ;  /* 0x00011c00011b7983 */ /* 0x000ee80000300800 */
[----:B------:R-:W3:Y:S04]  /*27ed0*/  LDL.LU R4, [R1+0x100] ;  /* 0x0001000001047983 */ /* 0x000ee80000300800 */
[----:B------:R-:W3:Y:S04]  /*27ee0*/  LDL.LU R5, [R1+0x104] ;  /* 0x0001040001057983 */ /* 0x000ee80000300800 */
[----:B------:R-:W3:Y:S04]  /*27ef0*/  LDL.LU R6, [R1+0x108] ;  /* 0x0001080001067983 */ /* 0x000ee80000300800 */
[----:B------:R-:W3:Y:S04]  /*27f00*/  LDL.LU R7, [R1+0x10c] ;  /* 0x00010c0001077983 */ /* 0x000ee80000300800 */
[----:B------:R-:W3:Y:S04]  /*27f10*/  LDL.LU.64 R12, [R1+0x670] ;  /* 0x00067000010c7983 */ /* 0x000ee80000300a00 */
[----:B------:R0:W-:Y:S01]  /*27f20*/  STL [R1+0x1200], R11 ;  /* 0x0012000b01007387 */ /* 0x0001e20000100800 */
[----:B--2---:R-:W-:-:S02]  /*27f30*/  IMAD.MOV.U32 R10, RZ, RZ, R9 ;  /* 0x000000ffff0a7224 */ /* 0x004fc400078e0009 */
[----:B0-----:R-:W-:-:S07]  /*27f40*/  IMAD.MOV.U32 R11, RZ, RZ, R8 ;  /* 0x000000ffff0b7224 */ /* 0x001fce00078e0008 */
[----:B----4-:R-:W-:-:S15]  /*27f50*/  HMMA.16816.F32 R16, R20, R10, R16 ;  /* 0x0000000a1410723c */ /* 0x010fde0000001810 */
[----:B------:R-:W-:-:S08]  /*27f60*/  NOP ;  /* 0x0000000000007918 */ /* 0x000fd00000000000 */
[----:B------:R-:W-:Y:S04]  /*27f70*/  STL.64 [R1+0x3a0], R16 ;  /* 0x0003a01001007387 */ /* 0x000fe80000100a00 */
[----:B------:R0:W-:Y:S04]  /*27f80*/  STL.64 [R1+0x3a8], R18 ;  /* 0x0003a81201007387 */ /* 0x0001e80000100a00 */
[----:B0-----:R-:W2:Y:S04]  /*27f90*/  LDL.LU.64 R18, [R1+0x13f8] ;  /* 0x0013f80001127983 */ /* 0x001ea80000300a00 */
[----:B------:R0:W-:Y:S04]  /*27fa0*/  STL.64 [R1+0x1388], R10 ;  /* 0x0013880a01007387 */ /* 0x0001e80000100a00 */
[----:B------:R-:W4:Y:S04]  /*27fb0*/  LDL.LU R8, [R1+0xb0] ;  /* 0x0000b00001087983 */ /* 0x000f280000300800 */
[----:B------:R-:W4:Y:S04]  /*27fc0*/  LDL.LU R9, [R1+0xb4] ;  /* 0x0000b40001097983 */ /* 0x000f280000300800 */
[----:B0-----:R-:W3:Y:S04]  /*27fd0*/  LDL.LU R10, [R1+0xb8] ;  /* 0x0000b800010a7983 */ /* 0x001ee80000300800 */
[----:B------:R-:W3:Y:S04]  /*27fe0*/  LDL.LU R11, [R1+0xbc] ;  /* 0x0000bc00010b7983 */ /* 0x000ee80000300800 */
[----:B---3--:R-:W-:Y:S04]  /*27ff0*/  STL.64 [R1+0x13a0], R10 ;  /* 0x0013a00a01007387 */ /* 0x008fe80000100a00 */
[----:B----4-:R0:W-:Y:S04]  /*28000*/  STL.64 [R1+0x1398], R8 ;  /* 0x0013980801007387 */ /* 0x0101e80000100a00 */
[----:B0-----:R-:W3:Y:S04]  /*28010*/  LDL.LU R8, [R1+0xd0] ;  /* 0x0000d00001087983 */ /* 0x001ee80000300800 */
[----:B------:R-:W3:Y:S04]  /*28020*/  LDL.LU R9, [R1+0xd4] ;  /* 0x0000d40001097983 */ /* 0x000ee80000300800 */
[----:B------:R-:W4:Y:S04]  /*28030*/  LDL.LU R10, [R1+0xd8] ;  /* 0x0000d800010a7983 */ /* 0x000f280000300800 */
[----:B------:R-:W4:Y:S01]  /*28040*/  LDL.LU R11, [R1+0xdc] ;  /* 0x0000dc00010b7983 */ /* 0x000f220000300800 */
[C---:B------:R-:W-:Y:S03]  /*28050*/  HMMA.16816.F32 R24, R20.reuse, R14, R24 ;  /* 0x0000000e1418723c */ /* 0x040fe60000001818 */
        /* <DEDUP_REMOVED lines=8> */
[----:B0-----:R-:W2:Y:S04]  /*280e0*/  LDL.LU R8, [R1+0xf0] ;  /* 0x0000f00001087983 */ /* 0x001ea80000300800 */
[----:B------:R-:W2:Y:S04]  /*280f0*/  LDL.LU R9, [R1+0xf4] ;  /* 0x0000f40001097983 */ /* 0x000ea80000300800 */
[----:B------:R-:W2:Y:S04]  /*28100*/  LDL.LU R10, [R1+0xf8] ;  /* 0x0000f800010a7983 */ /* 0x000ea80000300800 */
[----:B------:R-:W2:Y:S04]  /*28110*/  LDL.LU R11, [R1+0xfc] ;  /* 0x0000fc00010b7983 */ /* 0x000ea80000300800 */
[----:B------:R-:W3:Y:S04]  /*28120*/  LDL.64 R28, [R1+0x668] ;  /* 0x00066800011c7983 */ /* 0x000ee80000100a00 */
[----:B------:R-:W-:Y:S04]  /*28130*/  STL.64 [R1+0x390], R24 ;  /* 0x0003901801007387 */ /* 0x000fe80000100a00 */
[----:B------:R0:W-:Y:S04]  /*28140*/  STL.64 [R1+0x398], R26 ;  /* 0x0003981a01007387 */ /* 0x0001e80000100a00 */
[----:B0-----:R-:W4:Y:S02]  /*28150*/  LDL.LU.64 R26, [R1+0x13f0] ;  /* 0x0013f000011a7983 */ /* 0x001f240000300a00 */
[----:B----4-:R-:W-:Y:S02]  /*28160*/  HMMA.16816.F32 R20, R20, R26, R4 ;  /* 0x0000001a1414723c */ /* 0x010fe40000001804 */
[----:B------:R-:W4:Y:S05]  /*28170*/  LDL.LU.64 R4, [R1+0x13e8] ;  /* 0x0013e80001047983 */ /* 0x000f2a0000300a00 */
[----:B------:R-:W-:-:S02]  /*28180*/  IMAD.MOV.U32 R7, RZ, RZ, R26 ;  /* 0x000000ffff077224 */ /* 0x000fc400078e001a */
[----:B------:R-:W-:Y:S02]  /*28190*/  IMAD.MOV.U32 R6, RZ, RZ, R27 ;  /* 0x000000ffff067224 */ /* 0x000fe400078e001b */
[----:B------:R-:W2:Y:S04]  /*281a0*/  LDL.LU.64 R26, [R1+0x13e0] ;  /* 0x0013e000011a7983 */ /* 0x000ea80000300a00 */
[----:B------:R-:W2:Y:S08]  /*281b0*/  LDL.LU.64 R24, [R1+0x13d8] ;  /* 0x0013d80001187983 */ /* 0x000eb00000300a00 */
[----:B------:R-:W-:Y:S04]  /*281c0*/  STL.64 [R1+0x360], R20 ;  /* 0x0003601401007387 */ /* 0x000fe80000100a00 */
[----:B------:R0:W-:Y:S02]  /*281d0*/  STL.64 [R1+0x368], R22 ;  /* 0x0003681601007387 */ /* 0x0001e40000100a00 */
[----:B0-----:R-:W-:-:S05]  /*281e0*/  IMAD.MOV.U32 R22, RZ, RZ, R20 ;  /* 0x000000ffff167224 */ /* 0x001fca00078e0014 */
[----:B------:R0:W-:Y:S04]  /*281f0*/  STL [R1+0x1204], R22 ;  /* 0x0012041601007387 */ /* 0x0001e80000100800 */
[----:B------:R-:W3:Y:S04]  /*28200*/  LDL.LU R20, [R1+0xc0] ;  /* 0x0000c00001147983 */ /* 0x000ee80000300800 */
[----:B------:R-:W3:Y:S04]  /*28210*/  LDL.LU R21, [R1+0xc4] ;  /* 0x0000c40001157983 */ /* 0x000ee80000300800 */
[----:B0-----:R-:W3:Y:S04]  /*28220*/  LDL.LU R22, [R1+0xc8] ;  /* 0x0000c80001167983 */ /* 0x001ee80000300800 */
        /* <DEDUP_REMOVED lines=21> */
[----:B0-----:R-:W3:Y:S02]  /*28380*/  LDL.LU.64 R18, [R1+0x1390] ;  /* 0x0013900001127983 */ /* 0x001ee40000300a00 */
[----:B---3--:R-:W-:-:S15]  /*28390*/  HMMA.16816.F32 R16, R24, R18, R20 ;  /* 0x000000121810723c */ /* 0x008fde0000001814 */
[----:B------:R-:W-:-:S08]  /*283a0*/  NOP ;  /* 0x0000000000007918 */ /* 0x000fd00000000000 */
[----:B------:R-:W-:Y:S01]  /*283b0*/  STL.64 [R1+0x410], R16 ;  /* 0x0004101001007387 */ /* 0x000fe20000100a00 */
[----:B------:R-:W-:-:S03]  /*283c0*/  IMAD.MOV.U32 R20, RZ, RZ, R19 ;  /* 0x000000ffff147224 */ /* 0x000fc600078e0013 */
[----:B------:R4:W-:Y:S04]  /*283d0*/  STL.64 [R1+0x418], R18 ;  /* 0x0004181201007387 */ /* 0x0009e80000100a00 */
[----:B------:R2:W-:Y:S01]  /*283e0*/  STL [R1+0x120c], R17 ;  /* 0x00120c1101007387 */ /* 0x0005e20000100800 */
[----:B----4-:R-:W-:Y:S02]  /*283f0*/  IMAD.MOV.U32 R18, RZ, RZ, R5 ;  /* 0x000000ffff127224 */ /* 0x010fe400078e0005 */
[----:B------:R-:W-:Y:S01]  /*28400*/  IMAD.MOV.U32 R19, RZ, RZ, R4 ;  /* 0x000000ffff137224 */ /* 0x000fe200078e0004 */
[----:B------:R-:W0:Y:S06]  /*28410*/  LDC R5, c[0x0][0x238] ;  /* 0x00008e00ff057b82 */ /* 0x000e2c0000000800 */
[----:B--2---:R-:W-:Y:S01]  /*28420*/  HMMA.16816.F32 R16, R24, R18, R8 ;  /* 0x000000121810723c */ /* 0x004fe20000001808 */
[----:B------:R1:W-:Y:S04]  /*28430*/  STL [R1+0x1208], R20 ;  /* 0x0012081401007387 */ /* 0x0003e80000100800 */
[----:B-1----:R-:W2:Y:S04]  /*28440*/  LDL.LU R20, [R1+0xa0] ;  /* 0x0000a00001147983 */ /* 0x002ea80000300800 */
[----:B------:R-:W2:Y:S04]  /*28450*/  LDL.LU R21, [R1+0xa4] ;  /* 0x0000a40001157983 */ /* 0x000ea80000300800 */
[----:B------:R-:W2:Y:S04]  /*28460*/  LDL.LU R22, [R1+0xa8] ;  /* 0x0000a80001167983 */ /* 0x000ea80000300800 */
[----:B------:R-:W2:Y:S04]  /*28470*/  LDL.LU R23, [R1+0xac] ;  /* 0x0000ac0001177983 */ /* 0x000ea80000300800 */
[----:B------:R-:W2:Y:S04]  /*28480*/  LDL.LU.64 R10, [R1+0x1388] ;  /* 0x00138800010a7983 */ /* 0x000ea80000300a00 */
[----:B------:R0:W-:Y:S04]  /*28490*/  STL.64 [R1+0x420], R16 ;  /* 0x0004201001007387 */ /* 0x0001e80000100a00 */
[----:B------:R-:W-:Y:S01]  /*284a0*/  STL.64 [R1+0x428], R18 ;  /* 0x0004281201007387 */ /* 0x000fe20000100a00 */
[----:B0-----:R-:W-:-:S03]  /*284b0*/  IMAD.SHL.U32 R17, R5, 0x40, RZ ;  /* 0x0000004005117824 */ /* 0x001fc600078e00ff */
[----:B------:R-:W3:Y:S04]  /*284c0*/  LDL.LU.64 R4, [R1+0x660] ;  /* 0x0006600001047983 */ /* 0x000ee80000300a00 */
[----:B------:R0:W-:Y:S02]  /*284d0*/  STL.64 [R1+0x1378], R6 ;  /* 0x0013780601007387 */ /* 0x0001e40000100a00 */
[----:B0-----:R-:W-:Y:S02]  /*284e0*/  IMAD.MOV.U32 R6, RZ, RZ, R0 ;  /* 0x000000ffff067224 */ /* 0x001fe400078e0000 */
[----:B---3--:R0:W-:Y:S04]  /*284f0*/  STL.64 [R1+0x1370], R4 ;  /* 0x0013700401007387 */ /* 0x0081e80000100a00 */
[----:B0-----:R-:W3:Y:S04]  /*28500*/  LDL.LU R4, [R1+0x90] ;  /* 0x0000900001047983 */ /* 0x001ee80000300800 */
[----:B------:R-:W3:Y:S04]  /*28510*/  LDL.LU R5, [R1+0x94] ;  /* 0x0000940001057983 */ /* 0x000ee80000300800 */
[----:B------:R-:W4:Y:S04]  /*28520*/  LDL.LU R0, [R1+0x1380] ;  /* 0x0013800001007983 */ /* 0x000f280000300800 */
[----:B------:R-:W3:Y:S01]  /*28530*/  LDL.LU R7, [R1+0x9c] ;  /* 0x00009c0001077983 */ /* 0x000ee20000300800 */
[----:B--2---:R-:W-:Y:S01]  /*28540*/  HMMA.16816.F32 R8, R24, R10, R20 ;  /* 0x0000000a1808723c */ /* 0x004fe20000001814 */
[----:B------:R-:W-:-:S15]  /*28550*/  IMAD.SHL.U32 R17, R17, 0x2, RZ ;  /* 0x0000000211117824 */ /* 0x000fde00078e00ff */
[----:B------:R-:W-:-:S07]  /*28560*/  NOP ;  /* 0x0000000000007918 */ /* 0x000fce0000000000 */
[----:B------:R0:W-:Y:S01]  /*28570*/  STL.64 [R1+0x430], R8 ;  /* 0x0004300801007387 */ /* 0x0001e20000100a00 */
[----:B------:R-:W-:Y:S01]  /*28580*/  IMAD.MOV.U32 R21, RZ, RZ, R8 ;  /* 0x000000ffff157224 */ /* 0x000fe200078e0008 */
[----:B0-----:R-:W-:Y:S02]  /*28590*/  IADD3 R9, P0, R12, R17, RZ ;  /* 0x000000110c097210 */ /* 0x001fe40007f1e0ff */
[----:B------:R-:W-:Y:S04]  /*285a0*/  STL.64 [R1+0x438], R10 ;  /* 0x0004380a01007387 */ /* 0x000fe80000100a00 */
[----:B------:R0:W-:Y:S04]  /*285b0*/  STL [R1+0x1210], R21 ;  /* 0x0012101501007387 */ /* 0x0001e80000100800 */
[----:B0-----:R-:W2:Y:S01]  /*285c0*/  LDL.LU R21, [R1+0x7d0] ;  /* 0x0007d00001157983 */ /* 0x001ea20000300800 */
[----:B----4-:R-:W-:-:S02]  /*285d0*/  IMAD.X R8, R13, 0x1, R0, P0 ;  /* 0x000000010d087824 */ /* 0x010fc400000e0600 */
[----:B---3--:R-:W-:Y:S01]  /*285e0*/  HMMA.16816.F32 R12, R24, R14, R4 ;  /* 0x0000000e180c723c */ /* 0x008fe20000001804 */
[----:B------:R-:W3:Y:S04]  /*285f0*/  LDL.LU.64 R6, [R1+0x1378] ;  /* 0x0013780001067983 */ /* 0x000ee80000300a00 */
[----:B------:R-:W4:Y:S04]  /*28600*/  LDL.LU.64 R4, [R1+0x1370] ;  /* 0x0013700001047983 */ /* 0x000f280000300a00 */
[----:B------:R-:W2:Y:S04]  /*28610*/  LDL.LU R20, [R1+0xf3c] ;  /* 0x000f3c0001147983 */ /* 0x000ea80000300800 */
[----:B------:R-:W2:Y:S10]  /*28620*/  LDL.LU R22, [R1+0xf34] ;  /* 0x000f340001167983 */ /* 0x000eb40000300800 */
[----:B------:R-:W-:Y:S04]  /*28630*/  STL.64 [R1+0x450], R12 ;  /* 0x0004500c01007387 */ /* 0x000fe80000100a00 */
[----:B------:R-:W-:Y:S04]  /*28640*/  STL.64 [R1+0x458], R14 ;  /* 0x0004580e01007387 */ /* 0x000fe80000100a00 */
[----:B------:R-:W3:Y:S01]  /*28650*/  LDL.LU R11, [R1+0xf2c] ;  /* 0x000f2c00010b7983 */ /* 0x000ee20000300800 */
[----:B------:R-:W-:-:S05]  /*28660*/  IADD3 R10, P0, R28, R17, RZ ;  /* 0x000000111c0a7210 */ /* 0x000fca0007f1e0ff */
[----:B---3--:R-:W-:Y:S04]  /*28670*/  STL.64 [R1+0x1358], R10 ;  /* 0x0013580a01007387 */ /* 0x008fe80000100a00 */
[----:B------:R0:W-:Y:S04]  /*28680*/  STL.64 [R1+0x1350], R8 ;  /* 0x0013500801007387 */ /* 0x0001e80000100a00 */
[----:B0-----:R-:W3:Y:S04]  /*28690*/  LDL.LU.64 R8, [R1+0x668] ;  /* 0x0006680001087983 */ /* 0x001ee80000300a00 */
[----:B------:R-:W2:Y:S04]  /*286a0*/  LDL.LU R16, [R1+0xf24] ;  /* 0x000f240001107983 */ /* 0x000ea80000300800 */
[----:B------:R-:W2:Y:S04]  /*286b0*/  LDL.LU R19, [R1+0xf1c] ;  /* 0x000f1c0001137983 */ /* 0x000ea80000300800 */
[----:B------:R-:W2:Y:S04]  /*286c0*/  LDL.LU R18, [R1+0xf14] ;  /* 0x000f140001127983 */ /* 0x000ea80000300800 */
[----:B------:R-:W3:Y:S04]  /*286d0*/  LDL.LU R12, [R1+0xf38] ;  /* 0x000f3800010c7983 */ /* 0x000ee80000300800 */
[----:B------:R-:W3:Y:S04]  /*286e0*/  LDL.LU R13, [R1+0xf0c] ;  /* 0x000f0c00010d7983 */ /* 0x000ee80000300800 */
[----:B------:R-:W2:Y:S04]  /*286f0*/  LDL.LU R14, [R1+0xf30] ;  /* 0x000f3000010e7983 */ /* 0x000ea80000300800 */
[----:B------:R-:W2:Y:S01]  /*28700*/  LDL.LU R15, [R1+0xf04] ;  /* 0x000f0400010f7983 */ /* 0x000ea20000300800 */
[----:B------:R-:W-:Y:S01]  /*28710*/  IMAD.MOV.U32 R11, RZ, RZ, R6 ;  /* 0x000000ffff0b7224 */ /* 0x000fe200078e0006 */
[----:B----4-:R-:W-:Y:S01]  /*28720*/  IADD3 R6, P1, R4, R17, RZ ;  /* 0x0000001104067210 */ /* 0x010fe20007f3e0ff */
[----:B------:R-:W-:Y:S01]  /*28730*/  IMAD.MOV.U32 R10, RZ, RZ, R7 ;  /* 0x000000ffff0a7224 */ /* 0x000fe200078e0007 */
[----:B--2---:R-:W-:Y:S04]  /*28740*/  STL.64 [R1+0x1368], R14 ;  /* 0x0013680e01007387 */ /* 0x004fe80000100a00 */
[----:B---3--:R0:W-:Y:S04]  /*28750*/  STL.64 [R1+0x1360], R12 ;  /* 0x0013600c01007387 */ /* 0x0081e80000100a00 */
[----:B0-----:R-:W2:Y:S04]  /*28760*/  LDL.LU R12, [R1+0x80] ;  /* 0x00008000010c7983 */ /* 0x001ea80000300800 */
[----:B------:R-:W2:Y:S04]  /*28770*/  LDL.LU R13, [R1+0x84] ;  /* 0x00008400010d7983 */ /* 0x000ea80000300800 */
[----:B------:R-:W3:Y:S01]  /*28780*/  LDL.LU R29, [R1+0xf28] ;  /* 0x000f2800011d7983 */ /* 0x000ee20000300800 */
[----:B------:R-:W-:-:S03]  /*28790*/  IMAD.MOV.U32 R15, RZ, RZ, R2 ;  /* 0x000000ffff0f7224 */ /* 0x000fc600078e0002 */
[----:B------:R-:W4:Y:S04]  /*287a0*/  LDL.LU R28, [R1+0xefc] ;  /* 0x000efc00011c7983 */ /* 0x000f280000300800 */
[----:B------:R-:W3:Y:S04]  /*287b0*/  LDL.LU R2, [R1+0xf20] ;  /* 0x000f200001027983 */ /* 0x000ee80000300800 */
[----:B------:R0:W-:Y:S04]  /*287c0*/  STL [R1+0x1214], R6 ;  /* 0x0012140601007387 */ /* 0x0001e80000100800 */
[----:B0-----:R-:W2:Y:S01]  /*287d0*/  LDL.64 R6, [R1+0x658] ;  /* 0x0006580001067983 */ /* 0x001ea20000100a00 */
[----:B------:R-:W-:-:S02]  /*287e0*/  IMAD.MOV.U32 R14, RZ, RZ, R3 ;  /* 0x000000ffff0e7224 */ /* 0x000fc400078e0003 */
[----:B------:R-:W-:Y:S02]  /*287f0*/  IMAD.X R3, R9, 0x1, R0, P0 ;  /* 0x0000000109037824 */ /* 0x000fe400000e0600 */
[----:B------:R-:W0:Y:S01]  /*28800*/  LDC R9, c[0x0][0x230] ;  /* 0x00008c00ff097b82 */ /* 0x000e220000000800 */
[----:B--2---:R-:W-:-:S05]  /*28810*/  IADD3 R7, P2, R6, R17, RZ ;  /* 0x0000001106077210 */ /* 0x004fca0007f5e0ff */
[----:B------:R1:W-:Y:S04]  /*28820*/  STL [R1+0x1218], R7 ;  /* 0x0012180701007387 */ /* 0x0003e80000100800 */
[----:B-1----:R-:W2:Y:S01]  /*28830*/  LDL.LU.64 R6, [R1+0x658] ;  /* 0x0006580001067983 */ /* 0x002ea20000300a00 */
[----:B0-----:R-:W-:-:S05]  /*28840*/  VIADD R9, R9, 0x3f ;  /* 0x0000003f09097836 */ /* 0x001fca0000000000 */
[----:B------:R-:W-:Y:S01]  /*28850*/  SHF.R.S32.HI R23, RZ, 0x1f, R9 ;  /* 0x0000001fff177819 */ /* 0x000fe20000011409 */
[----:B------:R-:W-:Y:S02]  /*28860*/  IMAD.X R4, R5, 0x1, R0, P1 ;  /* 0x0000000105047824 */ /* 0x000fe400008e0600 */
[----:B------:R-:W-:-:S03]  /*28870*/  VIADD R21, R21, 0x1 ;  /* 0x0000000115157836 */ /* 0x000fc60000000000 */
[----:B------:R-:W-:Y:S04]  /*28880*/  STL [R1+0x121c], R4 ;  /* 0x00121c0401007387 */ /* 0x000fe80000100800 */
[----:B------:R-:W-:Y:S01]  /*28890*/  STL [R1+0x7d0], R21 ;  /* 0x0007d01501007387 */ /* 0x000fe20000100800 */
[----:B--2---:R-:W-:Y:S02]  /*288a0*/  LEA.HI R6, R23, R9, RZ, 0x6 ;  /* 0x0000000917067211 */ /* 0x004fe400078f30ff */
[----:B------:R-:W-:Y:S01]  /*288b0*/  HMMA.16816.F32 R8, R24, R10, R12 ;  /* 0x0000000a1808723c */ /* 0x000fe2000000180c */
[----:B------:R-:W-:-:S05]  /*288c0*/  IMAD.X R5, R7, 0x1, R0, P2 ;  /* 0x0000000107057824 */ /* 0x000fca00010e0600 */
[----:B------:R-:W-:Y:S04]  /*288d0*/  STL [R1+0x1220], R5 ;  /* 0x0012200501007387 */ /* 0x000fe80000100800 */
[----:B------:R-:W2:Y:S04]  /*288e0*/  LDL.LU.64 R14, [R1+0x1368] ;  /* 0x00136800010e7983 */ /* 0x000ea80000300a00 */
[----:B------:R-:W4:Y:S09]  /*288f0*/  LDL.LU.64 R12, [R1+0x1360] ;  /* 0x00136000010c7983 */ /* 0x000f320000300a00 */
[----:B------:R-:W-:Y:S01]  /*28900*/  STL.64 [R1+0x440], R8 ;  /* 0x0004400801007387 */ /* 0x000fe20000100a00 */
[----:B------:R-:W-:-:S03]  /*28910*/  IMAD.MOV.U32 R24, RZ, RZ, R10 ;  /* 0x000000ffff187224 */ /* 0x000fc600078e000a */
[----:B------:R0:W-:Y:S01]  /*28920*/  STL.64 [R1+0x448], R10 ;  /* 0x0004480a01007387 */ /* 0x0001e20000100a00 */
[----:B------:R-:W-:-:S03]  /*28930*/  IMAD.MOV.U32 R23, RZ, RZ, R8 ;  /* 0x000000ffff177224 */ /* 0x000fc600078e0008 */
[----:B0-----:R-:W2:Y:S04]  /*28940*/  LDL.LU.64 R10, [R1+0x1358] ;  /* 0x00135800010a7983 */ /* 0x001ea80000300a00 */
[----:B------:R-:W2:Y:S01]  /*28950*/  LDL.LU.64 R8, [R1+0x1350] ;  /* 0x0013500001087983 */ /* 0x000ea20000300a00 */
[----:B------:R-:W-:Y:S01]  /*28960*/  SHF.R.S32.HI R6, RZ, 0x6, R6 ;  /* 0x00000006ff067819 */ /* 0x000fe20000011406 */
[----:B------:R-:W-:-:S03]  /*28970*/  IMAD.MOV.U32 R5, RZ, RZ, R3 ;  /* 0x000000ffff057224 */ /* 0x000fc600078e0003 */
[----:B------:R-:W-:Y:S02]  /*28980*/  ISETP.NE.U32.AND P0, PT, R21, R6, PT ;  /* 0x000000061500720c */ /* 0x000fe40003f05070 */
[-C--:B------:R-:W-:Y:S01]  /*28990*/  IADD3 R20, P2, R20, R17.reuse, RZ ;  /* 0x0000001114147210 */ /* 0x080fe20007f5e0ff */
[----:B------:R-:W-:Y:S01]  /*289a0*/  STL [R1+0x1228], R23 ;  /* 0x0012281701007387 */ /* 0x000fe20000100800 */
[----:B------:R-:W-:-:S03]  /*289b0*/  IADD3 R22, P3, R22, R17, RZ ;  /* 0x0000001116167210 */ /* 0x000fc60007f7e0ff */
[----:B------:R-:W-:Y:S01]  /*289c0*/  STL [R1+0x1224], R24 ;  /* 0x0012241801007387 */ /* 0x000fe20000100800 */
[-C--:B------:R-:W-:Y:S02]  /*289d0*/  IADD3 R16, P5, R16, R17.reuse, RZ ;  /* 0x0000001110107210 */ /* 0x080fe40007fbe0ff */
[-C--:B------:R-:W-:Y:S02]  /*289e0*/  IADD3 R19, P6, R19, R17.reuse, RZ ;  /* 0x0000001113137210 */ /* 0x080fe40007fde0ff */
[-C--:B------:R-:W-:Y:S01]  /*289f0*/  IADD3 R18, P1, R18, R17.reuse, RZ ;  /* 0x0000001112127210 */ /* 0x080fe20007f3e0ff */
[--C-:B---3--:R-:W-:Y:S02]  /*28a00*/  IMAD.X R2, R2, 0x1, R0.reuse, P5 ;  /* 0x0000000102027824 */ /* 0x108fe400028e0600 */
[--C-:B----4-:R-:W-:Y:S01]  /*28a10*/  IMAD.X R12, R12, 0x1, R0.reuse, P2 ;  /* 0x000000010c0c7824 */ /* 0x110fe200010e0600 */
[-C--:B------:R-:W-:Y:S01]  /*28a20*/  IADD3 R13, P2, R13, R17.reuse, RZ ;  /* 0x000000110d0d7210 */ /* 0x080fe20007f5e0ff */
[----:B--2---:R-:W-:Y:S01]  /*28a30*/  IMAD.X R14, R14, 0x1, R0, P3 ;  /* 0x000000010e0e7824 */ /* 0x004fe200018e0600 */
[----:B------:R-:W-:Y:S01]  /*28a40*/  IADD3 R15, P3, R15, R17, RZ ;  /* 0x000000110f0f7210 */ /* 0x000fe20007f7e0ff */
[----:B------:R-:W-:-:S02]  /*28a50*/  IMAD.MOV.U32 R4, RZ, RZ, R10 ;  /* 0x000000ffff047224 */ /* 0x000fc400078e000a */
[----:B------:R-:W-:Y:S02]  /*28a60*/  IMAD.MOV.U32 R6, RZ, RZ, R9 ;  /* 0x000000ffff067224 */ /* 0x000fe400078e0009 */
[----:B------:R-:W-:Y:S01]  /*28a70*/  IMAD.MOV.U32 R7, RZ, RZ, R8 ;  /* 0x000000ffff077224 */ /* 0x000fe200078e0008 */
[----:B------:R-:W-:-:S04]  /*28a80*/  IADD3 R11, P4, R11, R17, RZ ;  /* 0x000000110b0b7210 */ /* 0x000fc80007f9e0ff */
[----:B------:R-:W-:Y:S04]  /*28a90*/  STL.64 [R1+0x670], R6 ;  /* 0x0006700601007387 */ /* 0x000fe80000100a00 */
[----:B------:R-:W-:Y:S04]  /*28aa0*/  STL.64 [R1+0x668], R4 ;  /* 0x0006680401007387 */ /* 0x000fe80000100a00 */
[----:B------:R-:W-:Y:S04]  /*28ab0*/  STL [R1+0xf3c], R20 ;  /* 0x000f3c1401007387 */ /* 0x000fe80000100800 */
[----:B------:R-:W-:Y:S04]  /*28ac0*/  STL [R1+0xf34], R22 ;  /* 0x000f341601007387 */ /* 0x000fe80000100800 */
[----:B------:R-:W-:Y:S04]  /*28ad0*/  STL [R1+0xf2c], R11 ;  /* 0x000f2c0b01007387 */ /* 0x000fe80000100800 */
[----:B------:R-:W-:Y:S04]  /*28ae0*/  STL [R1+0xf24], R16 ;  /* 0x000f241001007387 */ /* 0x000fe80000100800 */
[----:B------:R-:W-:Y:S04]  /*28af0*/  STL [R1+0xf1c], R19 ;  /* 0x000f1c1301007387 */ /* 0x000fe80000100800 */
[----:B------:R-:W-:Y:S04]  /*28b00*/  STL [R1+0xf14], R18 ;  /* 0x000f141201007387 */ /* 0x000fe80000100800 */
[----:B------:R-:W-:Y:S01]  /*28b10*/  STL [R1+0xf38], R12 ;  /* 0x000f380c01007387 */ /* 0x000fe20000100800 */
[----:B------:R-:W-:-:S03]  /*28b20*/  IMAD.X R29, R29, 0x1, R0, P4 ;  /* 0x000000011d1d7824 */ /* 0x000fc600020e0600 */
[----:B------:R-:W-:Y:S01]  /*28b30*/  STL [R1+0xf0c], R13 ;  /* 0x000f0c0d01007387 */ /* 0x000fe20000100800 */
[----:B------:R-:W-:-:S03]  /*28b40*/  IADD3 R28, P4, R28, R17, RZ ;  /* 0x000000111c1c7210 */ /* 0x000fc60007f9e0ff */
[----:B------:R-:W-:Y:S04]  /*28b50*/  STL [R1+0xf30], R14 ;  /* 0x000f300e01007387 */ /* 0x000fe80000100800 */
[----:B------:R-:W-:Y:S04]  /*28b60*/  STL [R1+0xf04], R15 ;  /* 0x000f040f01007387 */ /* 0x000fe80000100800 */
[----:B------:R0:W-:Y:S04]  /*28b70*/  STL [R1+0x1348], R0 ;  /* 0x0013480001007387 */ /* 0x0001e80000100800 */
[----:B------:R-:W-:Y:S04]  /*28b80*/  STL [R1+0xf28], R29 ;  /* 0x000f281d01007387 */ /* 0x000fe80000100800 */
[----:B0-----:R-:W2:Y:S04]  /*28b90*/  LDL.LU R0, [R1+0xef4] ;  /* 0x000ef40001007983 */ /* 0x001ea80000300800 */
[----:B------:R-:W-:Y:S04]  /*28ba0*/  STL [R1+0xefc], R28 ;  /* 0x000efc1c01007387 */ /* 0x000fe80000100800 */
[----:B------:R-:W3:Y:S04]  /*28bb0*/  LDL.LU R10, [R1+0xee4] ;  /* 0x000ee400010a7983 */ /* 0x000ee80000300800 */
[----:B------:R-:W-:Y:S04]  /*28bc0*/  STL [R1+0xf20], R2 ;  /* 0x000f200201007387 */ /* 0x000fe80000100800 */
[----:B---3--:R0:W-:Y:S04]  /*28bd0*/  STL [R1+0x133c], R10 ;  /* 0x00133c0a01007387 */ /* 0x0081e80000100800 */
[----:B0-----:R-:W3:Y:S04]  /*28be0*/  LDL.LU R10, [R1+0xf10] ;  /* 0x000f1000010a7983 */ /* 0x001ee80000300800 */
[----:B---3--:R0:W-:Y:S04]  /*28bf0*/  STL [R1+0x1340], R10 ;  /* 0x0013400a01007387 */ /* 0x0081e80000100800 */
[----:B0-----:R-:W3:Y:S01]  /*28c00*/  LDL.LU R10, [R1+0xeec] ;  /* 0x000eec00010a7983 */ /* 0x001ee20000300800 */
[----:B--2---:R-:W-:-:S03]  /*28c10*/  IADD3 R0, P5, R0, R17, RZ ;  /* 0x0000001100007210 */ /* 0x004fc60007fbe0ff */
[----:B---3--:R0:W-:Y:S04]  /*28c20*/  STL [R1+0x1344], R10 ;  /* 0x0013440a01007387 */ /* 0x0081e80000100800 */
        /* <DEDUP_REMOVED lines=27> */
[----:B------:R0:W-:Y:S04]  /*28de0*/  STL [R1+0xef4], R0 ;  /* 0x000ef40001007387 */ /* 0x0001e80000100800 */
[----:B0-----:R-:W2:Y:S02]  /*28df0*/  LDL.LU R0, [R1+0x1348] ;  /* 0x0013480001007983 */ /* 0x001ea40000300800 */
[----:B--2---:R-:W-:-:S05]  /*28e00*/  IMAD.X R10, R10, 0x1, R0, P6 ;  /* 0x000000010a0a7824 */ /* 0x004fca00030e0600 */
[----:B------:R0:W-:Y:S04]  /*28e10*/  STL [R1+0xf18], R10 ;  /* 0x000f180a01007387 */ /* 0x0001e80000100800 */
[----:B0-----:R-:W2:Y:S02]  /*28e20*/  LDL.LU R10, [R1+0x1344] ;  /* 0x00134400010a7983 */ /* 0x001ea40000300800 */
[----:B--2---:R-:W-:-:S05]  /*28e30*/  IADD3 R10, P6, R10, R17, RZ ;  /* 0x000000110a0a7210 */ /* 0x004fca0007fde0ff */
[----:B------:R0:W-:Y:S04]  /*28e40*/  STL [R1+0xeec], R10 ;  /* 0x000eec0a01007387 */ /* 0x0001e80000100800 */
[----:B0-----:R-:W2:Y:S02]  /*28e50*/  LDL.LU R10, [R1+0x1340] ;  /* 0x00134000010a7983 */ /* 0x001ea40000300800 */
[----:B--2---:R-:W-:-:S05]  /*28e60*/  IMAD.X R10, R10, 0x1, R0, P1 ;  /* 0x000000010a0a7824 */ /* 0x004fca00008e0600 */
[----:B------:R0:W-:Y:S04]  /*28e70*/  STL [R1+0xf10], R10 ;  /* 0x000f100a01007387 */ /* 0x0001e80000100800 */
[----:B0-----:R-:W2:Y:S01]  /*28e80*/  LDL.LU R10, [R1+0x133c] ;  /* 0x00133c00010a7983 */ /* 0x001ea20000300800 */
[--C-:B---3--:R-:W-:Y:S01]  /*28e90*/  IMAD.X R3, R3, 0x1, R0.reuse, P2 ;  /* 0x0000000103037824 */ /* 0x108fe200010e0600 */
[-C--:B----4-:R-:W-:Y:S01]  /*28ea0*/  IADD3 R9, P2, R9, R17.reuse, RZ ;  /* 0x0000001109097210 */ /* 0x090fe20007f5e0ff */
[--C-:B------:R-:W-:Y:S01]  /*28eb0*/  IMAD.X R8, R8, 0x1, R0.reuse, P3 ;  /* 0x0000000108087824 */ /* 0x100fe200018e0600 */
[-C--:B------:R-:W-:Y:S01]  /*28ec0*/  IADD3 R24, P3, R24, R17.reuse, RZ ;  /* 0x0000001118187210 */ /* 0x080fe20007f7e0ff */
        /* <DEDUP_REMOVED lines=16> */
[----:B------:R-:W-:Y:S01]  /*28fd0*/  IMAD.X R28, R28, 0x1, R0, P2 ;  /* 0x000000011c1c7824 */ /* 0x000fe200010e0600 */
[----:B------:R-:W-:-:S02]  /*28fe0*/  IADD3 R2, P2, R2, R17, RZ ;  /* 0x0000001102027210 */ /* 0x000fc40007f5e0ff */
[----:B--2---:R-:W-:-:S05]  /*28ff0*/  IADD3 R10, P1, R10, R17, RZ ;  /* 0x000000110a0a7210 */ /* 0x004fca0007f3e0ff */
        /* <DEDUP_REMOVED lines=22> */
[----:B------:R-:W-:Y:S04]  /*29160*/  STL [R1+0xec0], R18 ;  /* 0x000ec01201007387 */ /* 0x000fe80000100800 */
[----:B------:R-:W-:Y:S01]  /*29170*/  STL [R1+0xe94], R12 ;  /* 0x000e940c01007387 */ /* 0x000fe20000100800 */
[----:B------:R-:W-:-:S03]  /*29180*/  IADD3 R29, P1, R29, R17, RZ ;  /* 0x000000111d1d7210 */ /* 0x000fc60007f3e0ff */
[----:B------:R-:W-:Y:S04]  /*29190*/  STL [R1+0xeb8], R13 ;  /* 0x000eb80d01007387 */ /* 0x000fe80000100800 */
        /* <DEDUP_REMOVED lines=12> */
[----:B--2---:R-:W-:-:S03]  /*29260*/  IMAD.X R17, R17, 0x1, R0, P3 ;  /* 0x0000000111117824 */ /* 0x004fc600018e0600 */
[----:B---3--:R0:W-:Y:S04]  /*29270*/  STL [R1+0x1334], R10 ;  /* 0x0013340a01007387 */ /* 0x0081e80000100800 */
[----:B0-----:R-:W2:Y:S04]  /*29280*/  LDL.LU R10, [R1+0xe74] ;  /* 0x000e7400010a7983 */ /* 0x001ea80000300800 */
[----:B------:R-:W3:Y:S04]  /*29290*/  LDL.LU R3, [R1+0xe64] ;  /* 0x000e640001037983 */ /* 0x000ee80000300800 */
[----:B------:R-:W4:Y:S04]  /*292a0*/  LDL.LU R9, [R1+0xe88] ;  /* 0x000e880001097983 */ /* 0x000f280000300800 */
[----:B------:R-:W3:Y:S04]  /*292b0*/  LDL.LU R8, [R1+0xe5c] ;  /* 0x000e5c0001087983 */ /* 0x000ee80000300800 */
        /* <DEDUP_REMOVED lines=23> */
[----:B------:R0:W-:Y:S04]  /*29430*/  STL [R1+0xea0], R17 ;  /* 0x000ea01101007387 */ /* 0x0001e80000100800 */
[----:B0-----:R-:W2:Y:S02]  /*29440*/  LDL.LU R17, [R1+0x1338] ;  /* 0x0013380001117983 */ /* 0x001ea40000300800 */
[----:B--2---:R-:W-:-:S05]  /*29450*/  IADD3 R10, P3, R10, R17, RZ ;  /* 0x000000110a0a7210 */ /* 0x004fca0007f7e0ff */
[----:B------:R0:W-:Y:S04]  /*29460*/  STL [R1+0xe74], R10 ;  /* 0x000e740a01007387 */ /* 0x0001e80000100800 */
[----:B0-----:R-:W2:Y:S02]  /*29470*/  LDL.LU R10, [R1+0x1334] ;  /* 0x00133400010a7983 */ /* 0x001ea40000300800 */
[----:B--2---:R-:W-:-:S05]  /*29480*/  IMAD.X R10, R10, 0x1, R0, P4 ;  /* 0x000000010a0a7824 */ /* 0x004fca00020e0600 */
[----:B------:R0:W-:Y:S04]  /*29490*/  STL [R1+0xe98], R10 ;  /* 0x000e980a01007387 */ /* 0x0001e80000100800 */
[----:B0-----:R-:W2:Y:S02]  /*294a0*/  LDL.LU R10, [R1+0x1330] ;  /* 0x00133000010a7983 */ /* 0x001ea40000300800 */
[----:B--2---:R-:W-:-:S05]  /*294b0*/  IADD3 R10, P4, R10, R17, RZ ;  /* 0x000000110a0a7210 */ /* 0x004fca0007f9e0ff */
[----:B------:R0:W-:Y:S04]  /*294c0*/  STL [R1+0xe6c], R10 ;  /* 0x000e6c0a01007387 */ /* 0x0001e80000100800 */
[----:B0-----:R-:W2:Y:S01]  /*294d0*/  LDL.LU R10, [R1+0x132c] ;  /* 0x00132c00010a7983 */ /* 0x001ea20000300800 */
[--C-:B----4-:R-:W-:Y:S01]  /*294e0*/  IMAD.X R9, R9, 0x1, R0.reuse, P6 ;  /* 0x0000000109097824 */ /* 0x110fe200030e0600 */
[-C--:B---3--:R-:W-:Y:S01]  /*294f0*/  IADD3 R8, P6, R8, R17.reuse, RZ ;  /* 0x0000001108087210 */ /* 0x088fe20007fde0ff */
        /* <DEDUP_REMOVED lines=17> */
[----:B------:R-:W-:Y:S01]  /*29610*/  IADD3 R15, P4, R15, R17, RZ ;  /* 0x000000110f0f7210 */ /* 0x000fe20007f9e0ff */
[----:B------:R-:W-:-:S02]  /*29620*/  IMAD.X R2, R2, 0x1, R0, P6 ;  /* 0x0000000102027824 */ /* 0x000fc400030e0600 */
[----:B--2---:R-:W-:Y:S01]  /*29630*/  IMAD.X R10, R10, 0x1, R0, P5 ;  /* 0x000000010a0a7824 */ /* 0x004fe200028e0600 */
[----:B------:R-:W-:-:S04]  /*29640*/  IADD3 R3, P5, R3, R17, RZ ;  /* 0x0000001103037210 */ /* 0x000fc80007fbe0ff */
        /* <DEDUP_REMOVED lines=1404> */
[----:B------:R-:W-:Y:S01]  /*2ee10*/  IADD3 R16, P2, R16, UR7, RZ ;  /* 0x0000000710107c10 */ /* 0x000fe2000ff5e0ff */
[--C-:B------:R-:W-:Y:S01]  /*2ee20*/  IMAD.X R19, R19, 0x1, R0.reuse, P3 ;  /* 0x0000000113137824 */ /* 0x100fe200018e0600 */
[----:B------:R-:W-:Y:S01]  /*2ee30*/  IADD3 R18, P3, R18, UR7, RZ ;  /* 0x0000000712127c10 */ /* 0x000fe2000ff7e0ff */
[--C-:B------:R-:W-:Y:S01]  /*2ee40*/  IMAD.X R12, R12, 0x1, R0.reuse, P4 ;  /* 0x000000010c0c7824 */ /* 0x100fe200020e0600 */
[----:B------:R-:W-:Y:S01]  /*2ee50*/  IADD3 R13, P4, R13, UR7, RZ ;  /* 0x000000070d0d7c10 */ /* 0x000fe2000ff9e0ff */
[--C-:B------:R-:W-:Y:S01]  /*2ee60*/  IMAD.X R14, R14, 0x1, R0.reuse, P5 ;  /* 0x000000010e0e7824 */ /* 0x100fe200028e0600 */
[----:B------:R-:W-:Y:S01]  /*2ee70*/  IADD3 R15, P5, R15, UR7, RZ ;  /* 0x000000070f0f7c10 */ /* 0x000fe2000ffbe0ff */
[----:B--2---:R-:W-:Y:S01]  /*2ee80*/  IMAD.X R10, R10, 0x1, R0, P6 ;  /* 0x000000010a0a7824 */ /* 0x004fe200030e0600 */
[----:B------:R-:W-:-:S04]  /*2ee90*/  IADD3 R3, P6, R3, R17, RZ ;  /* 0x0000001103037210 */ /* 0x000fc80007fde0ff */
[----:B------:R0:W-:Y:S04]  /*2eea0*/  STL [R1+0xf50], R10 ;  /* 0x000f500a01007387 */ /* 0x0001e80000100800 */
        /* <DEDUP_REMOVED lines=25> */
[----:B0-----:R-:W2:Y:S01]  /*2f040*/  LDL.LU R10, [R1+0x10f0] ;  /* 0x0010f000010a7983 */ /* 0x001ea20000300800 */
[----:B------:R-:W-:Y:S01]  /*2f050*/  IMAD.X R29, R29, 0x1, R0, P6 ;  /* 0x000000011d1d7824 */ /* 0x000fe200030e0600 */
[----:B------:R-:W-:-:S04]  /*2f060*/  IADD3 R28, P6, R28, UR7, RZ ;  /* 0x000000071c1c7c10 */ /* 0x000fc8000ffde0ff */
[----:B------:R-:W-:Y:S01]  /*2f070*/  STL [R1+0xfb0], R29 ;  /* 0x000fb01d01007387 */ /* 0x000fe20000100800 */
[----:B------:R-:W-:-:S03]  /*2f080*/  IMAD.X R2, R2, 0x1, R0, P1 ;  /* 0x0000000102027824 */ /* 0x000fc600008e0600 */
[----:B--2---:R0:W-:Y:S04]  /*2f090*/  STL [R1+0x1248], R10 ;  /* 0x0012480a01007387 */ /* 0x0041e80000100800 */
[----:B------:R1:W-:Y:S04]  /*2f0a0*/  STL [R1+0x10f8], R28 ;  /* 0x0010f81c01007387 */ /* 0x0003e80000100800 */
[----:B0-----:R-:W2:Y:S04]  /*2f0b0*/  LDL.LU R10, [R1+0x10f4] ;  /* 0x0010f400010a7983 */ /* 0x001ea80000300800 */
[----:B------:R0:W-:Y:S04]  /*2f0c0*/  STL [R1+0xfbc], R2 ;  /* 0x000fbc0201007387 */ /* 0x0001e80000100800 */
        /* <DEDUP_REMOVED lines=25> */
[----:B-1----:R-:W4:Y:S04]  /*2f260*/  LDL.LU R28, [R1+0x1088] ;  /* 0x00108800011c7983 */ /* 0x002f280000300800 */
[----:B0-----:R-:W4:Y:S04]  /*2f270*/  LDL.LU R2, [R1+0x10ac] ;  /* 0x0010ac0001027983 */ /* 0x001f280000300800 */
[----:B------:R0:W-:Y:S04]  /*2f280*/  STL [R1+0x122c], R0 ;  /* 0x00122c0001007387 */ /* 0x0001e80000100800 */
[----:B0-----:R-:W4:Y:S01]  /*2f290*/  LDL.LU R0, [R1+0xfb8] ;  /* 0x000fb80001007983 */ /* 0x001f220000300800 */
[----:B--2---:R-:W-:-:S05]  /*2f2a0*/  IADD3 R10, P1, R10, UR7, RZ ;  /* 0x000000070a0a7c10 */ /* 0x004fca000ff3e0ff */
[----:B------:R0:W-:Y:S04]  /*2f2b0*/  STL [R1+0x10f4], R10 ;  /* 0x0010f40a01007387 */ /* 0x0001e80000100800 */
[----:B0-----:R-:W2:Y:S01]  /*2f2c0*/  LDL.LU R10, [R1+0x1248] ;  /* 0x00124800010a7983 */ /* 0x001ea20000300800 */
[----:B---3--:R-:W-:Y:S02]  /*2f2d0*/  IADD3.X R3, R3, UR6, RZ, P3, !PT ;  /* 0x0000000603037c10 */ /* 0x008fe40009ffe4ff */
[----:B----4-:R-:W-:Y:S02]  /*2f2e0*/  IADD3 R9, P3, R9, UR7, RZ ;  /* 0x0000000709097c10 */ /* 0x010fe4000ff7e0ff */
[----:B------:R-:W-:Y:S02]  /*2f2f0*/  IADD3.X R8, R8, UR6, RZ, P4, !PT ;  /* 0x0000000608087c10 */ /* 0x000fe4000a7fe4ff */
[----:B------:R-:W-:-:S02]  /*2f300*/  IADD3 R24, P4, R24, UR7, RZ ;  /* 0x0000000718187c10 */ /* 0x000fc4000ff9e0ff */
[----:B------:R-:W-:Y:S02]  /*2f310*/  IADD3.X R23, R23, UR6, RZ, P5, !PT ;  /* 0x0000000617177c10 */ /* 0x000fe4000affe4ff */
[----:B------:R-:W-:Y:S02]  /*2f320*/  IADD3 R25, P5, R25, UR7, RZ ;  /* 0x0000000719197c10 */ /* 0x000fe4000ffbe0ff */
[----:B------:R-:W-:Y:S02]  /*2f330*/  IADD3.X R26, R26, UR6, RZ, P6, !PT ;  /* 0x000000061a1a7c10 */ /* 0x000fe4000b7fe4ff */
[----:B------:R-:W-:Y:S02]  /*2f340*/  IADD3 R27, P6, R27, UR7, RZ ;  /* 0x000000071b1b7c10 */ /* 0x000fe4000ffde0ff */
[----:B------:R-:W-:Y:S02]  /*2f350*/  IADD3.X R5, R5, UR6, RZ, P1, !PT ;  /* 0x0000000605057c10 */ /* 0x000fe40008ffe4ff */
[----:B------:R-:W-:-:S02]  /*2f360*/  IADD3 R4, P1, R4, UR7, RZ ;  /* 0x0000000704047c10 */ /* 0x000fc4000ff3e0ff */
[----:B------:R-:W-:-:S05]  /*2f370*/  IADD3.X R0, R0, UR6, RZ, P2, !PT ;  /* 0x0000000600007c10 */ /* 0x000fca00097fe4ff */
[----:B------:R0:W-:Y:S01]  /*2f380*/  STL [R1+0xfb8], R0 ;  /* 0x000fb80001007387 */ /* 0x0001e20000100800 */
[----:B------:R-:W-:Y:S02]  /*2f390*/  IADD3.X R21, R21, UR6, RZ, P3, !PT ;  /* 0x0000000615157c10 */ /* 0x000fe40009ffe4ff */
[----:B------:R-:W-:Y:S02]  /*2f3a0*/  IADD3 R20, P3, R20, UR7, RZ ;  /* 0x0000000714147c10 */ /* 0x000fe4000ff7e0ff */
[----:B------:R-:W-:Y:S02]  /*2f3b0*/  IADD3.X R17, R17, UR6, RZ, P4, !PT ;  /* 0x0000000611117c10 */ /* 0x000fe4000a7fe4ff */
[----:B------:R-:W-:Y:S02]  /*2f3c0*/  IADD3 R22, P4, R22, UR7, RZ ;  /* 0x0000000716167c10 */ /* 0x000fe4000ff9e0ff */
[----:B------:R-:W-:Y:S02]  /*2f3d0*/  IADD3.X R11, R11, UR6, RZ, P5, !PT ;  /* 0x000000060b0b7c10 */ /* 0x000fe4000affe4ff */
[----:B------:R-:W-:-:S02]  /*2f3e0*/  IADD3 R16, P5, R16, UR7, RZ ;  /* 0x0000000710107c10 */ /* 0x000fc4000ffbe0ff */
[----:B------:R-:W-:Y:S02]  /*2f3f0*/  IADD3.X R19, R19, UR6, RZ, P6, !PT ;  /* 0x0000000613137c10 */ /* 0x000fe4000b7fe4ff */
[----:B------:R-:W-:Y:S02]  /*2f400*/  IADD3 R18, P6, R18, UR7, RZ ;  /* 0x0000000712127c10 */ /* 0x000fe4000ffde0ff */
[----:B------:R-:W-:Y:S02]  /*2f410*/  IADD3.X R12, R12, UR6, RZ, P1, !PT ;  /* 0x000000060c0c7c10 */ /* 0x000fe40008ffe4ff */
[----:B------:R-:W-:Y:S02]  /*2f420*/  IADD3 R13, P1, R13, UR7, RZ ;  /* 0x000000070d0d7c10 */ /* 0x000fe4000ff3e0ff */
[----:B--2---:R-:W-:-:S05]  /*2f430*/  IADD3 R10, P2, R10, UR7, RZ ;  /* 0x000000070a0a7c10 */ /* 0x004fca000ff5e0ff */
[----:B------:R-:W-:Y:S04]  /*2f440*/  STL [R1+0x10f0], R10 ;  /* 0x0010f00a01007387 */ /* 0x000fe80000100800 */
[----:B------:R-:W-:Y:S04]  /*2f450*/  STL [R1+0xfd8], R3 ;  /* 0x000fd80301007387 */ /* 0x000fe80000100800 */
[----:B------:R-:W-:Y:S04]  /*2f460*/  STL [R1+0x10e8], R9 ;  /* 0x0010e80901007387 */ /* 0x000fe80000100800 */
[----:B------:R-:W-:Y:S04]  /*2f470*/  STL [R1+0xfd4], R8 ;  /* 0x000fd40801007387 */ /* 0x000fe80000100800 */
[----:B------:R-:W-:Y:S04]  /*2f480*/  STL [R1+0x10e0], R24 ;  /* 0x0010e01801007387 */ /* 0x000fe80000100800 */
[----:B------:R-:W-:Y:S04]  /*2f490*/  STL [R1+0xfd0], R23 ;  /* 0x000fd01701007387 */ /* 0x000fe80000100800 */
[----:B------:R-:W-:Y:S01]  /*2f4a0*/  STL [R1+0x10d8], R25 ;  /* 0x0010d81901007387 */ /* 0x000fe20000100800 */
[----:B------:R-:W-:-:S03]  /*2f4b0*/  IADD3.X R7, R7, UR6, RZ, P2, !PT ;  /* 0x0000000607077c10 */ /* 0x000fc600097fe4ff */
[----:B------:R-:W-:Y:S01]  /*2f4c0*/  STL [R1+0xfcc], R26 ;  /* 0x000fcc1a01007387 */ /* 0x000fe20000100800 */
[----:B------:R-:W-:-:S03]  /*2f4d0*/  IADD3 R6, P2, R6, UR7, RZ ;  /* 0x0000000706067c10 */ /* 0x000fc6000ff5e0ff */
        /* <DEDUP_REMOVED lines=19> */
[----:B0-----:R-:W2:Y:S01]  /*2f610*/  LDL.LU R0, [R1+0x1078] ;  /* 0x0010780001007983 */ /* 0x001ea20000300800 */
[----:B------:R-:W-:-:S02]  /*2f620*/  IADD3.X R29, R29, UR6, RZ, P3, !PT ;  /* 0x000000061d1d7c10 */ /* 0x000fc40009ffe4ff */
[----:B------:R-:W-:-:S03]  /*2f630*/  IADD3 R28, P3, R28, UR7, RZ ;  /* 0x000000071c1c7c10 */ /* 0x000fc6000ff7e0ff */
[----:B------:R-:W-:Y:S04]  /*2f640*/  STL [R1+0x10b4], R29 ;  /* 0x0010b41d01007387 */ /* 0x000fe80000100800 */
[----:B--2---:R0:W-:Y:S04]  /*2f650*/  STL [R1+0x1240], R0 ;  /* 0x0012400001007387 */ /* 0x0041e80000100800 */
[----:B------:R-:W-:Y:S04]  /*2f660*/  STL [R1+0x1088], R28 ;  /* 0x0010881c01007387 */ /* 0x000fe80000100800 */
[----:B0-----:R-:W2:Y:S01]  /*2f670*/  LDL.LU R0, [R1+0x10a4] ;  /* 0x0010a40001007983 */ /* 0x001ea20000300800 */
[----:B------:R-:W-:-:S05]  /*2f680*/  IADD3.X R2, R2, UR6, RZ, P4, !PT ;  /* 0x0000000602027c10 */ /* 0x000fca000a7fe4ff */
[----:B------:R-:W-:Y:S04]  /*2f690*/  STL [R1+0x10ac], R2 ;  /* 0x0010ac0201007387 */ /* 0x000fe80000100800 */
        /* <DEDUP_REMOVED lines=30> */
[----:B--2---:R-:W-:-:S05]  /*2f880*/  IADD3 R0, P4, R0, UR7, RZ ;  /* 0x0000000700007c10 */ /* 0x004fca000ff9e0ff */
[----:B------:R0:W-:Y:S04]  /*2f890*/  STL [R1+0x1080], R0 ;  /* 0x0010800001007387 */ /* 0x0001e80000100800 */
[----:B0-----:R-:W2:Y:S02]  /*2f8a0*/  LDL.LU R0, [R1+0x1244] ;  /* 0x0012440001007983 */ /* 0x001ea40000300800 */
[----:B--2---:R-:W-:-:S05]  /*2f8b0*/  IADD3.X R0, R0, UR6, RZ, P5, !PT ;  /* 0x0000000600007c10 */ /* 0x004fca000affe4ff */
        /* <DEDUP_REMOVED lines=23> */
[----:B--2---:R-:W-:-:S05]  /*2fa30*/  IADD3 R0, P5, R0, UR7, RZ ;  /* 0x0000000700007c10 */ /* 0x004fca000ffbe0ff */
[----:B------:R0:W-:Y:S04]  /*2fa40*/  STL [R1+0x1078], R0 ;  /* 0x0010780001007387 */ /* 0x0001e80000100800 */
        /* <DEDUP_REMOVED lines=29> */
[----:B0-----:R-:W2:Y:S01]  /*2fc20*/  LDL.LU R0, [R1+0x1024] ;  /* 0x0010240001007983 */ /* 0x001ea20000300800 */
[----:B------:R-:W-:-:S02]  /*2fc30*/  IADD3 R29, P6, R29, UR7, RZ ;  /* 0x000000071d1d7c10 */ /* 0x000fc4000ffde0ff */
[----:B------:R-:W-:-:S03]  /*2fc40*/  IADD3.X R28, R28, UR6, RZ, P1, !PT ;  /* 0x000000061c1c7c10 */ /* 0x000fc60008ffe4ff */
[----:B------:R-:W-:Y:S04]  /*2fc50*/  STL [R1+0x1010], R29 ;  /* 0x0010101d01007387 */ /* 0x000fe80000100800 */
[----:B--2---:R0:W-:Y:S04]  /*2fc60*/  STL [R1+0x1238], R0 ;  /* 0x0012380001007387 */ /* 0x0041e80000100800 */
[----:B------:R-:W-:Y:S04]  /*2fc70*/  STL [R1+0x1034], R28 ;  /* 0x0010341c01007387 */ /* 0x000fe80000100800 */
[----:B0-----:R-:W2:Y:S01]  /*2fc80*/  LDL.LU R0, [R1+0x1000] ;  /* 0x0010000001007983 */ /* 0x001ea20000300800 */
[----:B------:R-:W-:-:S05]  /*2fc90*/  IADD3 R2, P1, R2, UR7, RZ ;  /* 0x0000000702027c10 */ /* 0x000fca000ff3e0ff */
[----:B------:R-:W-:Y:S04]  /*2fca0*/  STL [R1+0x1008], R2 ;  /* 0x0010080201007387 */ /* 0x000fe80000100800 */
[----:B--2---:R0:W-:Y:S04]  /*2fcb0*/  STL [R1+0x123c], R0 ;  /* 0x00123c0001007387 */ /* 0x0041e80000100800 */
        /* <DEDUP_REMOVED lines=28> */
[----:B------:R-:W3:Y:S01]  /*2fe80*/  LDL.LU R2, [R1+0x1110] ;  /* 0x0011100001027983 */ /* 0x000ee20000300800 */
[----:B--2---:R-:W-:-:S05]  /*2fe90*/  IADD3.X R0, R0, UR6, RZ, P2, !PT ;  /* 0x0000000600007c10 */ /* 0x004fca00097fe4ff */
[----:B------:R0:W-:Y:S04]  /*2fea0*/  STL [R1+0x102c], R0 ;  /* 0x00102c0001007387 */ /* 0x0001e80000100800 */
[----:B0-----:R-:W2:Y:S02]  /*2feb0*/  LDL.LU R0, [R1+0x123c] ;  /* 0x00123c0001007983 */ /* 0x001ea40000300800 */
[----:B--2---:R-:W-:-:S05]  /*2fec0*/  IADD3 R0, P2, R0, UR7, RZ ;  /* 0x0000000700007c10 */ /* 0x004fca000ff5e0ff */
[----:B------:R0:W-:Y:S04]  /*2fed0*/  STL [R1+0x1000], R0 ;  /* 0x0010000001007387 */ /* 0x0001e80000100800 */
[----:B0-----:R-:W2:Y:S01]  /*2fee0*/  LDL.LU R0, [R1+0x1238] ;  /* 0x0012380001007983 */ /* 0x001ea20000300800 */
[----:B----4-:R-:W-:Y:S02]  /*2fef0*/  IADD3.X R3, R3, UR6, RZ, P4, !PT ;  /* 0x0000000603037c10 */ /* 0x010fe4000a7fe4ff */
[----:B---3--:R-:W-:Y:S02]  /*2ff00*/  IADD3 R9, P4, R9, UR7, RZ ;  /* 0x0000000709097c10 */ /* 0x008fe4000ff9e0ff */
        /* <DEDUP_REMOVED lines=18> */
[----:B--2---:R-:W-:Y:S02]  /*30030*/  IADD3.X R0, R0, UR6, RZ, P3, !PT ;  /* 0x0000000600007c10 */ /* 0x004fe40009ffe4ff */
[----:B------:R-:W-:-:S03]  /*30040*/  IADD3 R10, P3, R10, UR7, RZ ;  /* 0x000000070a0a7c10 */ /* 0x000fc6000ff7e0ff */
        /* <DEDUP_REMOVED lines=85> */
[----:B--2---:R-:W-:-:S05]  /*305a0*/  IADD3 R0, P6, R0, UR7, RZ ;  /* 0x0000000700007c10 */ /* 0x004fca000ffde0ff */
[----:B------:R0:W-:Y:S04]  /*305b0*/  STL [R1+0x1184], R0 ;  /* 0x0011840001007387 */ /* 0x0001e80000100800 */
[----:B0-----:R0:W5:Y:S04]  /*305c0*/  LDL.LU R0, [R1+0x122c] ;  /* 0x00122c0001007983 */ /* 0x0011680000300800 */
[----:B------:R1:W-:Y:S04]  /*305d0*/  STL [R1+0x1120], R23 ;  /* 0x0011201701007387 */ /* 0x0003e80000100800 */
[----:B-1----:R0:W5:Y:S04]  /*305e0*/  LDL.LU R23, [R1+0x1228] ;  /* 0x0012280001177983 */ /* 0x0021680000300800 */
[----:B------:R1:W-:Y:S04]  /*305f0*/  STL [R1+0x118c], R24 ;  /* 0x00118c1801007387 */ /* 0x0003e80000100800 */
[----:B-1----:R0:W5:Y:S04]  /*30600*/  LDL.LU R24, [R1+0x1224] ;  /* 0x0012240001187983 */ /* 0x0021680000300800 */
[----:B------:R1:W-:Y:S04]  /*30610*/  STL [R1+0x1128], R5 ;  /* 0x0011280501007387 */ /* 0x0003e80000100800 */
[----:B-1----:R-:W2:Y:S04]  /*30620*/  LDL.LU R5, [R1+0x1220] ;  /* 0x0012200001057983 */ /* 0x002ea80000300800 */
[----:B------:R1:W-:Y:S04]  /*30630*/  STL [R1+0x1194], R4 ;  /* 0x0011940401007387 */ /* 0x0003e80000100800 */
[----:B-1----:R-:W3:Y:S04]  /*30640*/  LDL.LU R4, [R1+0x121c] ;  /* 0x00121c0001047983 */ /* 0x002ee80000300800 */
[----:B------:R1:W-:Y:S04]  /*30650*/  STL [R1+0x1130], R7 ;  /* 0x0011300701007387 */ /* 0x0003e80000100800 */
[----:B-1----:R-:W4:Y:S04]  /*30660*/  LDL.LU R7, [R1+0x1218] ;  /* 0x0012180001077983 */ /* 0x002f280000300800 */
[----:B------:R1:W-:Y:S04]  /*30670*/  STL [R1+0x119c], R6 ;  /* 0x00119c0601007387 */ /* 0x0003e80000100800 */
[----:B-1----:R-:W2:Y:S04]  /*30680*/  LDL.LU R6, [R1+0x1214] ;  /* 0x0012140001067983 */ /* 0x002ea80000300800 */
[----:B------:R1:W-:Y:S01]  /*30690*/  STL [R1+0x1138], R21 ;  /* 0x0011381501007387 */ /* 0x0003e20000100800 */
[----:B------:R-:W-:-:S02]  /*306a0*/  IADD3.X R11, R11, UR6, RZ, P6, !PT ;  /* 0x000000060b0b7c10 */ /* 0x000fc4000b7fe4ff */
[----:B------:R-:W-:Y:S02]  /*306b0*/  IADD3 R16, P6, R16, UR7, RZ ;  /* 0x0000000710107c10 */ /* 0x000fe4000ffde0ff */
[----:B------:R-:W-:Y:S01]  /*306c0*/  IADD3.X R18, R18, UR6, RZ, P1, !PT ;  /* 0x0000000612127c10 */ /* 0x000fe20008ffe4ff */
[----:B-1----:R0:W5:Y:S04]  /*306d0*/  LDL.LU R21, [R1+0x1210] ;  /* 0x0012100001157983 */ /* 0x0021680000300800 */
[----:B------:R1:W-:Y:S01]  /*306e0*/  STL [R1+0x11a4], R17 ;  /* 0x0011a41101007387 */ /* 0x0003e20000100800 */
[----:B------:R-:W-:Y:S02]  /*306f0*/  IADD3 R19, P1, R19, UR7, RZ ;  /* 0x0000000713137c10 */ /* 0x000fe4000ff3e0ff */
[----:B------:R-:W-:Y:S01]  /*30700*/  IADD3.X R29, R29, UR6, RZ, P2, !PT ;  /* 0x000000061d1d7c10 */ /* 0x000fe200097fe4ff */
[----:B-1----:R0:W5:Y:S04]  /*30710*/  LDL.LU R17, [R1+0x120c] ;  /* 0x00120c0001117983 */ /* 0x0021680000300800 */
[----:B------:R1:W-:Y:S01]  /*30720*/  STL [R1+0x1140], R20 ;  /* 0x0011401401007387 */ /* 0x0003e20000100800 */
[----:B------:R-:W-:-:S03]  /*30730*/  IADD3 R28, P2, R28, UR7, RZ ;  /* 0x000000071c1c7c10 */ /* 0x000fc6000ff5e0ff */
[----:B-1----:R0:W5:Y:S04]  /*30740*/  LDL.LU R20, [R1+0x1208] ;  /* 0x0012080001147983 */ /* 0x0021680000300800 */
[----:B------:R1:W-:Y:S01]  /*30750*/  STL [R1+0x11c0], R22 ;  /* 0x0011c01601007387 */ /* 0x0003e20000100800 */
[----:B------:R-:W-:-:S03]  /*30760*/  IADD3.X R2, R2, UR6, RZ, P3, !PT ;  /* 0x0000000602027c10 */ /* 0x000fc60009ffe4ff */
[----:B-1----:R0:W5:Y:S04]  /*30770*/  LDL.LU R22, [R1+0x1204] ;  /* 0x0012040001167983 */ /* 0x0021680000300800 */
[----:B------:R1:W-:Y:S04]  /*30780*/  STL [R1+0x1148], R11 ;  /* 0x0011480b01007387 */ /* 0x0003e80000100800 */
[----:B-1----:R0:W5:Y:S04]  /*30790*/  LDL.LU R11, [R1+0x1200] ;  /* 0x00120000010b7983 */ /* 0x0021680000300800 */
[----:B------:R1:W-:Y:S04]  /*307a0*/  STL [R1+0x11bc], R16 ;  /* 0x0011bc1001007387 */ /* 0x0003e80000100800 */
[----:B-1----:R0:W5:Y:S04]  /*307b0*/  LDL.LU R16, [R1+0x11fc] ;  /* 0x0011fc0001107983 */ /* 0x0021680000300800 */
[----:B------:R1:W-:Y:S01]  /*307c0*/  STL [R1+0x1150], R18 ;  /* 0x0011501201007387 */ /* 0x0003e20000100800 */
[----:B------:R-:W-:-:S03]  /*307d0*/  IADD3 R10, P3, R10, UR7, RZ ;  /* 0x000000070a0a7c10 */ /* 0x000fc6000ff7e0ff */
[----:B-1----:R0:W5:Y:S04]  /*307e0*/  LDL.LU R18, [R1+0x11f8] ;  /* 0x0011f80001127983 */ /* 0x0021680000300800 */
[----:B------:R1:W-:Y:S01]  /*307f0*/  STL [R1+0x11b8], R19 ;  /* 0x0011b81301007387 */ /* 0x0003e20000100800 */
[----:B------:R-:W-:Y:S02]  /*30800*/  IADD3.X R3, R3, UR6, RZ, P4, !PT ;  /* 0x0000000603037c10 */ /* 0x000fe4000a7fe4ff */
[----:B------:R-:W-:Y:S01]  /*30810*/  IADD3 R9, P4, R9, UR7, RZ ;  /* 0x0000000709097c10 */ /* 0x000fe2000ff9e0ff */
[----:B-1----:R0:W5:Y:S04]  /*30820*/  LDL.LU R19, [R1+0x11f4] ;  /* 0x0011f40001137983 */ /* 0x0021680000300800 */
[----:B------:R1:W-:Y:S01]  /*30830*/  STL [R1+0x1158], R29 ;  /* 0x0011581d01007387 */ /* 0x0003e20000100800 */
[----:B------:R-:W-:-:S02]  /*30840*/  IADD3.X R8, R8, UR6, RZ, P5, !PT ;  /* 0x0000000608087c10 */ /* 0x000fc4000affe4ff */
[----:B------:R-:W-:Y:S01]  /*30850*/  IADD3 R25, P5, R25, UR7, RZ ;  /* 0x0000000719197c10 */ /* 0x000fe2000ffbe0ff */
[----:B-1----:R0:W5:Y:S04]  /*30860*/  LDL.LU R29, [R1+0x11f0] ;  /* 0x0011f000011d7983 */ /* 0x0021680000300800 */
[----:B------:R1:W-:Y:S01]  /*30870*/  STL [R1+0x11b4], R28 ;  /* 0x0011b41c01007387 */ /* 0x0003e20000100800 */
[----:B------:R-:W-:Y:S02]  /*30880*/  IADD3.X R26, R26, UR6, RZ, P6, !PT ;  /* 0x000000061a1a7c10 */ /* 0x000fe4000b7fe4ff */
[----:B------:R-:W-:Y:S01]  /*30890*/  IADD3.X R27, R27, UR6, RZ, P1, !PT ;  /* 0x000000061b1b7c10 */ /* 0x000fe20008ffe4ff */
[----:B-1----:R0:W5:Y:S04]  /*308a0*/  LDL.LU R28, [R1+0x11ec] ;  /* 0x0011ec00011c7983 */ /* 0x0021680000300800 */
[----:B------:R1:W-:Y:S04]  /*308b0*/  STL [R1+0x1160], R2 ;  /* 0x0011600201007387 */ /* 0x0003e80000100800 */
[----:B------:R-:W-:Y:S04]  /*308c0*/  STL [R1+0x11b0], R10 ;  /* 0x0011b00a01007387 */ /* 0x000fe80000100800 */
[----:B------:R-:W-:Y:S04]  /*308d0*/  STL [R1+0x1168], R3 ;  /* 0x0011680301007387 */ /* 0x000fe80000100800 */
[----:B------:R3:W-:Y:S01]  /*308e0*/  STL [R1+0x11ac], R9 ;  /* 0x0011ac0901007387 */ /* 0x0007e20000100800 */
[----:B-1----:R-:W1:Y:S01]  /*308f0*/  S2R R2, SR_TID.X ;  /* 0x0000000000027919 */ /* 0x002e620000002100 */
[----:B------:R-:W-:-:S02]  /*30900*/  IADD3.X R12, R12, UR6, RZ, P2, !PT ;  /* 0x000000060c0c7c10 */ /* 0x000fc400097fe4ff */
[----:B------:R0:W-:Y:S01]  /*30910*/  STL [R1+0x1170], R8 ;  /* 0x0011700801007387 */ /* 0x0001e20000100800 */
[----:B------:R-:W-:-:S03]  /*30920*/  IADD3.X R13, R13, UR6, RZ, P3, !PT ;  /* 0x000000060d0d7c10 */ /* 0x000fc60009ffe4ff */
[----:B------:R0:W-:Y:S01]  /*30930*/  STL [R1+0x11a8], R25 ;  /* 0x0011a81901007387 */ /* 0x0001e20000100800 */
[----:B------:R-:W-:-:S03]  /*30940*/  IADD3.X R14, R14, UR6, RZ, P4, !PT ;  /* 0x000000060e0e7c10 */ /* 0x000fc6000a7fe4ff */
[----:B------:R0:W-:Y:S04]  /*30950*/  STL [R1+0x1178], R26 ;  /* 0x0011781a01007387 */ /* 0x0001e80000100800 */
[----:B------:R0:W-:Y:S01]  /*30960*/  STL [R1+0x1180], R27 ;  /* 0x0011801b01007387 */ /* 0x0001e20000100800 */
[----:B------:R-:W-:-:S03]  /*30970*/  IADD3.X R15, R15, UR6, RZ, P5, !PT ;  /* 0x000000060f0f7c10 */ /* 0x000fc6000affe4ff */
[----:B------:R0:W-:Y:S04]  /*30980*/  STL [R1+0x1188], R12 ;  /* 0x0011880c01007387 */ /* 0x0001e80000100800 */
[----:B------:R0:W-:Y:S04]  /*30990*/  STL [R1+0x1190], R13 ;  /* 0x0011900d01007387 */ /* 0x0001e80000100800 */
[----:B------:R0:W-:Y:S01]  /*309a0*/  STL [R1+0x1198], R14 ;  /* 0x0011980e01007387 */ /* 0x0001e20000100800 */
[----:B-1----:R-:W-:-:S05]  /*309b0*/  LOP3.LUT R2, R2, 0x3f, RZ, 0xc0, !PT ;  /* 0x0000003f02027812 */ /* 0x002fca00078ec0ff */
[----:B------:R-:W-:Y:S02]  /*309c0*/  IMAD.SHL.U32 R2, R2, 0x2, RZ ;  /* 0x0000000202027824 */ /* 0x000fe400078e00ff */
[----:B---3--:R-:W-:Y:S02]  /*309d0*/  IMAD.MOV.U32 R9, RZ, RZ, R4 ;  /* 0x000000ffff097224 */ /* 0x008fe400078e0004 */
[----:B----4-:R-:W-:-:S05]  /*309e0*/  IMAD.MOV.U32 R4, RZ, RZ, R7 ;  /* 0x000000ffff047224 */ /* 0x010fca00078e0007 */
[----:B--2---:R1:W-:Y:S04]  /*309f0*/  STL.64 [R1+0x658], R4 ;  /* 0x0006580401007387 */ /* 0x0043e80000100a00 */
[----:B------:R1:W-:Y:S01]  /*30a00*/  STL [R1+0x11a0], R15 ;  /* 0x0011a00f01007387 */ /* 0x0003e20000100800 */
[----:B0-----:R-:W-:-:S05]  /*30a10*/  IMAD.MOV.U32 R8, RZ, RZ, R6 ;  /* 0x000000ffff087224 */ /* 0x001fca00078e0006 */
[----:B------:R1:W-:Y:S01]  /*30a20*/  STL.64 [R1+0x660], R8 ;  /* 0x0006600801007387 */ /* 0x0003e20000100a00 */
[----:B------:R-:W-:Y:S05]  /*30a30*/  @P0 BRA `(.L_x_1) ;  /* 0xfffffdb400dc0947 */ /* 0x000fea000383ffff */
[----:B------:R-:W2:Y:S04]  /*30a40*/  LDL.LU R2, [R1+0x2bc] ;  /* 0x0002bc0001027983 */ /* 0x000ea80000300800 */
[----:B-----5:R-:W2:Y:S04]  /*30a50*/  LDL.LU R0, [R1+0x19c] ;  /* 0x00019c0001007983 */ /* 0x020ea80000300800 */
[----:B------:R-:W3:Y:S04]  /*30a60*/  LDL.LU R7, [R1+0x2b4] ;  /* 0x0002b40001077983 */ /* 0x000ee80000300800 */
[----:B-1----:R-:W3:Y:S04]  /*30a70*/  LDL.LU R5, [R1+0x194] ;  /* 0x0001940001057983 */ /* 0x002ee80000300800 */
        /* <DEDUP_REMOVED lines=14> */
[----:B0-----:R-:W4:Y:S04]  /*30b60*/  LDL.LU R21, [R1+0x364] ;  /* 0x0003640001157983 */ /* 0x001f280000300800 */
[----:B------:R0:W-:Y:S04]  /*30b70*/  STL [R1+0x1324], R11 ;  /* 0x0013240b01007387 */ /* 0x0001e80000100800 */
[----:B0-----:R-:W4:Y:S04]  /*30b80*/  LDL.LU R11, [R1+0x444] ;  /* 0x00044400010b7983 */ /* 0x001f280000300800 */
[----:B------:R0:W-:Y:S04]  /*30b90*/  STL [R1+0x1310], R20 ;  /* 0x0013101401007387 */ /* 0x0001e80000100800 */
[----:B0-----:R-:W4:Y:S04]  /*30ba0*/  LDL.LU R20, [R1+0x36c] ;  /* 0x00036c0001147983 */ /* 0x001f280000300800 */
[----:B------:R0:W-:Y:S04]  /*30bb0*/  STL [R1+0x130c], R16 ;  /* 0x00130c1001007387 */ /* 0x0001e80000100800 */
[----:B0-----:R-:W4:Y:S04]  /*30bc0*/  LDL.LU R16, [R1+0x44c] ;  /* 0x00044c0001107983 */ /* 0x001f280000300800 */
[----:B------:R-:W-:Y:S04]  /*30bd0*/  STL [R1+0x1308], R17 ;  /* 0x0013081101007387 */ /* 0x000fe80000100800 */
[----:B------:R-:W-:Y:S04]  /*30be0*/  STL [R1+0x12a8], R19 ;  /* 0x0012a81301007387 */ /* 0x000fe80000100800 */
[----:B------:R-:W-:Y:S04]  /*30bf0*/  STL [R1+0x12a4], R18 ;  /* 0x0012a41201007387 */ /* 0x000fe80000100800 */
[----:B------:R-:W-:Y:S04]  /*30c00*/  STL [R1+0x11f0], R28 ;  /* 0x0011f01c01007387 */ /* 0x000fe80000100800 */
[----:B------:R-:W-:Y:S01]  /*30c10*/  STL [R1+0x11ec], R29 ;  /* 0x0011ec1d01007387 */ /* 0x000fe20000100800 */
[----:B--2---:R-:W-:-:S02]  /*30c20*/  F2FP.F16.F32.PACK_AB R0, R2, R0 ;  /* 0x000000000200723e */ /* 0x004fc400000000ff */
[----:B---3--:R-:W-:Y:S02]  /*30c30*/  F2FP.F16.F32.PACK_AB R5, R7, R5 ;  /* 0x000000050705723e */ /* 0x008fe400000000ff */
[----:B----4-:R-:W-:Y:S02]  /*30c40*/  F2FP.F16.F32.PACK_AB R2, R6, R4 ;  /* 0x000000040602723e */ /* 0x010fe400000000ff */
[----:B------:R-:W-:Y:S02]  /*30c50*/  F2FP.F16.F32.PACK_AB R11, R11, R21 ;  /* 0x000000150b0b723e */ /* 0x000fe400000000ff */
[----:B------:R-:W-:-:S05]  /*30c60*/  F2FP.F16.F32.PACK_AB R16, R16, R20 ;  /* 0x000000141010723e */ /* 0x000fca00000000ff */
[----:B------:R-:W-:Y:S04]  /*30c70*/  STL [R1+0x1bc], R16 ;  /* 0x0001bc1001007387 */ /* 0x000fe80000100800 */
[----:B------:R-:W-:Y:S04]  /*30c80*/  STL [R1+0x1b8], R11 ;  /* 0x0001b80b01007387 */ /* 0x000fe80000100800 */
[----:B------:R0:W-:Y:S04]  /*30c90*/  STL [R1+0x1b4], R0 ;  /* 0x0001b40001007387 */ /* 0x0001e80000100800 */
[----:B------:R-:W-:Y:S04]  /*30ca0*/  STL [R1+0x1b0], R5 ;  /* 0x0001b00501007387 */ /* 0x000fe80000100800 */
[----:B------:R1:W-:Y:S01]  /*30cb0*/  STL [R1+0x18c], R2 ;  /* 0x00018c0201007387 */ /* 0x0003e20000100800 */
[----:B0-----:R-:W-:-:S02]  /*30cc0*/  F2FP.F16.F32.PACK_AB R0, R10, R3 ;  /* 0x000000030a00723e */ /* 0x001fc400000000ff */
[----:B------:R-:W-:-:S03]  /*30cd0*/  F2FP.F16.F32.PACK_AB R3, R9, R8 ;  /* 0x000000080903723e */ /* 0x000fc600000000ff */
[----:B------:R0:W-:Y:S01]  /*30ce0*/  STL [R1+0x188], R0 ;  /* 0x0001880001007387 */ /* 0x0001e20000100800 */
[----:B-1----:R-:W-:-:S03]  /*30cf0*/  F2FP.F16.F32.PACK_AB R2, R25, R26 ;  /* 0x0000001a1902723e */ /* 0x002fc600000000ff */
[----:B------:R1:W-:Y:S04]  /*30d00*/  STL [R1+0x184], R3 ;  /* 0x0001840301007387 */ /* 0x0003e80000100800 */
[----:B------:R2:W-:Y:S01]  /*30d10*/  STL [R1+0x180], R2 ;  /* 0x0001800201007387 */ /* 0x0005e20000100800 */
[----:B0-----:R-:W-:Y:S02]  /*30d20*/  F2FP.F16.F32.PACK_AB R0, R24, R27 ;  /* 0x0000001b1800723e */ /* 0x001fe400000000ff */
[----:B-1----:R-:W-:-:S03]  /*30d30*/  F2FP.F16.F32.PACK_AB R3, R23, R22 ;  /* 0x000000161703723e */ /* 0x002fc600000000ff */
[----:B------:R0:W-:Y:S01]  /*30d40*/  STL [R1+0x17c], R0 ;  /* 0x00017c0001007387 */ /* 0x0001e20000100800 */
[----:B--2---:R-:W-:-:S03]  /*30d50*/  F2FP.F16.F32.PACK_AB R2, R12, R13 ;  /* 0x0000000d0c02723e */ /* 0x004fc600000000ff */
[----:B------:R-:W-:Y:S04]  /*30d60*/  STL [R1+0x178], R3 ;  /* 0x0001780301007387 */ /* 0x000fe80000100800 */
[----:B------:R-:W2:Y:S01]  /*30d70*/  LDL.LU R21, [R1+0x3b0] ;  /* 0x0003b00001157983 */ /* 0x000ea20000300800 */
[----:B0-----:R-:W-:-:S03]  /*30d80*/  F2FP.F16.F32.PACK_AB R0, R14, R15 ;  /* 0x0000000f0e00723e */ /* 0x001fc600000000ff */
        /* <DEDUP_REMOVED lines=36> */
[----:B------:R-:W3:Y:S04]  /*30fd0*/  LDL.LU R29, [R1+0x3d0] ;  /* 0x0003d000011d7983 */ /* 0x000ee80000300800 */
[----:B---3--:R0:W-:Y:S04]  /*30fe0*/  STL [R1+0x133c], R29 ;  /* 0x00133c1d01007387 */ /* 0x0081e80000100800 */
[----:B0-----:R-:W3:Y:S04]  /*30ff0*/  LDL.LU R29, [R1+0x3b8] ;  /* 0x0003b800011d7983 */ /* 0x001ee80000300800 */
        /* <DEDUP_REMOVED lines=31> */
[----:B0-----:R-:W2:Y:S04]  /*311f0*/  LDL.LU R29, [R1+0x378] ;  /* 0x00037800011d7983 */ /* 0x001ea80000300800 */
[----:B------:R-:W3:Y:S04]  /*31200*/  LDL.LU R28, [R1+0x238] ;  /* 0x00023800011c7983 */ /* 0x000ee80000300800 */
        /* <DEDUP_REMOVED lines=26> */
[----:B--2---:R-:W-:-:S03]  /*313b0*/  F2FP.F16.F32.PACK_AB R21, R29, R21 ;  /* 0x000000151d15723e */ /* 0x004fc600000000ff */
[----:B------:R-:W2:Y:S04]  /*313c0*/  LDL.LU R29, [R1+0x13bc] ;  /* 0x0013bc00011d7983 */ /* 0x000ea80000300800 */
[----:B------:R0:W-:Y:S04]  /*313d0*/  STL [R1+0x16c], R21 ;  /* 0x00016c1501007387 */ /* 0x0001e80000100800 */
[----:B0-----:R-:W2:Y:S02]  /*313e0*/  LDL.LU R21, [R1+0x13b8] ;  /* 0x0013b80001157983 */ /* 0x001ea40000300800 */
[----:B--2---:R-:W-:-:S02]  /*313f0*/  F2FP.F16.F32.PACK_AB R21, R29, R21 ;  /* 0x000000151d15723e */ /* 0x004fc400000000ff */
        /* <DEDUP_REMOVED lines=62> */
[----:B0-----:R-:W2:Y:S01]  /*317e0*/  LDL.LU R21, [R1+0x1338] ;  /* 0x0013380001157983 */ /* 0x001ea20000300800 */
[----:B---3--:R-:W-:Y:S02]  /*317f0*/  F2FP.F16.F32.PACK_AB R18, R28, R18 ;  /* 0x000000121c12723e */ /* 0x008fe400000000ff */
[----:B----4-:R-:W-:-:S02]  /*31800*/  F2FP.F16.F32.PACK_AB R17, R19, R17 ;  /* 0x000000111311723e */ /* 0x010fc400000000ff */
[----:B------:R-:W-:Y:S02]  /*31810*/  F2FP.F16.F32.PACK_AB R16, R16, R20 ;  /* 0x000000141010723e */ /* 0x000fe400000000ff */
[----:B------:R-:W-:Y:S02]  /*31820*/  F2FP.F16.F32.PACK_AB R2, R11, R2 ;  /* 0x000000020b02723e */ /* 0x000fe400000000ff */
[----:B------:R-:W-:Y:S02]  /*31830*/  F2FP.F16.F32.PACK_AB R0, R0, R7 ;  /* 0x000000070000723e */ /* 0x000fe400000000ff */
[----:B--2---:R-:W-:Y:S02]  /*31840*/  F2FP.F16.F32.PACK_AB R29, R21, R29 ;  /* 0x0000001d151d723e */ /* 0x004fe400000000ff */
[----:B------:R-:W2:Y:S04]  /*31850*/  LDL.LU R21, [R1+0x1334] ;  /* 0x0013340001157983 */ /* 0x000ea80000300800 */
[----:B------:R-:W-:Y:S01]  /*31860*/  STL [R1+0x128], R29 ;  /* 0x0001281d01007387 */ /* 0x000fe20000100800 */
[----:B------:R-:W-:-:S03]  /*31870*/  F2FP.F16.F32.PACK_AB R5, R5, R6 ;  /* 0x000000060505723e */ /* 0x000fc600000000ff */
[----:B------:R-:W-:Y:S04]  /*31880*/  STL [R1+0x124], R18 ;  /* 0x0001241201007387 */ /* 0x000fe80000100800 */
[----:B------:R-:W-:Y:S04]  /*31890*/  STL [R1+0x120], R17 ;  /* 0x0001201101007387 */ /* 0x000fe80000100800 */
[----:B------:R-:W-:Y:S04]  /*318a0*/  STL [R1+0x10c], R16 ;  /* 0x00010c1001007387 */ /* 0x000fe80000100800 */
[----:B------:R0:W-:Y:S04]  /*318b0*/  STL [R1+0x108], R2 ;  /* 0x0001080201007387 */ /* 0x0001e80000100800 */
[----:B------:R1:W-:Y:S01]  /*318c0*/  STL [R1+0x104], R0 ;  /* 0x0001040001007387 */ /* 0x0003e20000100800 */
[----:B0-----:R-:W-:-:S03]  /*318d0*/  F2FP.F16.F32.PACK_AB R2, R4, R10 ;  /* 0x0000000a0402723e */ /* 0x001fc600000000ff */
[----:B------:R-:W-:Y:S01]  /*318e0*/  STL [R1+0x100], R5 ;  /* 0x0001000501007387 */ /* 0x000fe20000100800 */
[----:B-1----:R-:W-:-:S03]  /*318f0*/  F2FP.F16.F32.PACK_AB R0, R3, R9 ;  /* 0x000000090300723e */ /* 0x002fc600000000ff */
[----:B------:R0:W-:Y:S01]  /*31900*/  STL [R1+0x11c], R2 ;  /* 0x00011c0201007387 */ /* 0x0001e20000100800 */
[----:B------:R-:W-:-:S03]  /*31910*/  F2FP.F16.F32.PACK_AB R3, R8, R24 ;  /* 0x000000180803723e */ /* 0x000fc600000000ff */
[----:B------:R1:W-:Y:S01]  /*31920*/  STL [R1+0x118], R0 ;  /* 0x0001180001007387 */ /* 0x0003e20000100800 */
[----:B0-----:R-:W-:-:S03]  /*31930*/  F2FP.F16.F32.PACK_AB R2, R25, R26 ;  /* 0x0000001a1902723e */ /* 0x001fc600000000ff */
[----:B------:R-:W-:Y:S01]  /*31940*/  STL [R1+0x114], R3 ;  /* 0x0001140301007387 */ /* 0x000fe20000100800 */
[----:B-1----:R-:W-:-:S03]  /*31950*/  F2FP.F16.F32.PACK_AB R0, R27, R22 ;  /* 0x000000161b00723e */ /* 0x002fc600000000ff */
[----:B------:R0:W-:Y:S04]  /*31960*/  STL [R1+0x110], R2 ;  /* 0x0001100201007387 */ /* 0x0001e80000100800 */
[----:B------:R1:W-:Y:S01]  /*31970*/  STL [R1+0xfc], R0 ;  /* 0x0000fc0001007387 */ /* 0x0003e20000100800 */
[----:B0-----:R-:W-:Y:S02]  /*31980*/  F2FP.F16.F32.PACK_AB R2, R12, R13 ;  /* 0x0000000d0c02723e */ /* 0x001fe400000000ff */
[----:B--2---:R-:W-:-:S05]  /*31990*/  F2FP.F16.F32.PACK_AB R3, R21, R23 ;  /* 0x000000171503723e */ /* 0x004fca00000000ff */
[----:B------:R-:W-:Y:S04]  /*319a0*/  STL [R1+0xf8], R3 ;  /* 0x0000f80301007387 */ /* 0x000fe80000100800 */
[----:B------:R-:W2:Y:S04]  /*319b0*/  LDL.LU R7, [R1+0x3e8] ;  /* 0x0003e80001077983 */ /* 0x000ea80000300800 */
[----:B------:R-:W-:Y:S04]  /*319c0*/  STL [R1+0xf4], R2 ;  /* 0x0000f40201007387 */ /* 0x000fe80000100800 */
[----:B------:R-:W3:Y:S01]  /*319d0*/  LDL.LU R6, [R1+0x3e0] ;  /* 0x0003e00001067983 */ /* 0x000ee20000300800 */
[----:B-1----:R-:W-:-:S05]  /*319e0*/  F2FP.F16.F32.PACK_AB R0, R14, R15 ;  /* 0x0000000f0e00723e */ /* 0x002fca00000000ff */
[----:B------:R-:W-:Y:S04]  /*319f0*/  STL [R1+0xf0], R0 ;  /* 0x0000f00001007387 */ /* 0x000fe80000100800 */
[----:B---3--:R0:W-:Y:S04]  /*31a00*/  STL [R1+0x1330], R6 ;  /* 0x0013300601007387 */ /* 0x0081e80000100800 */
[----:B0-----:R-:W2:Y:S04]  /*31a10*/  LDL.LU R6, [R1+0x3c8] ;  /* 0x0003c80001067983 */ /* 0x001ea80000300800 */
[----:B------:R-:W3:Y:S04]  /*31a20*/  LDL.LU R5, [R1+0x298] ;  /* 0x0002980001057983 */ /* 0x000ee80000300800 */
[----:B---3--:R0:W-:Y:S04]  /*31a30*/  STL [R1+0x132c], R5 ;  /* 0x00132c0501007387 */ /* 0x0081e80000100800 */
[----:B0-----:R-:W3:Y:S04]  /*31a40*/  LDL.LU R5, [R1+0x3c0] ;  /* 0x0003c00001057983 */ /* 0x001ee80000300800 */
[----:B------:R-:W4:Y:S04]  /*31a50*/  LDL.LU R11, [R1+0x240] ;  /* 0x00024000010b7983 */ /* 0x000f280000300800 */
[----:B----4-:R0:W-:Y:S04]  /*31a60*/  STL [R1+0x1328], R11 ;  /* 0x0013280b01007387 */ /* 0x0101e80000100800 */
[----:B0-----:R-:W4:Y:S04]  /*31a70*/  LDL.LU R11, [R1+0x248] ;  /* 0x00024800010b7983 */ /* 0x001f280000300800 */
[----:B------:R-:W4:Y:S04]  /*31a80*/  LDL.LU R4, [R1+0x290] ;  /* 0x0002900001047983 */ /* 0x000f280000300800 */
[----:B------:R-:W2:Y:S04]  /*31a90*/  LDL.LU R10, [R1+0x404] ;  /* 0x00040400010a7983 */ /* 0x000ea80000300800 */
[----:B--2---:R0:W-:Y:S04]  /*31aa0*/  STL [R1+0x1320], R10 ;  /* 0x0013200a01007387 */ /* 0x0041e80000100800 */
[----:B0-----:R-:W2:Y:S04]  /*31ab0*/  LDL.LU R10, [R1+0x42c] ;  /* 0x00042c00010a7983 */ /* 0x001ea80000300800 */
[----:B------:R-:W3:Y:S04]  /*31ac0*/  LDL.LU R9, [R1+0x48c] ;  /* 0x00048c0001097983 */ /* 0x000ee80000300800 */
[----:B---3--:R0:W-:Y:S04]  /*31ad0*/  STL [R1+0x131c], R9 ;  /* 0x00131c0901007387 */ /* 0x0081e80000100800 */
[----:B0-----:R-:W3:Y:S04]  /*31ae0*/  LDL.LU R9, [R1+0x424] ;  /* 0x0004240001097983 */ /* 0x001ee80000300800 */
[----:B------:R-:W4:Y:S04]  /*31af0*/  LDL.LU R8, [R1+0x484] ;  /* 0x0004840001087983 */ /* 0x000f280000300800 */
[----:B----4-:R0:W-:Y:S04]  /*31b00*/  STL [R1+0x1318], R8 ;  /* 0x0013180801007387 */ /* 0x0101e80000100800 */
[----:B0-----:R-:W4:Y:S04]  /*31b10*/  LDL.LU R8, [R1+0x46c] ;  /* 0x00046c0001087983 */ /* 0x001f280000300800 */
[----:B------:R-:W2:Y:S01]  /*31b20*/  LDL.LU R20, [R1+0x3fc] ;  /* 0x0003fc0001147983 */ /* 0x000ea20000300800 */
[----:B------:R-:W-:-:S03]  /*31b30*/  F2FP.F16.F32.PACK_AB R7, R6, R7 ;  /* 0x000000070607723e */ /* 0x000fc600000000ff */
[----:B--2---:R0:W-:Y:S04]  /*31b40*/  STL [R1+0x1314], R20 ;  /* 0x0013141401007387 */ /* 0x0041e80000100800 */
        /* <DEDUP_REMOVED lines=21> */
[----:B------:R-:W3:Y:S04]  /*31ca0*/  LDL.LU R6, [R1+0x1330] ;  /* 0x0013300001067983 */ /* 0x000ee80000300800 */
[----:B------:R0:W-:Y:S04]  /*31cb0*/  STL [R1+0x11f4], R7 ;  /* 0x0011f40701007387 */ /* 0x0001e80000100800 */
[----:B0-----:R-:W2:Y:S01]  /*31cc0*/  LDL.LU R7, [R1+0x420] ;  /* 0x0004200001077983 */ /* 0x001ea20000300800 */
[----:B---3--:R-:W-:-:S03]  /*31cd0*/  F2FP.F16.F32.PACK_AB R6, R5, R6 ;  /* 0x000000060506723e */ /* 0x008fc600000000ff */
        /* <DEDUP_REMOVED lines=16> */
[----:B------:R-:W4:Y:S04]  /*31de0*/  LDL.LU R9, [R1+0x131c] ;  /* 0x00131c0001097983 */ /* 0x000f280000300800 */
[----:B------:R0:W-:Y:S04]  /*31df0*/  STL [R1+0x1208], R10 ;  /* 0x0012080a01007387 */ /* 0x0001e80000100800 */
[----:B0-----:R-:W3:Y:S01]  /*31e00*/  LDL.LU R10, [R1+0x2ac] ;  /* 0x0002ac00010a7983 */ /* 0x001ee20000300800 */
[----:B----4-:R-:W-:-:S03]  /*31e10*/  F2FP.F16.F32.PACK_AB R9, R8, R9 ;  /* 0x000000090809723e */ /* 0x010fc600000000ff */
[----:B------:R-:W2:Y:S04]  /*31e20*/  LDL.LU R8, [R1+0x1318] ;  /* 0x0013180001087983 */ /* 0x000ea80000300800 */
[----:B------:R0:W-:Y:S04]  /*31e30*/  STL [R1+0x120c], R9 ;  /* 0x00120c0901007387 */ /* 0x0001e80000100800 */
[----:B0-----:R-:W3:Y:S01]  /*31e40*/  LDL.LU R9, [R1+0x25c] ;  /* 0x00025c0001097983 */ /* 0x001ee20000300800 */
[----:B--2---:R-:W-:-:S03]  /*31e50*/  F2FP.F16.F32.PACK_AB R8, R20, R8 ;  /* 0x000000081408723e */ /* 0x004fc600000000ff */
[----:B------:R-:W2:Y:S04]  /*31e60*/  LDL.LU R20, [R1+0x1314] ;  /* 0x0013140001147983 */ /* 0x000ea80000300800 */
[----:B------:R0:W-:Y:S04]  /*31e70*/  STL [R1+0x1210], R8 ;  /* 0x0012100801007387 */ /* 0x0001e80000100800 */
[----:B0-----:R-:W4:Y:S01]  /*31e80*/  LDL.LU R8, [R1+0x494] ;  /* 0x0004940001087983 */ /* 0x001f220000300800 */
[----:B--2---:R-:W-:-:S03]  /*31e90*/  F2FP.F16.F32.PACK_AB R16, R20, R16 ;  /* 0x000000101410723e */ /* 0x004fc600000000ff */
[----:B------:R-:W2:Y:S04]  /*31ea0*/  LDL.LU R20, [R1+0x1310] ;  /* 0x0013100001147983 */ /* 0x000ea80000300800 */
[----:B------:R0:W-:Y:S01]  /*31eb0*/  STL [R1+0xbc], R16 ;  /* 0x0000bc1001007387 */ /* 0x0001e20000100800 */
[----:B----4-:R-:W-:-:S03]  /*31ec0*/  F2FP.F16.F32.PACK_AB R8, R17, R8 ;  /* 0x000000081108723e */ /* 0x010fc600000000ff */
[----:B0-----:R-:W4:Y:S04]  /*31ed0*/  LDL.LU R16, [R1+0x130c] ;  /* 0x00130c0001107983 */ /* 0x001f280000300800 */
[----:B------:R-:W4:Y:S01]  /*31ee0*/  LDL.LU R17, [R1+0x1308] ;  /* 0x0013080001117983 */ /* 0x000f220000300800 */
[----:B---3--:R-:W-:-:S03]  /*31ef0*/  F2FP.F16.F32.PACK_AB R9, R9, R10 ;  /* 0x0000000a0909723e */ /* 0x008fc600000000ff */
[----:B------:R0:W-:Y:S04]  /*31f00*/  STL [R1+0xb8], R8 ;  /* 0x0000b80801007387 */ /* 0x0001e80000100800 */
[----:B------:R-:W-:Y:S01]  /*31f10*/  STL [R1+0xb4], R9 ;  /* 0x0000b40901007387 */ /* 0x000fe20000100800 */
[----:B0-----:R-:W-:Y:S02]  /*31f20*/  F2FP.F16.F32.PACK_AB R8, R11, R4 ;  /* 0x000000040b08723e */ /* 0x001fe400000000ff */
[----:B------:R-:W-:Y:S02]  /*31f30*/  F2FP.F16.F32.PACK_AB R4, R5, R6 ;  /* 0x000000060504723e */ /* 0x000fe400000000ff */
[----:B------:R-:W-:Y:S01]  /*31f40*/  F2FP.F16.F32.PACK_AB R6, R7, R29 ;  /* 0x0000001d0706723e */ /* 0x000fe200000000ff */
[----:B------:R-:W-:Y:S01]  /*31f50*/  STL [R1+0xb0], R8 ;  /* 0x0000b00801007387 */ /* 0x000fe20000100800 */
[----:B------:R-:W-:-:S03]  /*31f60*/  F2FP.F16.F32.PACK_AB R5, R28, R18 ;  /* 0x000000121c05723e */ /* 0x000fc600000000ff */
[----:B------:R0:W-:Y:S04]  /*31f70*/  STL [R1+0xcc], R4 ;  /* 0x0000cc0401007387 */ /* 0x0001e80000100800 */
[----:B------:R-:W-:Y:S01]  /*31f80*/  STL [R1+0xc8], R6 ;  /* 0x0000c80601007387 */ /* 0x000fe20000100800 */
[----:B0-----:R-:W-:Y:S02]  /*31f90*/  F2FP.F16.F32.PACK_AB R4, R19, R2 ;  /* 0x000000021304723e */ /* 0x001fe400000000ff */
[----:B------:R-:W-:Y:S01]  /*31fa0*/  F2FP.F16.F32.PACK_AB R2, R0, R3 ;  /* 0x000000030002723e */ /* 0x000fe200000000ff */
[----:B------:R-:W-:Y:S01]  /*31fb0*/  STL [R1+0xc4], R5 ;  /* 0x0000c40501007387 */ /* 0x000fe20000100800 */
[----:B------:R-:W-:Y:S02]  /*31fc0*/  F2FP.F16.F32.PACK_AB R0, R24, R25 ;  /* 0x000000191800723e */ /* 0x000fe400000000ff */
[----:B------:R-:W-:Y:S01]  /*31fd0*/  F2FP.F16.F32.PACK_AB R3, R26, R27 ;  /* 0x0000001b1a03723e */ /* 0x000fe200000000ff */
[----:B------:R-:W-:Y:S04]  /*31fe0*/  STL [R1+0xc0], R4 ;  /* 0x0000c00401007387 */ /* 0x000fe80000100800 */
[----:B------:R0:W-:Y:S04]  /*31ff0*/  STL [R1+0xdc], R2 ;  /* 0x0000dc0201007387 */ /* 0x0001e80000100800 */
[----:B------:R-:W-:Y:S01]  /*32000*/  STL [R1+0xd8], R0 ;  /* 0x0000d80001007387 */ /* 0x000fe20000100800 */
[----:B0-----:R-:W-:-:S03]  /*32010*/  F2FP.F16.F32.PACK_AB R2, R21, R22 ;  /* 0x000000161502723e */ /* 0x001fc600000000ff */
[----:B------:R-:W-:Y:S04]  /*32020*/  STL [R1+0xd4], R3 ;  /* 0x0000d40301007387 */ /* 0x000fe80000100800 */
[----:B------:R0:W-:Y:S02]  /*32030*/  STL [R1+0xd0], R2 ;  /* 0x0000d00201007387 */ /* 0x0001e40000100800 */
[----:B0-----:R-:W-:Y:S02]  /*32040*/  F2FP.F16.F32.PACK_AB R2, R12, R13 ;  /* 0x0000000d0c02723e */ /* 0x001fe400000000ff */
[----:B--2---:R-:W-:-:S05]  /*32050*/  F2FP.F16.F32.PACK_AB R0, R20, R23 ;  /* 0x000000171400723e */ /* 0x004fca00000000ff */
[----:B------:R0:W-:Y:S01]  /*32060*/  STL [R1+0xec], R0 ;  /* 0x0000ec0001007387 */ /* 0x0001e20000100800 */
[----:B----4-:R-:W-:Y:S02]  /*32070*/  F2FP.F16.F32.PACK_AB R3, R17, R16 ;  /* 0x000000101103723e */ /* 0x010fe400000000ff */
[----:B0-----:R-:W-:-:S03]  /*32080*/  F2FP.F16.F32.PACK_AB R0, R14, R15 ;  /* 0x0000000f0e00723e */ /* 0x001fc600000000ff */
[----:B------:R-:W-:Y:S04]  /*32090*/  STL [R1+0xe8], R3 ;  /* 0x0000e80301007387 */ /* 0x000fe80000100800 */
[----:B------:R-:W2:Y:S04]  /*320a0*/  LDL.LU R15, [R1+0x50c] ;  /* 0x00050c00010f7983 */ /* 0x000ea80000300800 */
[----:B------:R-:W-:Y:S04]  /*320b0*/  STL [R1+0xe4], R2 ;  /* 0x0000e40201007387 */ /* 0x000fe80000100800 */
[----:B------:R-:W3:Y:S04]  /*320c0*/  LDL.LU R14, [R1+0x504] ;  /* 0x00050400010e7983 */ /* 0x000ee80000300800 */
        /* <DEDUP_REMOVED lines=9> */
[----:B------:R-:W2:Y:S04]  /*32160*/  LDL.LU R19, [R1+0x524] ;  /* 0x0005240001137983 */ /* 0x000ea80000300800 */
        /* <DEDUP_REMOVED lines=38> */
[----:B0-----:R-:W3:Y:S01]  /*323d0*/  LDL.LU R8, [R1+0x410] ;  /* 0x0004100001087983 */ /* 0x001ee20000300800 */
[----:B------:R-:W-:-:S03]  /*323e0*/  F2FP.F16.F32.PACK_AB R15, R14, R15 ;  /* 0x0000000f0e0f723e */ /* 0x000fc600000000ff */
[----:B---3--:R0:W-:Y:S04]  /*323f0*/  STL [R1+0x12f4], R8 ;  /* 0x0012f40801007387 */ /* 0x0081e80000100800 */
[----:B0-----:R-:W3:Y:S04]  /*32400*/  LDL.LU R8, [R1+0x418] ;  /* 0x0004180001087983 */ /* 0x001ee80000300800 */
        /* <DEDUP_REMOVED lines=23> */
[----:B------:R-:W4:Y:S04]  /*32580*/  LDL.LU R14, [R1+0x1304] ;  /* 0x00130400010e7983 */ /* 0x000f280000300800 */
[----:B------:R0:W-:Y:S04]  /*32590*/  STL [R1+0x1214], R15 ;  /* 0x0012140f01007387 */ /* 0x0001e80000100800 */
[----:B0-----:R-:W3:Y:S01]  /*325a0*/  LDL.LU R15, [R1+0x564] ;  /* 0x00056400010f7983 */ /* 0x001ee20000300800 */
[----:B----4-:R-:W-:-:S03]  /*325b0*/  F2FP.F16.F32.PACK_AB R14, R13, R14 ;  /* 0x0000000e0d0e723e */ /* 0x010fc600000000ff */
[----:B------:R-:W4:Y:S04]  /*325c0*/  LDL.LU R13, [R1+0x1300] ;  /* 0x00130000010d7983 */ /* 0x000f280000300800 */
[----:B------:R0:W-:Y:S04]  /*325d0*/  STL [R1+0x1218], R14 ;  /* 0x0012180e01007387 */ /* 0x0001e80000100800 */
[----:B0-----:R-:W3:Y:S01]  /*325e0*/  LDL.LU R14, [R1+0x554] ;  /* 0x00055400010e7983 */ /* 0x001ee20000300800 */
[----:B----4-:R-:W-:-:S03]  /*325f0*/  F2FP.F16.F32.PACK_AB R13, R12, R13 ;  /* 0x0000000d0c0d723e */ /* 0x010fc600000000ff */
[----:B------:R-:W2:Y:S04]  /*32600*/  LDL.LU R12, [R1+0x12fc] ;  /* 0x0012fc00010c7983 */ /* 0x000ea80000300800 */
[----:B------:R0:W-:Y:S04]  /*32610*/  STL [R1+0x121c], R13 ;  /* 0x00121c0d01007387 */ /* 0x0001e80000100800 */
[----:B0-----:R-:W4:Y:S01]  /*32620*/  LDL.LU R13, [R1+0x56c] ;  /* 0x00056c00010d7983 */ /* 0x001f220000300800 */
[----:B--2---:R-:W-:-:S03]  /*32630*/  F2FP.F16.F32.PACK_AB R12, R19, R12 ;  /* 0x0000000c130c723e */ /* 0x004fc600000000ff */
[----:B------:R-:W3:Y:S04]  /*32640*/  LDL.LU R19, [R1+0x12f8] ;  /* 0x0012f80001137983 */ /* 0x000ee80000300800 */
[----:B------:R0:W-:Y:S04]  /*32650*/  STL [R1+0x1220], R12 ;  /* 0x0012200c01007387 */ /* 0x0001e80000100800 */
[----:B0-----:R-:W4:Y:S01]  /*32660*/  LDL.LU R12, [R1+0x55c] ;  /* 0x00055c00010c7983 */ /* 0x001f220000300800 */
[----:B---3--:R-:W-:-:S03]  /*32670*/  F2FP.F16.F32.PACK_AB R19, R8, R19 ;  /* 0x000000130813723e */ /* 0x008fc600000000ff */
        /* <DEDUP_REMOVED lines=35> */
[----:B----4-:R-:W-:Y:S02]  /*328b0*/  F2FP.F16.F32.PACK_AB R13, R12, R13 ;  /* 0x0000000d0c0d723e */ /* 0x010fe400000000ff */
[----:B--2---:R-:W-:-:S02]  /*328c0*/  F2FP.F16.F32.PACK_AB R19, R8, R19 ;  /* 0x000000130813723e */ /* 0x004fc400000000ff */
[----:B------:R-:W2:Y:S01]  /*328d0*/  LDL.LU R8, [R1+0x12ac] ;  /* 0x0012ac0001087983 */ /* 0x000ea20000300800 */
[----:B------:R-:W-:Y:S02]  /*328e0*/  F2FP.F16.F32.PACK_AB R12, R14, R15 ;  /* 0x0000000f0e0c723e */ /* 0x000fe400000000ff */
[----:B------:R-:W-:Y:S01]  /*328f0*/  F2FP.F16.F32.PACK_AB R4, R4, R5 ;  /* 0x000000050404723e */ /* 0x000fe200000000ff */
[----:B------:R0:W-:Y:S01]  /*32900*/  STL [R1+0x78], R19 ;  /* 0x0000781301007387 */ /* 0x0001e20000100800 */
[----:B------:R-:W-:Y:S02]  /*32910*/  F2FP.F16.F32.PACK_AB R6, R6, R7 ;  /* 0x000000070606723e */ /* 0x000fe400000000ff */
[----:B------:R-:W-:Y:S01]  /*32920*/  F2FP.F16.F32.PACK_AB R5, R29, R28 ;  /* 0x0000001c1d05723e */ /* 0x000fe200000000ff */
[----:B0-----:R-:W3:Y:S04]  /*32930*/  LDL.LU R19, [R1+0x12a8] ;  /* 0x0012a80001137983 */ /* 0x001ee80000300800 */
[----:B------:R-:W-:Y:S04]  /*32940*/  STL [R1+0x74], R13 ;  /* 0x0000740d01007387 */ /* 0x000fe80000100800 */
[----:B------:R-:W-:Y:S01]  /*32950*/  STL [R1+0x70], R12 ;  /* 0x0000700c01007387 */ /* 0x000fe20000100800 */
[----:B------:R-:W-:-:S02]  /*32960*/  F2FP.F16.F32.PACK_AB R3, R0, R3 ;  /* 0x000000030003723e */ /* 0x000fc400000000ff */
[----:B------:R-:W-:Y:S02]  /*32970*/  F2FP.F16.F32.PACK_AB R0, R26, R27 ;  /* 0x0000001b1a00723e */ /* 0x000fe400000000ff */
[----:B--2---:R-:W-:Y:S02]  /*32980*/  F2FP.F16.F32.PACK_AB R9, R8, R9 ;  /* 0x000000090809723e */ /* 0x004fe400000000ff */
[----:B------:R-:W-:-:S03]  /*32990*/  F2FP.F16.F32.PACK_AB R8, R10, R11 ;  /* 0x0000000b0a08723e */ /* 0x000fc600000000ff */
[----:B------:R-:W-:Y:S04]  /*329a0*/  STL [R1+0x8c], R9 ;  /* 0x00008c0901007387 */ /* 0x000fe80000100800 */
[----:B------:R-:W-:Y:S04]  /*329b0*/  STL [R1+0x88], R8 ;  /* 0x0000880801007387 */ /* 0x000fe80000100800 */
[----:B------:R0:W-:Y:S04]  /*329c0*/  STL [R1+0x84], R4 ;  /* 0x0000840401007387 */ /* 0x0001e80000100800 */
[----:B------:R-:W-:Y:S01]  /*329d0*/  STL [R1+0x80], R6 ;  /* 0x0000800601007387 */ /* 0x000fe20000100800 */
[----:B0-----:R-:W-:-:S03]  /*329e0*/  F2FP.F16.F32.PACK_AB R4, R18, R2 ;  /* 0x000000021204723e */ /* 0x001fc600000000ff */
[----:B------:R-:W-:Y:S01]  /*329f0*/  STL [R1+0x9c], R5 ;  /* 0x00009c0501007387 */ /* 0x000fe20000100800 */
[----:B------:R-:W-:-:S03]  /*32a00*/  F2FP.F16.F32.PACK_AB R2, R24, R25 ;  /* 0x000000191802723e */ /* 0x000fc600000000ff */
[----:B------:R-:W-:Y:S04]  /*32a10*/  STL [R1+0x98], R4 ;  /* 0x0000980401007387 */ /* 0x000fe80000100800 */
[----:B------:R0:W-:Y:S04]  /*32a20*/  STL [R1+0x94], R3 ;  /* 0x0000940301007387 */ /* 0x0001e80000100800 */
[----:B------:R1:W-:Y:S01]  /*32a30*/  STL [R1+0x90], R2 ;  /* 0x0000900201007387 */ /* 0x0003e20000100800 */
[----:B0-----:R-:W-:-:S03]  /*32a40*/  F2FP.F16.F32.PACK_AB R3, R20, R21 ;  /* 0x000000151403723e */ /* 0x001fc600000000ff */
[----:B------:R0:W-:Y:S01]  /*32a50*/  STL [R1+0xac], R0 ;  /* 0x0000ac0001007387 */ /* 0x0001e20000100800 */
[----:B-1----:R-:W-:-:S03]  /*32a60*/  F2FP.F16.F32.PACK_AB R2, R22, R23 ;  /* 0x000000171602723e */ /* 0x002fc600000000ff */
[----:B------:R-:W-:Y:S04]  /*32a70*/  STL [R1+0xa8], R3 ;  /* 0x0000a80301007387 */ /* 0x000fe80000100800 */
[----:B------:R-:W3:Y:S01]  /*32a80*/  LDL.LU R18, [R1+0x54c] ;  /* 0x00054c0001127983 */ /* 0x000ee20000300800 */
[----:B0-----:R-:W-:-:S03]  /*32a90*/  F2FP.F16.F32.PACK_AB R0, R16, R17 ;  /* 0x000000111000723e */ /* 0x001fc600000000ff */
[----:B------:R-:W-:Y:S04]  /*32aa0*/  STL [R1+0xa4], R2 ;  /* 0x0000a40201007387 */ /* 0x000fe80000100800 */
[----:B------:R-:W2:Y:S04]  /*32ab0*/  LDL.LU R17, [R1+0x22c] ;  /* 0x00022c0001117983 */ /* 0x000ea80000300800 */
[----:B------:R-:W-:Y:S04]  /*32ac0*/  STL [R1+0xa0], R0 ;  /* 0x0000a00001007387 */ /* 0x000fe80000100800 */
[----:B--2---:R0:W-:Y:S04]  /*32ad0*/  STL [R1+0x12a0], R17 ;  /* 0x0012a01101007387 */ /* 0x0041e80000100800 */
[----:B0-----:R-:W2:Y:S04]  /*32ae0*/  LDL.LU R17, [R1+0x544] ;  /* 0x0005440001117983 */ /* 0x001ea80000300800 */
[----:B------:R-:W4:Y:S04]  /*32af0*/  LDL.LU R16, [R1+0x224] ;  /* 0x0002240001107983 */ /* 0x000f280000300800 */
[----:B----4-:R0:W-:Y:S04]  /*32b00*/  STL [R1+0x129c], R16 ;  /* 0x00129c1001007387 */ /* 0x0101e80000100800 */
[----:B0-----:R-:W4:Y:S04]  /*32b10*/  LDL.LU R16, [R1+0x5cc] ;  /* 0x0005cc0001107983 */ /* 0x001f280000300800 */
[----:B------:R-:W3:Y:S04]  /*32b20*/  LDL.LU R23, [R1+0x5ec] ;  /* 0x0005ec0001177983 */ /* 0x000ee80000300800 */
[----:B---3--:R0:W-:Y:S04]  /*32b30*/  STL [R1+0x1298], R23 ;  /* 0x0012981701007387 */ /* 0x0081e80000100800 */
[----:B0-----:R-:W3:Y:S04]  /*32b40*/  LDL.LU R23, [R1+0x5c4] ;  /* 0x0005c40001177983 */ /* 0x001ee80000300800 */
[----:B------:R-:W2:Y:S04]  /*32b50*/  LDL.LU R22, [R1+0x5e4] ;  /* 0x0005e40001167983 */ /* 0x000ea80000300800 */
        /* <DEDUP_REMOVED lines=82> */
[----:B------:R-:W2:Y:S02]  /*33080*/  LDL.LU R18, [R1+0x12a4] ;  /* 0x0012a40001127983 */ /* 0x000ea40000300800 */
[----:B--2---:R-:W-:-:S02]  /*33090*/  F2FP.F16.F32.PACK_AB R18, R17, R18 ;  /* 0x000000121112723e */ /* 0x004fc400000000ff */
[----:B------:R-:W2:Y:S02]  /*330a0*/  LDL.LU R17, [R1+0x12a0] ;  /* 0x0012a00001117983 */ /* 0x000ea40000300800 */
[----:B--2---:R-:W-:Y:S02]  /*330b0*/  F2FP.F16.F32.PACK_AB R17, R16, R17 ;  /* 0x000000111011723e */ /* 0x004fe400000000ff */
[----:B------:R-:W2:Y:S02]  /*330c0*/  LDL.LU R16, [R1+0x129c] ;  /* 0x00129c0001107983 */ /* 0x000ea40000300800 */
[----:B--2---:R-:W-:Y:S02]  /*330d0*/  F2FP.F16.F32.PACK_AB R16, R23, R16 ;  /* 0x000000101710723e */ /* 0x004fe400000000ff */
        /* <DEDUP_REMOVED lines=14> */
[----:B------:R-:W4:Y:S02]  /*331c0*/  LDL.LU R24, [R1+0x127c] ;  /* 0x00127c0001187983 */ /* 0x000f240000300800 */
[----:B----4-:R-:W-:Y:S02]  /*331d0*/  F2FP.F16.F32.PACK_AB R24, R12, R24 ;  /* 0x000000180c18723e */ /* 0x010fe400000000ff */
[----:B------:R-:W3:Y:S02]  /*331e0*/  LDL.LU R12, [R1+0x1278] ;  /* 0x00127800010c7983 */ /* 0x000ee40000300800 */
[----:B---3--:R-:W-:Y:S02]  /*331f0*/  F2FP.F16.F32.PACK_AB R12, R13, R12 ;  /* 0x0000000c0d0c723e */ /* 0x008fe400000000ff */
        /* <DEDUP_REMOVED lines=13> */
[----:B------:R0:W-:Y:S04]  /*332d0*/  STL [R1], R12 ;  /* 0x0000000c01007387 */ /* 0x0001e80000100800 */
        /* <DEDUP_REMOVED lines=26> */
[----:B------:R-:W2:Y:S01]  /*33480*/  LDL.LU R13, [R1+0x1224] ;  /* 0x00122400010d7983 */ /* 0x000ea20000300800 */
[----:B------:R-:W-:-:S03]  /*33490*/  F2FP.F16.F32.PACK_AB R8, R15, R8 ;  /* 0x000000080f08723e */ /* 0x000fc600000000ff */
[----:B------:R0:W-:Y:S01]  /*334a0*/  STL [R1+0x24], R12 ;  /* 0x0000240c01007387 */ /* 0x0001e20000100800 */
[----:B------:R-:W-:Y:S02]  /*334b0*/  F2FP.F16.F32.PACK_AB R10, R9, R10 ;  /* 0x0000000a090a723e */ /* 0x000fe400000000ff */
[----:B------:R-:W-:Y:S01]  /*334c0*/  F2FP.F16.F32.PACK_AB R4, R11, R4 ;  /* 0x000000040b04723e */ /* 0x000fe200000000ff */
[----:B0-----:R1:W5:Y:S01]  /*334d0*/  LDL.LU R12, [R1+0x1220] ;  /* 0x00122000010c7983 */ /* 0x0013620000300800 */
[----:B------:R-:W-:Y:S02]  /*334e0*/  F2FP.F16.F32.PACK_AB R6, R5, R6 ;  /* 0x000000060506723e */ /* 0x000fe400000000ff */
[----:B------:R-:W-:Y:S02]  /*334f0*/  F2FP.F16.F32.PACK_AB R28, R7, R28 ;  /* 0x0000001c071c723e */ /* 0x000fe400000000ff */
[----:B------:R-:W-:Y:S02]  /*33500*/  F2FP.F16.F32.PACK_AB R2, R29, R2 ;  /* 0x000000021d02723e */ /* 0x000fe400000000ff */
[----:B--2---:R-:W-:-:S02]  /*33510*/  F2FP.F16.F32.PACK_AB R14, R13, R14 ;  /* 0x0000000e0d0e723e */ /* 0x004fc400000000ff */
[----:B------:R1:W5:Y:S04]  /*33520*/  LDL.LU R13, [R1+0x121c] ;  /* 0x00121c00010d7983 */ /* 0x0003680000300800 */
[----:B------:R0:W-:Y:S04]  /*33530*/  STL [R1+0x20], R14 ;  /* 0x0000200e01007387 */ /* 0x0001e80000100800 */
[----:B0-----:R1:W5:Y:S04]  /*33540*/  LDL.LU R14, [R1+0x1218] ;  /* 0x00121800010e7983 */ /* 0x0013680000300800 */
        /* <DEDUP_REMOVED lines=14> */
[----:B0-----:R-:W2:Y:S04]  /*33630*/  LDL.LU R28, [R1+0x11f0] ;  /* 0x0011f000011c7983 */ /* 0x001ea80000300800 */
[----:B------:R-:W2:Y:S04]  /*33640*/  LDL.LU R29, [R1+0x11ec] ;  /* 0x0011ec00011d7983 */ /* 0x000ea80000300800 */
[----:B------:R0:W-:Y:S02]  /*33650*/  STL [R1+0x48], R2 ;  /* 0x0000480201007387 */ /* 0x0001e40000100800 */
[----:B0-----:R-:W-:-:S02]  /*33660*/  F2FP.F16.F32.PACK_AB R2, R0, R3 ;  /* 0x000000030002723e */ /* 0x001fc400000000ff */
[----:B--2---:R-:W-:-:S05]  /*33670*/  F2FP.F16.F32.PACK_AB R0, R29, R28 ;  /* 0x0000001c1d00723e */ /* 0x004fca00000000ff */
[----:B------:R1:W-:Y:S04]  /*33680*/  STL [R1+0x40], R0 ;  /* 0x0000400001007387 */ /* 0x0003e80000100800 */
[----:B------:R1:W-:Y:S02]  /*33690*/  STL [R1+0x44], R2 ;  /* 0x0000440201007387 */ /* 0x0003e40000100800 */
.L_x_0:
[----:B------:R-:W2:Y:S01]  /*336a0*/  LDL.LU R28, [R1+0x20] ;  /* 0x00002000011c7983 */ /* 0x000ea20000300800 */
[----:B------:R-:W3:Y:S01]  /*336b0*/  S2UR UR5, SR_CgaCtaId ;  /* 0x00000000000579c3 */ /* 0x000ee20000008800 */
[----:B------:R-:W-:Y:S01]  /*336c0*/  UMOV UR4, 0x400 ;  /* 0x0000040000047882 */ /* 0x000fe20000000000 */
[----:B------:R-:W-:Y:S01]  /*336d0*/  ULDC.64 UR24, c[0x0][0x228] ;  /* 0x00008a0000187ab9 */ /* 0x000fe20000000a00 */
[----:B-----5:R-:W4:Y:S01]  /*336e0*/  LDL.LU R3, [R1+0x24] ;  /* 0x0000240001037983 */ /* 0x020f220000300800 */
[----:B------:R-:W-:Y:S01]  /*336f0*/  ULDC.64 UR6, c[0x0][0x220] ;  /* 0x0000880000067ab9 */ /* 0x000fe20000000a00 */
[----:B------:R-:W-:Y:S01]  /*33700*/  ULDC.64 UR28, c[0x0][0x228] ;  /* 0x00008a00001c7ab9 */ /* 0x000fe20000000a00 */
[----:B------:R-:W-:Y:S01]  /*33710*/  ULDC UR26, c[0x0][0x248] ;  /* 0x00009200001a7ab9 */ /* 0x000fe20000000800 */
[----:B-1----:R-:W4:Y:S01]  /*33720*/  LDL.LU R2, [R1+0x28] ;  /* 0x0000280001027983 */ /* 0x002f220000300800 */
[----:B------:R-:W-:Y:S01]  /*33730*/  ULDC.64 UR14, c[0x0][0x228] ;  /* 0x00008a00000e7ab9 */ /* 0x000fe20000000a00 */
[----:B------:R-:W-:Y:S01]  /*33740*/  ULDC.64 UR12, c[0x0][0x228] ;  /* 0x00008a00000c7ab9 */ /* 0x000fe20000000a00 */
[----:B------:R-:W-:Y:S01]  /*33750*/  ULDC.64 UR10, c[0x0][0x228] ;  /* 0x00008a00000a7ab9 */ /* 0x000fe20000000a00 */
[----:B------:R-:W4:Y:S01]  /*33760*/  LDL.LU R0, [R1+0x2c] ;  /* 0x00002c0001007983 */ /* 0x000f220000300800 */
[----:B------:R-:W-:Y:S01]  /*33770*/  ULDC.64 UR22, c[0x0][0x228] ;  /* 0x00008a0000167ab9 */ /* 0x000fe20000000a00 */
[----:B------:R-:W-:Y:S01]  /*33780*/  ULDC.64 UR20, c[0x0][0x228] ;  /* 0x00008a0000147ab9 */ /* 0x000fe20000000a00 */
[----:B------:R-:W-:Y:S01]  /*33790*/  ULDC.64 UR18, c[0x0][0x228] ;  /* 0x00008a0000127ab9 */ /* 0x000fe20000000a00 */
[----:B------:R-:W-:Y:S01]  /*337a0*/  STL [R1+0x12a0], R27 ;  /* 0x0012a01b01007387 */ /* 0x000fe20000100800 */
[----:B------:R-:W-:-:S03]  /*337b0*/  ULDC.64 UR16, c[0x0][0x228] ;  /* 0x00008a0000107ab9 */ /* 0x000fc60000000a00 */
[----:B------:R-:W-:Y:S04]  /*337c0*/  STL.64 [R1+0x1298], R22 ;  /* 0x0012981601007387 */ /* 0x000fe80000100a00 */
[----:B------:R-:W-:Y:S04]  /*337d0*/  STL.64 [R1+0x1290], R20 ;  /* 0x0012901401007387 */ /* 0x000fe80000100a00 */
[----:B------:R-:W-:Y:S04]  /*337e0*/  STL.64 [R1+0x1288], R18 ;  /* 0x0012881201007387 */ /* 0x000fe80000100a00 */
[----:B------:R-:W-:Y:S04]  /*337f0*/  STL.64 [R1+0x1280], R16 ;  /* 0x0012801001007387 */ /* 0x000fe80000100a00 */
[----:B------:R-:W-:Y:S04]  /*33800*/  STL.64 [R1+0x1278], R14 ;  /* 0x0012780e01007387 */ /* 0x000fe80000100a00 */
[----:B------:R1:W-:Y:S04]  /*33810*/  STL.64 [R1+0x1270], R12 ;  /* 0x0012700c01007387 */ /* 0x0003e80000100a00 */
[----:B-1----:R-:W4:Y:S04]  /*33820*/  LDL.LU R12, [R1] ;  /* 0x00000000010c7983 */ /* 0x002f280000300800 */
[----:B------:R-:W4:Y:S04]  /*33830*/  LDL.LU R13, [R1+0x4] ;  /* 0x00000400010d7983 */ /* 0x000f280000300800 */
[----:B------:R-:W4:Y:S04]  /*33840*/  LDL.LU R14, [R1+0x8] ;  /* 0x00000800010e7983 */ /* 0x000f280000300800 */
[----:B------:R-:W4:Y:S04]  /*33850*/  LDL.LU R15, [R1+0xc] ;  /* 0x00000c00010f7983 */ /* 0x000f280000300800 */
[----:B------:R-:W-:Y:S04]  /*33860*/  STL.64 [R1+0x1268], R10 ;  /* 0x0012680a01007387 */ /* 0x000fe80000100a00 */
[----:B------:R1:W-:Y:S04]  /*33870*/  STL.64 [R1+0x1260], R8 ;  /* 0x0012600801007387 */ /* 0x0003e80000100a00 */
        /* <DEDUP_REMOVED lines=12> */
[----:B------:R-:W4:Y:S01]  /*33940*/  LDL R27, [R1+0x67c] ;  /* 0x00067c00011b7983 */ /* 0x000f220000100800 */
[----:B---3--:R-:W-:-:S03]  /*33950*/  ULEA UR4, UR5, UR4, 0x18 ;  /* 0x0000000405047291 */ /* 0x008fc6000f8ec03f */
[----:B------:R-:W-:Y:S01]  /*33960*/  STL.64 [R1+0x1258], R6 ;  /* 0x0012580601007387 */ /* 0x000fe20000100a00 */
[----:B------:R-:W-:-:S03]  /*33970*/  ULDC UR5, c[0x0][0x22c] ;  /* 0x00008b0000057ab9 */ /* 0x000fc60000000800 */
[----:B------:R-:W-:Y:S04]  /*33980*/  STL.64 [R1+0x1250], R4 ;  /* 0x0012500401007387 */ /* 0x000fe80000100a00 */
[----:B------:R1:W-:Y:S02]  /*33990*/  STL [R1+0x121c], R29 ;  /* 0x00121c1d01007387 */ /* 0x0003e40000100800 */
[----:B-1----:R-:W1:Y:S02]  /*339a0*/  S2R R29, SR_TID.X ;  /* 0x00000000001d7919 */ /* 0x002e640000002100 */
[----:B-1----:R-:W-:Y:S01]  /*339b0*/  LOP3.LUT R29, R29, 0x3f, RZ, 0xc0, !PT ;  /* 0x0000003f1d1d7812 */ /* 0x002fe200078ec0ff */
[----:B--2---:R-:W-:Y:S02]  /*339c0*/  IMAD.MOV.U32 R4, RZ, RZ, R28 ;  /* 0x000000ffff047224 */ /* 0x004fe400078e001c */
[----:B----4-:R-:W-:-:S02]  /*339d0*/  IMAD.MOV.U32 R5, RZ, RZ, R3 ;  /* 0x000000ffff057224 */ /* 0x010fc400078e0003 */
[----:B------:R-:W-:Y:S02]  /*339e0*/  IMAD.MOV.U32 R6, RZ, RZ, R2 ;  /* 0x000000ffff067224 */ /* 0x000fe400078e0002 */
[----:B------:R-:W-:Y:S02]  /*339f0*/  IMAD.MOV.U32 R7, RZ, RZ, R0 ;  /* 0x000000ffff077224 */ /* 0x000fe400078e0000 */
[----:B------:R-:W1:Y:S02]  /*33a00*/  S2R R0, SR_TID.X ;  /* 0x0000000000007919 */ /* 0x000e640000002100 */
[C---:B-1----:R-:W-:Y:S02]  /*33a10*/  IMAD.SHL.U32 R3, R0.reuse, 0x10, RZ ;  /* 0x0000001000037824 */ /* 0x042fe400078e00ff */
[C---:B------:R-:W-:Y:S02]  /*33a20*/  IMAD.SHL.U32 R2, R0.reuse, 0x20, RZ ;  /* 0x0000002000027824 */ /* 0x040fe400078e00ff */
[----:B------:R-:W-:Y:S01]  /*33a30*/  IMAD.SHL.U32 R28, R0, 0x8, RZ ;  /* 0x00000008001c7824 */ /* 0x000fe200078e00ff */
[----:B------:R-:W-:-:S02]  /*33a40*/  LOP3.LUT R3, R3, 0xf0, RZ, 0xc0, !PT ;  /* 0x000000f003037812 */ /* 0x000fc400078ec0ff */
[----:B------:R-:W-:Y:S02]  /*33a50*/  LOP3.LUT R2, R2, 0x200, RZ, 0xc0, !PT ;  /* 0x0000020002027812 */ /* 0x000fe400078ec0ff */
[----:B------:R-:W-:Y:S02]  /*33a60*/  LOP3.LUT R28, R28, 0x100, RZ, 0xc0, !PT ;  /* 0x000001001c1c7812 */ /* 0x000fe400078ec0ff */
[----:B------:R-:W-:Y:S01]  /*33a70*/  IADD3 R2, R2, UR4, R3 ;  /* 0x0000000402027c10 */ /* 0x000fe2000fffe003 */
[C---:B------:R-:W-:Y:S02]  /*33a80*/  VIADD R0, R27.reuse, 0x3f ;  /* 0x0000003f1b007836 */ /* 0x040fe40000000000 */
[----:B------:R-:W-:Y:S02]  /*33a90*/  VIADD R3, R27, 0x1 ;  /* 0x000000011b037836 */ /* 0x000fe40000000000 */
[----:B------:R-:W2:Y:S01]  /*33aa0*/  LDL.LU R27, [R1+0x12a0] ;  /* 0x0012a000011b7983 */ /* 0x000ea20000300800 */
[----:B------:R-:W-:Y:S01]  /*33ab0*/  BAR.SYNC.DEFER_BLOCKING 0x0 ;  /* 0x0000000000007b1d */ /* 0x000fe20000010000 */
[----:B------:R-:W-:Y:S01]  /*33ac0*/  ISETP.GE.AND P0, PT, R0, UR25, PT ;  /* 0x0000001900007c0c */ /* 0x000fe2000bf06270 */
[----:B------:R-:W-:Y:S01]  /*33ad0*/  IMAD.IADD R0, R28, 0x1, R2 ;  /* 0x000000011c007824 */ /* 0x000fe200078e0202 */
[----:B------:R-:W-:-:S04]  /*33ae0*/  LEA R2, R29, UR4, 0x4 ;  /* 0x000000041d027c11 */ /* 0x000fc8000f8e20ff */
[----:B------:R-:W-:Y:S01]  /*33af0*/  STSM.16.M88.4 [R0], R20 ;  /* 0x0000001400007844 */ /* 0x000fe20000000200 */
[----:B------:R-:W-:Y:S06]  /*33b00*/  BAR.SYNC.DEFER_BLOCKING 0x0 ;  /* 0x0000000000007b1d */ /* 0x000fec0000010000 */
[----:B------:R-:W1:Y:S02]  /*33b10*/  LDS.128 R20, [R2] ;  /* 0x0000000002147984 */ /* 0x000e640000000c00 */
[----:B------:R-:W-:Y:S06]  /*33b20*/  BAR.SYNC.DEFER_BLOCKING 0x0 ;  /* 0x0000000000007b1d */ /* 0x000fec0000010000 */
[----:B------:R-:W-:Y:S02]  /*33b30*/  STSM.16.M88.4 [R0], R16 ;  /* 0x0000001000007844 */ /* 0x000fe40000000200 */
[----:B------:R-:W-:Y:S06]  /*33b40*/  BAR.SYNC.DEFER_BLOCKING 0x0 ;  /* 0x0000000000007b1d */ /* 0x000fec0000010000 */
[----:B-1----:R-:W-:Y:S01]  /*33b50*/  STL [R1+0x44], R21 ;  /* 0x0000441501007387 */ /* 0x002fe20000100800 */
[----:B------:R-:W-:-:S03]  /*33b60*/  IMAD.MOV.U32 R29, RZ, RZ, R20 ;  /* 0x000000ffff1d7224 */ /* 0x000fc600078e0014 */
[----:B------:R1:W-:Y:S04]  /*33b70*/  STL.64 [R1+0x48], R22 ;  /* 0x0000481601007387 */ /* 0x0003e80000100a00 */
[----:B-1----:R-:W3:Y:S04]  /*33b80*/  LDL.LU.64 R22, [R1+0x1298] ;  /* 0x0012980001167983 */ /* 0x002ee80000300a00 */
[----:B------:R-:W3:Y:S04]  /*33b90*/  LDL.LU.64 R20, [R1+0x1290] ;  /* 0x0012900001147983 */ /* 0x000ee80000300a00 */
[----:B------:R-:W1:Y:S01]  /*33ba0*/  LDS.128 R16, [R2] ;  /* 0x0000000002107984 */ /* 0x000e620000000c00 */
[----:B------:R-:W-:Y:S06]  /*33bb0*/  BAR.SYNC.DEFER_BLOCKING 0x0 ;  /* 0x0000000000007b1d */ /* 0x000fec0000010000 */
[----:B-1----:R-:W-:Y:S04]  /*33bc0*/  STL.64 [R1+0x30], R16 ;  /* 0x0000301001007387 */ /* 0x002fe80000100a00 */
[----:B------:R1:W-:Y:S04]  /*33bd0*/  STL.64 [R1+0x38], R18 ;  /* 0x0000381201007387 */ /* 0x0003e80000100a00 */
[----:B-1----:R-:W4:Y:S04]  /*33be0*/  LDL.LU.64 R18, [R1+0x1288] ;  /* 0x0012880001127983 */ /* 0x002f280000300a00 */
[----:B------:R-:W4:Y:S04]  /*33bf0*/  LDL.LU.64 R16, [R1+0x1280] ;  /* 0x0012800001107983 */ /* 0x000f280000300a00 */
[----:B------:R-:W-:Y:S01]  /*33c00*/  STSM.16.M88.4 [R0], R4 ;  /* 0x0000000400007844 */ /* 0x000fe20000000200 */
[----:B------:R-:W-:Y:S06]  /*33c10*/  BAR.SYNC.DEFER_BLOCKING 0x0 ;  /* 0x0000000000007b1d */ /* 0x000fec0000010000 */
[----:B------:R-:W1:Y:S02]  /*33c20*/  LDS.128 R4, [R2] ;  /* 0x0000000002047984 */ /* 0x000e640000000c00 */
[----:B------:R-:W-:Y:S06]  /*33c30*/  BAR.SYNC.DEFER_BLOCKING 0x0 ;  /* 0x0000000000007b1d */ /* 0x000fec0000010000 */
[----:B------:R-:W-:Y:S04]  /*33c40*/  STSM.16.M88.4 [R0], R8 ;  /* 0x0000000800007844 */ /* 0x000fe80000000200 */
[----:B-1----:R-:W-:Y:S04]  /*33c50*/  STL.64 [R1+0x20], R4 ;  /* 0x0000200401007387 */ /* 0x002fe80000100a00 */
[----:B------:R-:W-:Y:S01]  /*33c60*/  STL.64 [R1+0x28], R6 ;  /* 0x0000280601007387 */ /* 0x000fe20000100a00 */
        /* <DEDUP_REMOVED lines=9> */
[----:B--2---:R-:W-:Y:S04]  /*33d00*/  STSM.16.M88.4 [R0], R24 ;  /* 0x0000001800007844 */ /* 0x004fe80000000200 */
[----:B-1----:R-:W-:Y:S04]  /*33d10*/  STL.64 [R1+0x190], R4 ;  /* 0x0001900401007387 */ /* 0x002fe80000100a00 */
[----:B------:R-:W-:Y:S01]  /*33d20*/  STL.64 [R1+0x198], R6 ;  /* 0x0001980601007387 */ /* 0x000fe20000100a00 */
[----:B------:R-:W-:Y:S06]  /*33d30*/  BAR.SYNC.DEFER_BLOCKING 0x0 ;  /* 0x0000000000007b1d */ /* 0x000fec0000010000 */
[----:B------:R-:W2:Y:S04]  /*33d40*/  LDL.LU R12, [R1+0xa0] ;  /* 0x0000a000010c7983 */ /* 0x000ea80000300800 */
[----:B------:R-:W1:Y:S01]  /*33d50*/  LDS.128 R4, [R2] ;  /* 0x0000000002047984 */ /* 0x000e620000000c00 */
[----:B------:R-:W-:Y:S06]  /*33d60*/  BAR.SYNC.DEFER_BLOCKING 0x0 ;  /* 0x0000000000007b1d */ /* 0x000fec0000010000 */
[----:B---3--:R3:W-:Y:S04]  /*33d70*/  STSM.16.M88.4 [R0], R20 ;  /* 0x0000001400007844 */ /* 0x0087e80000000200 */
[----:B-1----:R-:W-:Y:S04]  /*33d80*/  STL.64 [R1+0x1a0], R4 ;  /* 0x0001a00401007387 */ /* 0x002fe80000100a00 */
[----:B------:R-:W-:Y:S01]  /*33d90*/  STL.64 [R1+0x1a8], R6 ;  /* 0x0001a80601007387 */ /* 0x000fe20000100a00 */
[----:B------:R-:W-:Y:S06]  /*33da0*/  BAR.SYNC.DEFER_BLOCKING 0x0 ;  /* 0x0000000000007b1d */ /* 0x000fec0000010000 */
[----:B------:R-:W2:Y:S04]  /*33db0*/  LDL.LU R13, [R1+0xa4] ;  /* 0x0000a400010d7983 */ /* 0x000ea80000300800 */
[----:B------:R-:W2:Y:S04]  /*33dc0*/  LDL.LU R14, [R1+0xa8] ;  /* 0x0000a800010e7983 */ /* 0x000ea80000300800 */
[----:B------:R-:W2:Y:S04]  /*33dd0*/  LDL.LU R15, [R1+0xac] ;  /* 0x0000ac00010f7983 */ /* 0x000ea80000300800 */
[----:B------:R-:W2:Y:S04]  /*33de0*/  LDL.LU R24, [R1+0x80] ;  /* 0x0000800001187983 */ /* 0x000ea80000300800 */
[----:B------:R-:W1:Y:S01]  /*33df0*/  LDS.128 R4, [R2] ;  /* 0x0000000002047984 */ /* 0x000e620000000c00 */
[----:B------:R-:W-:Y:S06]  /*33e00*/  BAR.SYNC.DEFER_BLOCKING 0x0 ;  /* 0x0000000000007b1d */ /* 0x000fec0000010000 */
[----:B------:R-:W2:Y:S04]  /*33e10*/  LDL.LU R25, [R1+0x84] ;  /* 0x0000840001197983 */ /* 0x000ea80000300800 */
[----:B------:R-:W2:Y:S04]  /*33e20*/  LDL.LU R26, [R1+0x88] ;  /* 0x00008800011a7983 */ /* 0x000ea80000300800 */
[----:B------:R-:W2:Y:S04]  /*33e30*/  LDL.LU R27, [R1+0x8c] ;  /* 0x00008c00011b7983 */ /* 0x000ea80000300800 */
[----:B---3--:R-:W3:Y:S04]  /*33e40*/  LDL.LU R20, [R1+0x70] ;  /* 0x0000700001147983 */ /* 0x008ee80000300800 */
[----:B----4-:R-:W-:Y:S01]  /*33e50*/  STSM.16.M88.4 [R0], R16 ;  /* 0x0000001000007844 */ /* 0x010fe20000000200 */
[----:B------:R-:W-:Y:S06]  /*33e60*/  BAR.SYNC.DEFER_BLOCKING 0x0 ;  /* 0x0000000000007b1d */ /* 0x000fec0000010000 */
[----:B------:R-:W4:Y:S04]  /*33e70*/  LDS.128 R16, [R2] ;  /* 0x0000000002107984 */ /* 0x000f280000000c00 */
[----:B-1----:R1:W-:Y:S04]  /*33e80*/  STL.64 [R1], R4 ;  /* 0x0000000401007387 */ /* 0x0023e80000100a00 */
[----:B------:R0:W-:Y:S04]  /*33e90*/  STL.64 [R1+0x8], R6 ;  /* 0x0000080601007387 */ /* 0x0001e80000100a00 */
[----:B------:R-:W3:Y:S04]  /*33ea0*/  LDL.LU R21, [R1+0x74] ;  /* 0x0000740001157983 */ /* 0x000ee80000300800 */
[----:B------:R-:W3:Y:S04]  /*33eb0*/  LDL.LU R22, [R1+0x78] ;  /* 0x0000780001167983 */ /* 0x000ee80000300800 */
[----:B------:R-:W3:Y:S04]  /*33ec0*/  LDL.LU R23, [R1+0x7c] ;  /* 0x00007c0001177983 */ /* 0x000ee80000300800 */
[----:B-1----:R-:W3:Y:S04]  /*33ed0*/  LDL.LU R4, [R1+0x60] ;  /* 0x0000600001047983 */ /* 0x002ee80000300800 */
[----:B------:R-:W3:Y:S04]  /*33ee0*/  LDL.LU R5, [R1+0x64] ;  /* 0x0000640001057983 */ /* 0x000ee80000300800 */
[----:B0-----:R-:W3:Y:S04]  /*33ef0*/  LDL.LU R6, [R1+0x68] ;  /* 0x0000680001067983 */ /* 0x001ee80000300800 */
[----:B------:R-:W3:Y:S04]  /*33f00*/  LDL.LU R7, [R1+0x6c] ;  /* 0x00006c0001077983 */ /* 0x000ee80000300800 */
[----:B------:R-:W3:Y:S04]  /*33f10*/  LDL.LU R8, [R1+0x50] ;  /* 0x0000500001087983 */ /* 0x000ee80000300800 */
[----:B------:R-:W3:Y:S04]  /*33f20*/  LDL.LU R9, [R1+0x54] ;  /* 0x0000540001097983 */ /* 0x000ee80000300800 */
[----:B------:R-:W3:Y:S04]  /*33f30*/  LDL.LU R10, [R1+0x58] ;  /* 0x00005800010a7983 */ /* 0x000ee80000300800 */
[----:B------:R-:W3:Y:S04]  /*33f40*/  LDL.LU R11, [R1+0x5c] ;  /* 0x00005c00010b7983 */ /* 0x000ee80000300800 */
[----:B----4-:R0:W-:Y:S04]  /*33f50*/  STL [R1+0x1218], R16 ;  /* 0x0012181001007387 */ /* 0x0101e80000100800 */
[----:B------:R1:W-:Y:S04]  /*33f60*/  STL [R1+0x1214], R17 ;  /* 0x0012141101007387 */ /* 0x0003e80000100800 */
[----:B------:R4:W-:Y:S04]  /*33f70*/  STL [R1+0x1210], R18 ;  /* 0x0012101201007387 */ /* 0x0009e80000100800 */
[----:B------:R4:W-:Y:S04]  /*33f80*/  STL [R1+0x120c], R19 ;  /* 0x00120c1301007387 */ /* 0x0009e80000100800 */
[----:B0-----:R-:W3:Y:S04]  /*33f90*/  LDL.LU R16, [R1+0x90] ;  /* 0x0000900001107983 */ /* 0x001ee80000300800 */
[----:B-1----:R-:W3:Y:S04]  /*33fa0*/  LDL.LU R17, [R1+0x94] ;  /* 0x0000940001117983 */ /* 0x002ee80000300800 */
[----:B----4-:R-:W3:Y:S04]  /*33fb0*/  LDL.LU R18, [R1+0x98] ;  /* 0x0000980001127983 */ /* 0x010ee80000300800 */
[----:B------:R-:W3:Y:S01]  /*33fc0*/  LDL.LU R19, [R1+0x9c] ;  /* 0x00009c0001137983 */ /* 0x000ee20000300800 */
[----:B------:R-:W-:Y:S06]  /*33fd0*/  BAR.SYNC.DEFER_BLOCKING 0x0 ;  /* 0x0000000000007b1d */ /* 0x000fec0000010000 */
[----:B--2---:R-:W-:Y:S02]  /*33fe0*/  STSM.16.M88.4 [R0], R12 ;  /* 0x0000000c00007844 */ /* 0x004fe40000000200 */
[----:B------:R-:W-:Y:S06]  /*33ff0*/  BAR.SYNC.DEFER_BLOCKING 0x0 ;  /* 0x0000000000007b1d */ /* 0x000fec0000010000 */
[----:B------:R-:W0:Y:S02]  /*34000*/  LDS.128 R12, [R2] ;  /* 0x00000000020c7984 */ /* 0x000e240000000c00 */
[----:B------:R-:W-:Y:S06]  /*34010*/  BAR.SYNC.DEFER_BLOCKING 0x0 ;  /* 0x0000000000007b1d */ /* 0x000fec0000010000 */
[----:B0-----:R-:W-:Y:S04]  /*34020*/  STL.64 [R1+0xa0], R12 ;  /* 0x0000a00c01007387 */ /* 0x001fe80000100a00 */
[----:B------:R0:W-:Y:S04]  /*34030*/  STL.64 [R1+0xa8], R14 ;  /* 0x0000a80e01007387 */ /* 0x0001e80000100a00 */
[----:B0-----:R-:W2:Y:S04]  /*34040*/  LDL.LU.64 R14, [R1+0x1278] ;  /* 0x00127800010e7983 */ /* 0x001ea80000300a00 */
[----:B------:R-:W2:Y:S04]  /*34050*/  LDL.LU.64 R12, [R1+0x1270] ;  /* 0x00127000010c7983 */ /* 0x000ea80000300a00 */
[----:B---3--:R-:W-:Y:S01]  /*34060*/  STSM.16.M88.4 [R0], R16 ;  /* 0x0000001000007844 */ /* 0x008fe20000000200 */
[----:B------:R-:W-:Y:S06]  /*34070*/  BAR.SYNC.DEFER_BLOCKING 0x0 ;  /* 0x0000000000007b1d */ /* 0x000fec0000010000 */
[----:B------:R-:W0:Y:S02]  /*34080*/  LDS.128 R16, [R2] ;  /* 0x0000000002107984 */ /* 0x000e240000000c00 */
[----:B------:R-:W-:Y:S06]  /*34090*/  BAR.SYNC.DEFER_BLOCKING 0x0 ;  /* 0x0000000000007b1d */ /* 0x000fec0000010000 */
[----:B------:R1:W-:Y:S04]  /*340a0*/  STSM.16.M88.4 [R0], R24 ;  /* 0x0000001800007844 */ /* 0x0003e80000000200 */
[----:B0-----:R-:W-:Y:S04]  /*340b0*/  STL.64 [R1+0x90], R16 ;  /* 0x0000901001007387 */ /* 0x001fe80000100a00 */
[----:B------:R-:W-:Y:S01]  /*340c0*/  STL.64 [R1+0x98], R18 ;  /* 0x0000981201007387 */ /* 0x000fe20000100a00 */
[----:B------:R-:W-:Y:S06]  /*340d0*/  BAR.SYNC.DEFER_BLOCKING 0x0 ;  /* 0x0000000000007b1d */ /* 0x000fec0000010000 */
[----:B-1----:R-:W3:Y:S04]  /*340e0*/  LDL.LU R24, [R1+0xe0] ;  /* 0x0000e00001187983 */ /* 0x002ee80000300800 */
[----:B------:R-:W3:Y:S04]  /*340f0*/  LDL.LU R25, [R1+0xe4] ;  /* 0x0000e40001197983 */ /* 0x000ee80000300800 */
[----:B------:R-:W3:Y:S04]  /*34100*/  LDL.LU R26, [R1+0xe8] ;  /* 0x0000e800011a7983 */ /* 0x000ee80000300800 */
[----:B------:R-:W3:Y:S04]  /*34110*/  LDL.LU R27, [R1+0xec] ;  /* 0x0000ec00011b7983 */ /* 0x000ee80000300800 */
[----:B------:R-:W0:Y:S01]  /*34120*/  LDS.128 R16, [R2] ;  /* 0x0000000002107984 */ /* 0x000e220000000c00 */
[----:B------:R-:W-:Y:S06]  /*34130*/  BAR.SYNC.DEFER_BLOCKING 0x0 ;  /* 0x0000000000007b1d */ /* 0x000fec0000010000 */
[----:B------:R-:W-:Y:S04]  /*34140*/  STSM.16.M88.4 [R0], R20 ;  /* 0x0000001400007844 */ /* 0x000fe80000000200 */
[----:B0-----:R-:W-:Y:S04]  /*34150*/  STL.64 [R1+0x80], R16 ;  /* 0x0000801001007387 */ /* 0x001fe80000100a00 */
[----:B------:R-:W-:Y:S01]  /*34160*/  STL.64 [R1+0x88], R18 ;  /* 0x0000881201007387 */ /* 0x000fe20000100a00 */
[----:B------:R-:W-:Y:S06]  /*34170*/  BAR.SYNC.DEFER_BLOCKING 0x0 ;  /* 0x0000000000007b1d */ /* 0x000fec0000010000 */
[----:B------:R-:W0:Y:S02]  /*34180*/  LDS.128 R16, [R2] ;  /* 0x0000000002107984 */ /* 0x000e240000000c00 */
[----:B------:R-:W-:Y:S06]  /*34190*/  BAR.SYNC.DEFER_BLOCKING 0x0 ;  /* 0x0000000000007b1d */ /* 0x000fec0000010000 */
[----:B------:R-:W-:Y:S02]  /*341a0*/  STSM.16.M88.4 [R0], R4 ;  /* 0x0000000400007844 */ /* 0x000fe40000000200 */
[----:B------:R-:W-:Y:S06]  /*341b0*/  BAR.SYNC.DEFER_BLOCKING 0x0 ;  /* 0x0000000000007b1d */ /* 0x000fec0000010000 */
[----:B------:R-:W1:Y:S02]  /*341c0*/  LDS.128 R4, [R2] ;  /* 0x0000000002047984 */ /* 0x000e640000000c00 */
[----:B------:R-:W-:Y:S06]  /*341d0*/  BAR.SYNC.DEFER_BLOCKING 0x0 ;  /* 0x0000000000007b1d */ /* 0x000fec0000010000 */
[----:B------:R-:W-:Y:S02]  /*341e0*/  STSM.16.M88.4 [R0], R8 ;  /* 0x0000000800007844 */ /* 0x000fe40000000200 */
[----:B------:R-:W-:Y:S06]  /*341f0*/  BAR.SYNC.DEFER_BLOCKING 0x0 ;  /* 0x0000000000007b1d */ /* 0x000fec0000010000 */
[----:B------:R-:W4:Y:S04]  /*34200*/  LDS.128 R8, [R2] ;  /* 0x0000000002087984 */ /* 0x000f280000000c00 */
[----:B0-----:R-:W-:Y:S04]  /*34210*/  STL.64 [R1+0x70], R16 ;  /* 0x0000701001007387 */ /* 0x001fe80000100a00 */
[----:B------:R-:W-:Y:S04]  /*34220*/  STL.64 [R1+0x78], R18 ;  /* 0x0000781201007387 */ /* 0x000fe80000100a00 */
[----:B-1----:R0:W-:Y:S04]  /*34230*/  STL.64 [R1+0x60], R4 ;  /* 0x0000600401007387 */ /* 0x0021e80000100a00 */
[----:B------:R1:W-:Y:S01]  /*34240*/  STL.64 [R1+0x68], R6 ;  /* 0x0000680601007387 */ /* 0x0003e20000100a00 */
[----:B------:R-:W-:Y:S06]  /*34250*/  BAR.SYNC.DEFER_BLOCKING 0x0 ;  /* 0x0000000000007b1d */ /* 0x000fec0000010000 */
[----:B0-----:R-:W3:Y:S04]  /*34260*/  LDL.LU R4, [R1+0xc0] ;  /* 0x0000c00001047983 */ /* 0x001ee80000300800 */
[----:B----4-:R0:W-:Y:S04]  /*34270*/  STL.64 [R1+0x50], R8 ;  /* 0x0000500801007387 */ /* 0x0101e80000100a00 */
[----:B------:R4:W-:Y:S04]  /*34280*/  STL.64 [R1+0x58], R10 ;  /* 0x0000580a01007387 */ /* 0x0009e80000100a00 */
[----:B------:R-:W3:Y:S04]  /*34290*/  LDL.LU R5, [R1+0xc4] ;  /* 0x0000c40001057983 */ /* 0x000ee80000300800 */
[----:B-1----:R-:W3:Y:S04]  /*342a0*/  LDL.LU R6, [R1+0xc8] ;  /* 0x0000c80001067983 */ /* 0x002ee80000300800 */
[----:B------:R-:W3:Y:S04]  /*342b0*/  LDL.LU R7, [R1+0xcc] ;  /* 0x0000cc0001077983 */ /* 0x000ee80000300800 */
[----:B0-----:R-:W3:Y:S04]  /*342c0*/  LDL.LU R8, [R1+0xd0] ;  /* 0x0000d00001087983 */ /* 0x001ee80000300800 */
[----:B------:R-:W3:Y:S04]  /*342d0*/  LDL.LU R9, [R1+0xd4] ;  /* 0x0000d40001097983 */ /* 0x000ee80000300800 */
[----:B----4-:R-:W4:Y:S04]  /*342e0*/  LDL.LU R10, [R1+0xd8] ;  /* 0x0000d800010a7983 */ /* 0x010f280000300800 */
[----:B------:R-:W4:Y:S04]  /*342f0*/  LDL.LU R11, [R1+0xdc] ;  /* 0x0000dc00010b7983 */ /* 0x000f280000300800 */
[----:B--2---:R-:W-:Y:S01]  /*34300*/  STSM.16.M88.4 [R0], R12 ;  /* 0x0000000c00007844 */ /* 0x004fe20000000200 */
[----:B------:R-:W-:Y:S06]  /*34310*/  BAR.SYNC.DEFER_BLOCKING 0x0 ;  /* 0x0000000000007b1d */ /* 0x000fec0000010000 */
[----:B------:R-:W0:Y:S02]  /*34320*/  LDS.128 R12, [R2] ;  /* 0x00000000020c7984 */ /* 0x000e240000000c00 */
[----:B------:R-:W-:Y:S06]  /*34330*/  BAR.SYNC.DEFER_BLOCKING 0x0 ;  /* 0x0000000000007b1d */ /* 0x000fec0000010000 */
[----:B---3--:R-:W-:Y:S02]  /*34340*/  STSM.16.M88.4 [R0], R24 ;  /* 0x0000001800007844 */ /* 0x008fe40000000200 */
[----:B------:R-:W-:Y:S06]  /*34350*/  BAR.SYNC.DEFER_BLOCKING 0x0 ;  /* 0x0000000000007b1d */ /* 0x000fec0000010000 */
[----:B------:R-:W1:Y:S02]  /*34360*/  LDS.128 R16, [R2] ;  /* 0x0000000002107984 */ /* 0x000e640000000c00 */
[----:B------:R-:W-:Y:S06]  /*34370*/  BAR.SYNC.DEFER_BLOCKING 0x0 ;  /* 0x0000000000007b1d */ /* 0x000fec0000010000 */
[----:B0-----:R-:W-:Y:S04]  /*34380*/  STL [R1+0x1204], R12 ;  /* 0x0012040c01007387 */ /* 0x001fe80000100800 */
[----:B------:R1:W-:Y:S04]  /*34390*/  STL [R1+0x1200], R13 ;  /* 0x0012000d01007387 */ /* 0x0003e80000100800 */
[----:B------:R0:W-:Y:S04]  /*343a0*/  STL [R1+0x11f8], R14 ;  /* 0x0011f80e01007387 */ /* 0x0001e80000100800 */
[----:B------:R2:W-:Y:S01]  /*343b0*/  STL [R1+0x11f0], R15 ;  /* 0x0011f00f01007387 */ /* 0x0005e20000100800 */
[----:B-1----:R-:W-:-:S03]  /*343c0*/  IMAD.MOV.U32 R13, RZ, RZ, R16 ;  /* 0x000000ffff0d7224 */ /* 0x002fc600078e0010 */
[----:B------:R1:W-:Y:S01]  /*343d0*/  STL [R1+0xec], R19 ;  /* 0x0000ec1301007387 */ /* 0x0003e20000100800 */
[----:B0-----:R-:W-:Y:S02]  /*343e0*/  IMAD.MOV.U32 R14, RZ, RZ, R17 ;  /* 0x000000ffff0e7224 */ /* 0x001fe400078e0011 */
[----:B--2---:R-:W-:Y:S01]  /*343f0*/  IMAD.MOV.U32 R15, RZ, RZ, R18 ;  /* 0x000000ffff0f7224 */ /* 0x004fe200078e0012 */
[----:B------:R-:W2:Y:S04]  /*34400*/  LDL.LU R16, [R1+0xf0] ;  /* 0x0000f00001107983 */ /* 0x000ea80000300800 */
[----:B------:R-:W2:Y:S04]  /*34410*/  LDL.LU R17, [R1+0xf4] ;  /* 0x0000f40001117983 */ /* 0x000ea80000300800 */
[----:B------:R-:W2:Y:S04]  /*34420*/  LDL.LU R18, [R1+0xf8] ;  /* 0x0000f80001127983 */ /* 0x000ea80000300800 */
[----:B-1----:R-:W2:Y:S04]  /*34430*/  LDL.LU R19, [R1+0xfc] ;  /* 0x0000fc0001137983 */ /* 0x002ea80000300800 */
        /* <DEDUP_REMOVED lines=9> */
[----:B------:R1:W-:Y:S04]  /*344d0*/  STL [R1+0x11fc], R14 ;  /* 0x0011fc0e01007387 */ /* 0x0003e80000100800 */
[----:B------:R1:W-:Y:S04]  /*344e0*/  STL [R1+0x11f4], R15 ;  /* 0x0011f40f01007387 */ /* 0x0003e80000100800 */
[----:B------:R-:W2:Y:S04]  /*344f0*/  LDL.LU R12, [R1+0xb0] ;  /* 0x0000b000010c7983 */ /* 0x000ea80000300800 */
[----:B0-----:R-:W2:Y:S04]  /*34500*/  LDL.LU R13, [R1+0xb4] ;  /* 0x0000b400010d7983 */ /* 0x001ea80000300800 */
[----:B-1----:R-:W2:Y:S04]  /*34510*/  LDL.LU R14, [R1+0xb8] ;  /* 0x0000b800010e7983 */ /* 0x002ea80000300800 */
[----:B------:R-:W2:Y:S04]  /*34520*/  LDL.LU R15, [R1+0xbc] ;  /* 0x0000bc00010f7983 */ /* 0x000ea80000300800 */
[----:B----4-:R-:W-:Y:S01]  /*34530*/  STSM.16.M88.4 [R0], R8 ;  /* 0x0000000800007844 */ /* 0x010fe20000000200 */
[----:B------:R-:W-:Y:S06]  /*34540*/  BAR.SYNC.DEFER_BLOCKING 0x0 ;  /* 0x0000000000007b1d */ /* 0x000fec0000010000 */
[----:B------:R-:W0:Y:S02]  /*34550*/  LDS.128 R8, [R2] ;  /* 0x0000000002087984 */ /* 0x000e240000000c00 */
[----:B------:R-:W-:Y:S06]  /*34560*/  BAR.SYNC.DEFER_BLOCKING 0x0 ;  /* 0x0000000000007b1d */ /* 0x000fec0000010000 */
[----:B------:R-:W-:Y:S02]  /*34570*/  STSM.16.M88.4 [R0], R4 ;  /* 0x0000000400007844 */ /* 0x000fe40000000200 */
[----:B------:R-:W-:Y:S06]  /*34580*/  BAR.SYNC.DEFER_BLOCKING 0x0 ;  /* 0x0000000000007b1d */ /* 0x000fec0000010000 */
[----:B0-----:R-:W-:Y:S04]  /*34590*/  STL.64 [R1+0xd0], R8 ;  /* 0x0000d00801007387 */ /* 0x001fe80000100a00 */
[----:B------:R0:W-:Y:S04]  /*345a0*/  STL.64 [R1+0xd8], R10 ;  /* 0x0000d80a01007387 */ /* 0x0001e80000100a00 */
[----:B0-----:R-:W4:Y:S04]  /*345b0*/  LDL.LU.64 R10, [R1+0x1268] ;  /* 0x00126800010a7983 */ /* 0x001f280000300a00 */
[----:B------:R-:W4:Y:S04]  /*345c0*/  LDL.LU.64 R8, [R1+0x1260] ;  /* 0x0012600001087983 */ /* 0x000f280000300a00 */
[----:B------:R-:W0:Y:S01]  /*345d0*/  LDS.128 R4, [R2] ;  /* 0x0000000002047984 */ /* 0x000e220000000c00 */
[----:B------:R-:W-:Y:S06]  /*345e0*/  BAR.SYNC.DEFER_BLOCKING 0x0 ;  /* 0x0000000000007b1d */ /* 0x000fec0000010000 */
[----:B0-----:R-:W-:Y:S04]  /*345f0*/  STL.64 [R1+0xc0], R4 ;  /* 0x0000c00401007387 */ /* 0x001fe80000100a00 */
[----:B------:R0:W-:Y:S04]  /*34600*/  STL.64 [R1+0xc8], R6 ;  /* 0x0000c80601007387 */ /* 0x0001e80000100a00 */
[----:B0-----:R-:W3:Y:S04]  /*34610*/  LDL.LU.64 R6, [R1+0x1258] ;  /* 0x0012580001067983 */ /* 0x001ee80000300a00 */
[----:B------:R-:W3:Y:S04]  /*34620*/  LDL.LU.64 R4, [R1+0x1250] ;  /* 0x0012500001047983 */ /* 0x000ee80000300a00 */
[----:B--2---:R-:W-:Y:S01]  /*34630*/  STSM.16.M88.4 [R0], R12 ;  /* 0x0000000c00007844 */ /* 0x004fe20000000200 */
[----:B------:R-:W-:Y:S06]  /*34640*/  BAR.SYNC.DEFER_BLOCKING 0x0 ;  /* 0x0000000000007b1d */ /* 0x000fec0000010000 */
[----:B------:R-:W0:Y:S02]  /*34650*/  LDS.128 R12, [R2] ;  /* 0x00000000020c7984 */ /* 0x000e240000000c00 */
[----:B------:R-:W-:Y:S06]  /*34660*/  BAR.SYNC.DEFER_BLOCKING 0x0 ;  /* 0x0000000000007b1d */ /* 0x000fec0000010000 */
[----:B0-----:R-:W-:Y:S04]  /*34670*/  STL.64 [R1+0xb0], R12 ;  /* 0x0000b00c01007387 */ /* 0x001fe80000100a00 */
[----:B------:R-:W-:Y:S04]  /*34680*/  STL.64 [R1+0xb8], R14 ;  /* 0x0000b80e01007387 */ /* 0x000fe80000100a00 */
[----:B----4-:R0:W-:Y:S01]  /*34690*/  STSM.16.M88.4 [R0], R8 ;  /* 0x0000000800007844 */ /* 0x0101e20000000200 */
[----:B------:R-:W-:Y:S08]  /*346a0*/  BAR.SYNC.DEFER_BLOCKING 0x0 ;  /* 0x0000000000007b1d */ /* 0x000ff00000010000 */
[----:B0-----:R-:W0:Y:S01]  /*346b0*/  LDC R8, c[0x0][0x244] ;  /* 0x00009100ff087b82 */ /* 0x001e220000000800 */
[----:B------:R-:W1:Y:S07]  /*346c0*/  LDS.128 R12, [R2] ;  /* 0x00000000020c7984 */ /* 0x000e6e0000000c00 */
[----:B------:R-:W-:Y:S06]  /*346d0*/  BAR.SYNC.DEFER_BLOCKING 0x0 ;  /* 0x0000000000007b1d */ /* 0x000fec0000010000 */
[----:B---3--:R-:W-:Y:S02]  /*346e0*/  STSM.16.M88.4 [R0], R4 ;  /* 0x0000000400007844 */ /* 0x008fe40000000200 */
[----:B------:R-:W-:Y:S06]  /*346f0*/  BAR.SYNC.DEFER_BLOCKING 0x0 ;  /* 0x0000000000007b1d */ /* 0x000fec0000010000 */
[----:B------:R-:W2:Y:S02]  /*34700*/  LDS.128 R4, [R2] ;  /* 0x0000000002047984 */ /* 0x000ea40000000c00 */
[----:B------:R-:W-:Y:S06]  /*34710*/  BAR.SYNC.DEFER_BLOCKING 0x0 ;  /* 0x0000000000007b1d */ /* 0x000fec0000010000 */
[----:B------:R-:W-:Y:S04]  /*34720*/  STSM.16.M88.4 [R0], R16 ;  /* 0x0000001000007844 */ /* 0x000fe80000000200 */
[----:B-1----:R-:W-:Y:S04]  /*34730*/  STL.64 [R1+0x1c0], R12 ;  /* 0x0001c00c01007387 */ /* 0x002fe80000100a00 */
[----:B------:R-:W-:Y:S01]  /*34740*/  STL.64 [R1+0x1c8], R14 ;  /* 0x0001c80e01007387 */ /* 0x000fe20000100a00 */
[----:B------:R-:W-:Y:S06]  /*34750*/  BAR.SYNC.DEFER_BLOCKING 0x0 ;  /* 0x0000000000007b1d */ /* 0x000fec0000010000 */
[----:B--2---:R-:W-:Y:S04]  /*34760*/  STL.64 [R1+0x1e0], R4 ;  /* 0x0001e00401007387 */ /* 0x004fe80000100a00 */
[----:B------:R-:W-:Y:S04]  /*34770*/  STL.64 [R1+0x1e8], R6 ;  /* 0x0001e80601007387 */ /* 0x000fe80000100a00 */
[----:B------:R-:W1:Y:S01]  /*34780*/  LDS.128 R4, [R2] ;  /* 0x0000000002047984 */ /* 0x000e620000000c00 */
[----:B------:R-:W-:Y:S06]  /*34790*/  BAR.SYNC.DEFER_BLOCKING 0x0 ;  /* 0x0000000000007b1d */ /* 0x000fec0000010000 */
[----:B------:R-:W-:Y:S04]  /*347a0*/  STSM.16.M88.4 [R0], R20 ;  /* 0x0000001400007844 */ /* 0x000fe80000000200 */
[----:B-1----:R-:W-:Y:S04]  /*347b0*/  STL.64 [R1+0x1d0], R4 ;  /* 0x0001d00401007387 */ /* 0x002fe80000100a00 */
[----:B------:R-:W-:Y:S01]  /*347c0*/  STL.64 [R1+0x1d8], R6 ;  /* 0x0001d80601007387 */ /* 0x000fe20000100a00 */
[----:B------:R-:W-:Y:S06]  /*347d0*/  BAR.SYNC.DEFER_BLOCKING 0x0 ;  /* 0x0000000000007b1d */ /* 0x000fec0000010000 */
[----:B------:R-:W1:Y:S02]  /*347e0*/  LDS.128 R4, [R2] ;  /* 0x0000000002047984 */ /* 0x000e640000000c00 */
[----:B------:R-:W-:Y:S06]  /*347f0*/  BAR.SYNC.DEFER_BLOCKING 0x0 ;  /* 0x0000000000007b1d */ /* 0x000fec0000010000 */
[----:B------:R2:W-:Y:S02]  /*34800*/  STSM.16.M88.4 [R0], R24 ;  /* 0x0000001800007844 */ /* 0x0005e40000000200 */
[----:B------:R-:W-:Y:S06]  /*34810*/  BAR.SYNC.DEFER_BLOCKING 0x0 ;  /* 0x0000000000007b1d */ /* 0x000fec0000010000 */
[----:B-1----:R-:W-:Y:S04]  /*34820*/  STL.64 [R1+0x110], R4 ;  /* 0x0001100401007387 */ /* 0x002fe80000100a00 */
[----:B------:R-:W-:Y:S04]  /*34830*/  STL.64 [R1+0x118], R6 ;  /* 0x0001180601007387 */ /* 0x000fe80000100a00 */
[----:B------:R-:W3:Y:S04]  /*34840*/  LDL.LU R20, [R1+0x120] ;  /* 0x0001200001147983 */ /* 0x000ee80000300800 */
[----:B------:R-:W3:Y:S04]  /*34850*/  LDL.LU R21, [R1+0x124] ;  /* 0x0001240001157983 */ /* 0x000ee80000300800 */
[----:B------:R-:W3:Y:S04]  /*34860*/  LDL.LU R22, [R1+0x128] ;  /* 0x0001280001167983 */ /* 0x000ee80000300800 */
[----:B------:R-:W3:Y:S04]  /*34870*/  LDL.LU R23, [R1+0x12c] ;  /* 0x00012c0001177983 */ /* 0x000ee80000300800 */
[----:B--2---:R-:W2:Y:S04]  /*34880*/  LDL.LU R24, [R1+0x140] ;  /* 0x0001400001187983 */ /* 0x004ea80000300800 */
[----:B------:R-:W2:Y:S04]  /*34890*/  LDL.LU R25, [R1+0x144] ;  /* 0x0001440001197983 */ /* 0x000ea80000300800 */
[----:B------:R-:W4:Y:S04]  /*348a0*/  LDL.LU R26, [R1+0x148] ;  /* 0x00014800011a7983 */ /* 0x000f280000300800 */
[----:B------:R-:W4:Y:S04]  /*348b0*/  LDL.LU R27, [R1+0x14c] ;  /* 0x00014c00011b7983 */ /* 0x000f280000300800 */
[----:B------:R-:W1:Y:S01]  /*348c0*/  LDS.128 R12, [R2] ;  /* 0x00000000020c7984 */ /* 0x000e620000000c00 */
[----:B------:R-:W-:Y:S06]  /*348d0*/  BAR.SYNC.DEFER_BLOCKING 0x0 ;  /* 0x0000000000007b1d */ /* 0x000fec0000010000 */
[----:B----4-:R-:W-:Y:S04]  /*348e0*/  STL.64 [R1+0x1228], R26 ;  /* 0x0012281a01007387 */ /* 0x010fe80000100a00 */
[----:B--2---:R2:W-:Y:S04]  /*348f0*/  STL.64 [R1+0x1220], R24 ;  /* 0x0012201801007387 */ /* 0x0045e80000100a00 */
[----:B--2---:R-:W2:Y:S04]  /*34900*/  LDL.LU R24, [R1+0x150] ;  /* 0x0001500001187983 */ /* 0x004ea80000300800 */
[----:B------:R-:W2:Y:S04]  /*34910*/  LDL.LU R25, [R1+0x154] ;  /* 0x0001540001197983 */ /* 0x000ea80000300800 */
[----:B------:R-:W4:Y:S04]  /*34920*/  LDL.LU R26, [R1+0x158] ;  /* 0x00015800011a7983 */ /* 0x000f280000300800 */
[----:B------:R-:W4:Y:S04]  /*34930*/  LDL.LU R27, [R1+0x15c] ;  /* 0x00015c00011b7983 */ /* 0x000f280000300800 */
[----:B---3--:R-:W-:Y:S01]  /*34940*/  STSM.16.M88.4 [R0], R20 ;  /* 0x0000001400007844 */ /* 0x008fe20000000200 */
[----:B------:R-:W-:Y:S06]  /*34950*/  BAR.SYNC.DEFER_BLOCKING 0x0 ;  /* 0x0000000000007b1d */ /* 0x000fec0000010000 */
[----:B----4-:R-:W-:Y:S04]  /*34960*/  STL.64 [R1+0x1238], R26 ;  /* 0x0012381a01007387 */ /* 0x010fe80000100a00 */
[----:B--2---:R2:W-:Y:S04]  /*34970*/  STL.64 [R1+0x1230], R24 ;  /* 0x0012301801007387 */ /* 0x0045e80000100a00 */
[----:B--2---:R-:W2:Y:S04]  /*34980*/  LDL.LU R24, [R1+0x130] ;  /* 0x0001300001187983 */ /* 0x004ea80000300800 */
[----:B------:R-:W2:Y:S04]  /*34990*/  LDL.LU R25, [R1+0x134] ;  /* 0x0001340001197983 */ /* 0x000ea80000300800 */
[----:B------:R-:W3:Y:S04]  /*349a0*/  LDL.LU R26, [R1+0x138] ;  /* 0x00013800011a7983 */ /* 0x000ee80000300800 */
[----:B------:R-:W3:Y:S04]  /*349b0*/  LDL.LU R27, [R1+0x13c] ;  /* 0x00013c00011b7983 */ /* 0x000ee80000300800 */
[----:B---3--:R-:W-:Y:S04]  /*349c0*/  STL.64 [R1+0x1248], R26 ;  /* 0x0012481a01007387 */ /* 0x008fe80000100a00 */
[----:B--2---:R-:W-:Y:S04]  /*349d0*/  STL.64 [R1+0x1240], R24 ;  /* 0x0012401801007387 */ /* 0x004fe80000100a00 */
[----:B------:R-:W2:Y:S04]  /*349e0*/  LDS.128 R24, [R2] ;  /* 0x0000000002187984 */ /* 0x000ea80000000c00 */
[----:B------:R-:W3:Y:S04]  /*349f0*/  LDL.LU R4, [R1+0x160] ;  /* 0x0001600001047983 */ /* 0x000ee80000300800 */
[----:B-1----:R-:W-:Y:S04]  /*34a00*/  STL.64 [R1+0xf0], R12 ;  /* 0x0000f00c01007387 */ /* 0x002fe80000100a00 */
[----:B------:R1:W-:Y:S04]  /*34a10*/  STL.64 [R1+0xf8], R14 ;  /* 0x0000f80e01007387 */ /* 0x0003e80000100a00 */
[----:B------:R-:W3:Y:S04]  /*34a20*/  LDL.LU R5, [R1+0x164] ;  /* 0x0001640001057983 */ /* 0x000ee80000300800 */
[----:B------:R-:W3:Y:S04]  /*34a30*/  LDL.LU R6, [R1+0x168] ;  /* 0x0001680001067983 */ /* 0x000ee80000300800 */
[----:B------:R-:W3:Y:S04]  /*34a40*/  LDL.LU R7, [R1+0x16c] ;  /* 0x00016c0001077983 */ /* 0x000ee80000300800 */
[----:B------:R-:W4:Y:S04]  /*34a50*/  LDL.LU R16, [R1+0x170] ;  /* 0x0001700001107983 */ /* 0x000f280000300800 */
[----:B------:R-:W4:Y:S04]  /*34a60*/  LDL.LU R17, [R1+0x174] ;  /* 0x0001740001117983 */ /* 0x000f280000300800 */
[----:B------:R-:W4:Y:S04]  /*34a70*/  LDL.LU R18, [R1+0x178] ;  /* 0x0001780001127983 */ /* 0x000f280000300800 */
[----:B------:R-:W4:Y:S04]  /*34a80*/  LDL.LU R19, [R1+0x17c] ;  /* 0x00017c0001137983 */ /* 0x000f280000300800 */
[----:B-1----:R-:W4:Y:S04]  /*34a90*/  LDL R15, [R1+0x67c] ;  /* 0x00067c00010f7983 */ /* 0x002f280000100800 */
[----:B------:R-:W4:Y:S04]  /*34aa0*/  LDL.LU R20, [R1+0x180] ;  /* 0x0001800001147983 */ /* 0x000f280000300800 */
[----:B------:R-:W4:Y:S04]  /*34ab0*/  LDL.LU R21, [R1+0x184] ;  /* 0x0001840001157983 */ /* 0x000f280000300800 */
[----:B------:R-:W4:Y:S04]  /*34ac0*/  LDL.LU R22, [R1+0x188] ;  /* 0x0001880001167983 */ /* 0x000f280000300800 */
[----:B------:R-:W4:Y:S04]  /*34ad0*/  LDL.LU R23, [R1+0x18c] ;  /* 0x00018c0001177983 */ /* 0x000f280000300800 */
[----:B--2---:R-:W-:Y:S04]  /*34ae0*/  STL.64 [R1+0x1f0], R24 ;  /* 0x0001f01801007387 */ /* 0x004fe80000100a00 */
[----:B------:R1:W-:Y:S01]  /*34af0*/  STL.64 [R1+0x1f8], R26 ;  /* 0x0001f81a01007387 */ /* 0x0003e20000100a00 */
[----:B------:R-:W-:Y:S06]  /*34b00*/  BAR.SYNC.DEFER_BLOCKING 0x0 ;  /* 0x0000000000007b1d */ /* 0x000fec0000010000 */
[----:B-1----:R-:W2:Y:S04]  /*34b10*/  LDL.LU.64 R26, [R1+0x1248] ;  /* 0x00124800011a7983 */ /* 0x002ea80000300a00 */
[----:B------:R-:W2:Y:S04]  /*34b20*/  LDL.LU.64 R24, [R1+0x1240] ;  /* 0x0012400001187983 */ /* 0x000ea80000300a00 */
[----:B--2---:R-:W-:Y:S01]  /*34b30*/  STSM.16.M88.4 [R0], R24 ;  /* 0x0000001800007844 */ /* 0x004fe20000000200 */
[----:B------:R-:W-:Y:S06]  /*34b40*/  BAR.SYNC.DEFER_BLOCKING 0x0 ;  /* 0x0000000000007b1d */ /* 0x000fec0000010000 */
[----:B------:R-:W1:Y:S04]  /*34b50*/  LDS.128 R24, [R2] ;  /* 0x0000000002187984 */ /* 0x000e680000000c00 */
[----:B-1----:R-:W-:Y:S04]  /*34b60*/  STL.64 [R1+0x130], R24 ;  /* 0x0001301801007387 */ /* 0x002fe80000100a00 */
[----:B------:R1:W-:Y:S04]  /*34b70*/  STL.64 [R1+0x138], R26 ;  /* 0x0001381a01007387 */ /* 0x0003e80000100a00 */
[----:B-1----:R-:W2:Y:S04]  /*34b80*/  LDL.LU.64 R26, [R1+0x1238] ;  /* 0x00123800011a7983 */ /* 0x002ea80000300a00 */
[----:B------:R-:W2:Y:S01]  /*34b90*/  LDL.LU.64 R24, [R1+0x1230] ;  /* 0x0012300001187983 */ /* 0x000ea20000300a00 */
[----:B------:R-:W-:Y:S06]  /*34ba0*/  BAR.SYNC.DEFER_BLOCKING 0x0 ;  /* 0x0000000000007b1d */ /* 0x000fec0000010000 */
[----:B--2---:R-:W-:Y:S02]  /*34bb0*/  STSM.16.M88.4 [R0], R24 ;  /* 0x0000001800007844 */ /* 0x004fe40000000200 */
[----:B------:R-:W-:Y:S06]  /*34bc0*/  BAR.SYNC.DEFER_BLOCKING 0x0 ;  /* 0x0000000000007b1d */ /* 0x000fec0000010000 */
[----:B------:R-:W1:Y:S04]  /*34bd0*/  LDS.128 R24, [R2] ;  /* 0x0000000002187984 */ /* 0x000e680000000c00 */
[----:B-1----:R-:W-:Y:S04]  /*34be0*/  STL.64 [R1+0x120], R24 ;  /* 0x0001201801007387 */ /* 0x002fe80000100a00 */
[----:B------:R1:W-:Y:S04]  /*34bf0*/  STL.64 [R1+0x128], R26 ;  /* 0x0001281a01007387 */ /* 0x0003e80000100a00 */
[----:B-1----:R-:W2:Y:S04]  /*34c00*/  LDL.LU.64 R26, [R1+0x1228] ;  /* 0x00122800011a7983 */ /* 0x002ea80000300a00 */
[----:B------:R-:W2:Y:S01]  /*34c10*/  LDL.LU.64 R24, [R1+0x1220] ;  /* 0x0012200001187983 */ /* 0x000ea20000300a00 */
[----:B------:R-:W-:Y:S06]  /*34c20*/  BAR.SYNC.DEFER_BLOCKING 0x0 ;  /* 0x0000000000007b1d */ /* 0x000fec0000010000 */
[----:B------:R-:W0:Y:S04]  /*34c30*/  LDL R13, [R1+0x7d4] ;  /* 0x0007d400010d7983 */ /* 0x000e280000100800 */
[----:B--2---:R-:W-:Y:S01]  /*34c40*/  STSM.16.M88.4 [R0], R24 ;  /* 0x0000001800007844 */ /* 0x004fe20000000200 */
[----:B------:R-:W-:Y:S06]  /*34c50*/  BAR.SYNC.DEFER_BLOCKING 0x0 ;  /* 0x0000000000007b1d */ /* 0x000fec0000010000 */
[----:B------:R-:W1:Y:S02]  /*34c60*/  LDS.128 R24, [R2] ;  /* 0x0000000002187984 */ /* 0x000e640000000c00 */
[----:B------:R-:W-:Y:S06]  /*34c70*/  BAR.SYNC.DEFER_BLOCKING 0x0 ;  /* 0x0000000000007b1d */ /* 0x000fec0000010000 */
[----:B-1----:R1:W-:Y:S04]  /*34c80*/  STL.64 [R1+0x100], R24 ;  /* 0x0001001801007387 */ /* 0x0023e80000100a00 */
[----:B------:R2:W-:Y:S04]  /*34c90*/  STL.64 [R1+0x108], R26 ;  /* 0x0001081a01007387 */ /* 0x0005e80000100a00 */
[----:B-1----:R-:W4:Y:S04]  /*34ca0*/  LDL.LU R24, [R1+0x1b0] ;  /* 0x0001b00001187983 */ /* 0x002f280000300800 */
[----:B------:R-:W4:Y:S04]  /*34cb0*/  LDL.LU R25, [R1+0x1b4] ;  /* 0x0001b40001197983 */ /* 0x000f280000300800 */
[----:B--2---:R-:W2:Y:S04]  /*34cc0*/  LDL.LU R26, [R1+0x1b8] ;  /* 0x0001b800011a7983 */ /* 0x004ea80000300800 */
[----:B------:R-:W2:Y:S04]  /*34cd0*/  LDL.LU R27, [R1+0x1bc] ;  /* 0x0001bc00011b7983 */ /* 0x000ea80000300800 */
[----:B---3--:R-:W-:Y:S01]  /*34ce0*/  STSM.16.M88.4 [R0], R4 ;  /* 0x0000000400007844 */ /* 0x008fe20000000200 */
[----:B------:R-:W-:Y:S06]  /*34cf0*/  BAR.SYNC.DEFER_BLOCKING 0x0 ;  /* 0x0000000000007b1d */ /* 0x000fec0000010000 */
[----:B------:R-:W1:Y:S02]  /*34d00*/  LDS.128 R4, [R2] ;  /* 0x0000000002047984 */ /* 0x000e640000000c00 */
[----:B------:R-:W-:Y:S06]  /*34d10*/  BAR.SYNC.DEFER_BLOCKING 0x0 ;  /* 0x0000000000007b1d */ /* 0x000fec0000010000 */
[----:B----4-:R-:W-:Y:S02]  /*34d20*/  STSM.16.M88.4 [R0], R16 ;  /* 0x0000001000007844 */ /* 0x010fe40000000200 */
[----:B------:R-:W-:Y:S06]  /*34d30*/  BAR.SYNC.DEFER_BLOCKING 0x0 ;  /* 0x0000000000007b1d */ /* 0x000fec0000010000 */
[----:B-1----:R-:W-:Y:S04]  /*34d40*/  STL.64 [R1+0x160], R4 ;  /* 0x0001600401007387 */ /* 0x002fe80000100a00 */
[----:B------:R-:W-:Y:S04]  /*34d50*/  STL.64 [R1+0x168], R6 ;  /* 0x0001680601007387 */ /* 0x000fe80000100a00 */
[----:B------:R-:W3:Y:S04]  /*34d60*/  LDL R14, [R1+0x7e0] ;  /* 0x0007e000010e7983 */ /* 0x000ee80000100800 */
[----:B------:R-:W1:Y:S01]  /*34d70*/  LDS.128 R4, [R2] ;  /* 0x0000000002047984 */ /* 0x000e620000000c00 */
[----:B------:R-:W-:Y:S06]  /*34d80*/  BAR.SYNC.DEFER_BLOCKING 0x0 ;  /* 0x0000000000007b1d */ /* 0x000fec0000010000 */
[----:B------:R-:W-:Y:S02]  /*34d90*/  STSM.16.M88.4 [R0], R20 ;  /* 0x0000001400007844 */ /* 0x000fe40000000200 */
[----:B------:R-:W-:Y:S06]  /*34da0*/  BAR.SYNC.DEFER_BLOCKING 0x0 ;  /* 0x0000000000007b1d */ /* 0x000fec0000010000 */
[----:B------:R-:W4:Y:S02]  /*34db0*/  LDS.128 R16, [R2] ;  /* 0x0000000002107984 */ /* 0x000f240000000c00 */
[----:B------:R-:W-:Y:S01]  /*34dc0*/  BAR.SYNC.DEFER_BLOCKING 0x0 ;  /* 0x0000000000007b1d */ /* 0x000fe20000010000 */
[----:B------:R-:W-:Y:S01]  /*34dd0*/  ISETP.GE.AND P1, PT, R3, UR5, PT ;  /* 0x0000000503007c0c */ /* 0x000fe2000bf26270 */
[----:B0-----:R-:W-:-:S04]  /*34de0*/  IMAD R3, R13, R8, RZ ;  /* 0x000000080d037224 */ /* 0x001fc800078e02ff */
[----:B------:R-:W-:Y:S01]  /*34df0*/  ULDC.64 UR4, c[0x0][0x228] ;  /* 0x00008a0000047ab9 */ /* 0x000fe20000000a00 */
[----:B-1----:R-:W-:Y:S01]  /*34e00*/  STL.64 [R1+0x150], R4 ;  /* 0x0001500401007387 */ /* 0x002fe20000100a00 */
[----:B------:R-:W-:-:S03]  /*34e10*/  ISETP.GE.AND P3, PT, R13, UR4, PT ;  /* 0x000000040d007c0c */ /* 0x000fc6000bf66270 */
[----:B------:R0:W-:Y:S04]  /*34e20*/  STL.64 [R1+0x158], R6 ;  /* 0x0001580601007387 */ /* 0x0001e80000100a00 */
[----:B------:R-:W-:Y:S01]  /*34e30*/  STL [R1+0x11ec], R2 ;  /* 0x0011ec0201007387 */ /* 0x000fe20000100800 */
[----:B------:R-:W-:Y:S02]  /*34e40*/  ISETP.LT.AND P3, PT, R15, UR29, !P3 ;  /* 0x0000001d0f007c0c */ /* 0x000fe4000df61270 */
[----:B0-----:R-:W-:-:S04]  /*34e50*/  LEA R6, P4, R3, UR6, 0x1 ;  /* 0x0000000603067c11 */ /* 0x001fc8000f8808ff */
[----:B------:R-:W-:Y:S01]  /*34e60*/  LEA.HI.X.SX32 R7, R3, UR7, 0x1, P4 ;  /* 0x0000000703077c11 */ /* 0x000fe2000a0f0eff */
[----:B----4-:R-:W-:Y:S04]  /*34e70*/  STL.64 [R1+0x140], R16 ;  /* 0x0001401001007387 */ /* 0x010fe80000100a00 */
[----:B------:R0:W-:Y:S04]  /*34e80*/  STL.64 [R1+0x148], R18 ;  /* 0x0001481201007387 */ /* 0x0001e80000100a00 */
[----:B0-----:R-:W4:Y:S04]  /*34e90*/  LDL.LU R19, [R1+0x30] ;  /* 0x0000300001137983 */ /* 0x001f280000300800 */
[----:B------:R-:W4:Y:S04]  /*34ea0*/  LDL.LU R17, [R1+0x20] ;  /* 0x0000200001117983 */ /* 0x000f280000300800 */
[----:B------:R-:W4:Y:S01]  /*34eb0*/  LDL R12, [R1+0x7dc] ;  /* 0x0007dc00010c7983 */ /* 0x000f220000100800 */
[----:B------:R-:W-:-:S03]  /*34ec0*/  PRMT R9, R29, 0x7632, R9 ;  /* 0x000076321d097816 */ /* 0x000fc60000000009 */
[----:B------:R-:W4:Y:S04]  /*34ed0*/  LDL R2, [R1+0x7d8] ;  /* 0x0007d80001027983 */ /* 0x000f280000100800 */
[----:B--2---:R0:W-:Y:S02]  /*34ee0*/  STSM.16.M88.4 [R0], R24 ;  /* 0x0000001800007844 */ /* 0x0041e40000000200 */
[----:B0-----:R-:W-:-:S04]  /*34ef0*/  IMAD R24, R15, UR26, RZ ;  /* 0x0000001a0f187c24 */ /* 0x001fc8000f8e02ff */
[----:B------:R-:W-:Y:S01]  /*34f00*/  IMAD.WIDE R20, R24, 0x2, R6 ;  /* 0x0000000218147825 */ /* 0x000fe200078e0206 */
[----:B------:R-:W-:Y:S06]  /*34f10*/  BAR.SYNC.DEFER_BLOCKING 0x0 ;  /* 0x0000000000007b1d */ /* 0x000fec0000010000 */
[----:B------:R0:W-:Y:S04]  /*34f20*/  @P3 STG.E.U16 desc[UR8][R20.64], R29 ;  /* 0x0000001d14003986 */ /* 0x0001e8000c101508 */
[----:B0-----:R-:W2:Y:S04]  /*34f30*/  LDL.LU R29, [R1+0x121c] ;  /* 0x00121c00011d7983 */ /* 0x001ea80000300800 */
[----:B------:R-:W2:Y:S04]  /*34f40*/  LDL.LU R18, [R1+0x10] ;  /* 0x0000100001127983 */ /* 0x000ea80000300800 */
[----:B------:R-:W2:Y:S01]  /*34f50*/  LDL.LU R16, [R1+0x44] ;  /* 0x0000440001107983 */ /* 0x000ea20000300800 */
[----:B------:R-:W-:Y:S01]  /*34f60*/  IMAD R5, R8, 0x40, R3 ;  /* 0x0000004008057824 */ /* 0x000fe200078e0203 */
[----:B------:R-:W-:Y:S01]  /*34f70*/  ISETP.GE.AND P2, PT, R15, UR5, PT ;  /* 0x000000050f007c0c */ /* 0x000fe2000bf46270 */
[----:B------:R-:W-:-:S03]  /*34f80*/  ULDC.64 UR4, c[0x0][0x228] ;  /* 0x00008a0000047ab9 */ /* 0x000fc60000000a00 */
[----:B------:R-:W-:Y:S01]  /*34f90*/  LEA R4, P6, R5, UR6, 0x1 ;  /* 0x0000000605047c11 */ /* 0x000fe2000f8c08ff */
[----:B------:R-:W-:-:S03]  /*34fa0*/  IMAD R3, R8, 0x40, R5 ;  /* 0x0000004008037824 */ /* 0x000fc600078e0205 */
[----:B------:R-:W-:Y:S02]  /*34fb0*/  LEA.HI.X.SX32 R5, R5, UR7, 0x1, P6 ;  /* 0x0000000705057c11 */ /* 0x000fe4000b0f0eff */
[----:B---3--:R-:W-:Y:S01]  /*34fc0*/  ISETP.LT.AND P5, PT, R14, UR4, !P2 ;  /* 0x000000040e007c0c */ /* 0x008fe2000d7a1270 */
[----:B------:R-:W-:Y:S01]  /*34fd0*/  IMAD.WIDE R22, R24, 0x2, R4 ;  /* 0x0000000218167825 */ /* 0x000fe200078e0204 */
[----:B------:R-:W-:-:S03]  /*34fe0*/  ULDC UR4, c[0x0][0x22c] ;  /* 0x00008b0000047ab9 */ /* 0x000fc60000000800 */
[----:B------:R-:W-:Y:S01]  /*34ff0*/  IMAD R0, R8, 0x40, R3 ;  /* 0x0000004008007824 */ /* 0x000fe200078e0203 */
[----:B------:R-:W-:-:S07]  /*35000*/  LEA R8, P4, R3, UR6, 0x1 ;  /* 0x0000000603087c11 */ /* 0x000fce000f8808ff */
[----:B------:R0:W-:Y:S01]  /*35010*/  @P5 STG.E.U16 desc[UR8][R22.64], R9 ;  /* 0x0000000916005986 */ /* 0x0001e2000c101508 */
[C---:B------:R-:W-:Y:S02]  /*35020*/  LEA R10, P6, R0.reuse, UR6, 0x1 ;  /* 0x00000006000a7c11 */ /* 0x040fe4000f8c08ff */
[----:B0-----:R-:W-:Y:S02]  /*35030*/  LEA.HI.X.SX32 R9, R3, UR7, 0x1, P4 ;  /* 0x0000000703097c11 */ /* 0x001fe4000a0f0eff */
[----:B------:R-:W-:Y:S02]  /*35040*/  ISETP.LT.AND P5, PT, R13, UR10, !P1 ;  /* 0x0000000a0d007c0c */ /* 0x000fe4000cfa1270 */
[----:B------:R-:W-:Y:S01]  /*35050*/  LEA.HI.X.SX32 R11, R0, UR7, 0x1, P6 ;  /* 0x00000007000b7c11 */ /* 0x000fe2000b0f0eff */
[----:B------:R-:W-:Y:S01]  /*35060*/  IMAD.WIDE R26, R24, 0x2, R8 ;  /* 0x00000002181a7825 */ /* 0x000fe200078e0208 */
[----:B------:R-:W-:Y:S01]  /*35070*/  ULDC.64 UR6, c[0x0][0x228] ;  /* 0x00008a0000067ab9 */ /* 0x000fe20000000a00 */
[----:B------:R-:W-:-:S02]  /*35080*/  ULDC UR10, c[0x0][0x228] ;  /* 0x00008a00000a7ab9 */ /* 0x000fc40000000800 */
[----:B------:R-:W-:Y:S02]  /*35090*/  VIADD R0, R24, UR26 ;  /* 0x0000001a18007c36 */ /* 0x000fe40008000000 */
[----:B------:R-:W-:Y:S01]  /*350a0*/  VIADD R3, R15, 0x2 ;  /* 0x000000020f037836 */ /* 0x000fe20000000000 */
[----:B------:R-:W-:Y:S01]  /*350b0*/  ISETP.LT.AND P6, PT, R14, UR6, !P1 ;  /* 0x000000060e007c0c */ /* 0x000fe2000cfc1270 */
[----:B------:R-:W-:Y:S01]  /*350c0*/  IMAD.WIDE R22, R24, 0x2, R10 ;  /* 0x0000000218167825 */ /* 0x000fe200078e020a */
[----:B------:R-:W-:-:S03]  /*350d0*/  ULDC UR6, c[0x0][0x228] ;  /* 0x00008a0000067ab9 */ /* 0x000fc60000000800 */
[----:B------:R-:W-:-:S04]  /*350e0*/  IMAD.WIDE R20, R0, 0x2, R6 ;  /* 0x0000000200147825 */ /* 0x000fc800078e0206 */
[----:B------:R-:W-:Y:S01]  /*350f0*/  IMAD.WIDE R24, R0, 0x2, R4 ;  /* 0x0000000200187825 */ /* 0x000fe200078e0204 */
[----:B----4-:R-:W-:Y:S02]  /*35100*/  ISETP.LT.AND P4, PT, R12, UR14, !P2 ;  /* 0x0000000e0c007c0c */ /* 0x010fe4000d781270 */
[----:B------:R-:W-:Y:S01]  /*35110*/  ISETP.LT.AND P3, PT, R2, UR12, !P2 ;  /* 0x0000000c02007c0c */ /* 0x000fe2000d761270 */
[----:B------:R-:W-:-:S10]  /*35120*/  ULDC UR12, c[0x0][0x228] ;  /* 0x00008a00000c7ab9 */ /* 0x000fd40000000800 */
[----:B------:R0:W-:Y:S01]  /*35130*/  @P4 STG.E.U16 desc[UR8][R26.64], R19 ;  /* 0x000000131a004986 */ /* 0x0001e2000c101508 */
[----:B------:R-:W-:Y:S02]  /*35140*/  ISETP.LT.AND P4, PT, R12, UR22, !P1 ;  /* 0x000000160c007c0c */ /* 0x000fe4000cf81270 */
[----:B------:R-:W-:Y:S02]  /*35150*/  ISETP.GE.AND P2, PT, R3, UR4, PT ;  /* 0x0000000403007c0c */ /* 0x000fe4000bf46270 */
[----:B------:R-:W-:Y:S01]  /*35160*/  PRMT R28, R17, 0x7632, R28 ;  /* 0x00007632111c7816 */ /* 0x000fe2000000001c */
[C---:B------:R-:W-:Y:S01]  /*35170*/  VIADD R3, R0.reuse, UR26 ;  /* 0x0000001a00037c36 */ /* 0x040fe20008000000 */
[----:B------:R-:W-:Y:S01]  /*35180*/  ULDC UR4, c[0x0][0x22c] ;  /* 0x00008b0000047ab9 */ /* 0x000fe20000000800 */
[----:B0-----:R-:W-:Y:S01]  /*35190*/  IMAD.WIDE R26, R0, 0x2, R8 ;  /* 0x00000002001a7825 */ /* 0x001fe200078e0208 */
[----:B--2---:R-:W-:Y:S02]  /*351a0*/  PRMT R29, R19, 0x7632, R29 ;  /* 0x00007632131d7816 */ /* 0x004fe4000000001d */
[----:B------:R-:W2:Y:S04]  /*351b0*/  LDL.LU R19, [R1+0x34] ;  /* 0x0000340001137983 */ /* 0x000ea80000300800 */
[----:B------:R-:W-:Y:S01]  /*351c0*/  @P3 STG.E.U16 desc[UR8][R22.64], R29 ;  /* 0x0000001d16003986 */ /* 0x000fe2000c101508 */
[----:B------:R-:W-:-:S03]  /*351d0*/  ISETP.LT.AND P3, PT, R2, UR20, !P1 ;  /* 0x0000001402007c0c */ /* 0x000fc6000cf61270 */
[----:B------:R0:W-:Y:S01]  /*351e0*/  @P5 STG.E.U16 desc[UR8][R20.64], R17 ;  /* 0x0000001114005986 */ /* 0x0001e2000c101508 */
[----:B------:R-:W-:-:S03]  /*351f0*/  ISETP.LT.AND P5, PT, R13, UR18, !P2 ;  /* 0x000000120d007c0c */ /* 0x000fc6000d7a1270 */
[----:B------:R-:W-:Y:S04]  /*35200*/  @P6 STG.E.U16 desc[UR8][R24.64], R28 ;  /* 0x0000001c18006986 */ /* 0x000fe8000c101508 */
[----:B0-----:R-:W3:Y:S01]  /*35210*/  LDL.LU R17, [R1+0x24] ;  /* 0x0000240001117983 */ /* 0x001ee20000300800 */
[----:B------:R-:W-:Y:S01]  /*35220*/  IMAD.WIDE R22, R0, 0x2, R10 ;  /* 0x0000000200167825 */ /* 0x000fe200078e020a */
[----:B------:R-:W-:Y:S02]  /*35230*/  PRMT R29, R18, 0x7632, R29 ;  /* 0x00007632121d7816 */ /* 0x000fe4000000001d */
[----:B------:R0:W-:Y:S01]  /*35240*/  @P4 STG.E.U16 desc[UR8][R26.64], R18 ;  /* 0x000000121a004986 */ /* 0x0001e2000c101508 */
[----:B------:R-:W-:Y:S01]  /*35250*/  IMAD.WIDE R20, R3, 0x2, R6 ;  /* 0x0000000203147825 */ /* 0x000fe200078e0206 */
[----:B------:R-:W-:-:S02]  /*35260*/  PRMT R0, R16, 0x7632, R0 ;  /* 0x0000763210007816 */ /* 0x000fc40000000000 */
[----:B------:R-:W-:Y:S04]  /*35270*/  @P3 STG.E.U16 desc[UR8][R22.64], R29 ;  /* 0x0000001d16003986 */ /* 0x000fe8000c101508 */
[----:B0-----:R-:W4:Y:S04]  /*35280*/  LDL.LU R18, [R1+0x14] ;  /* 0x0000140001127983 */ /* 0x001f280000300800 */
[----:B------:R0:W-:Y:S04]  /*35290*/  @P5 STG.E.U16 desc[UR8][R20.64], R16 ;  /* 0x0000001014005986 */ /* 0x0001e8000c101508 */
[----:B0-----:R-:W4:Y:S01]  /*352a0*/  LDL.LU R16, [R1+0x48] ;  /* 0x0000480001107983 */ /* 0x001f220000300800 */
[----:B------:R-:W-:Y:S01]  /*352b0*/  ISETP.LT.AND P6, PT, R14, UR16, !P2 ;  /* 0x000000100e007c0c */ /* 0x000fe2000d7c1270 */
[----:B------:R-:W-:Y:S01]  /*352c0*/  VIADD R28, R15, 0x3 ;  /* 0x000000030f1c7836 */ /* 0x000fe20000000000 */
[----:B------:R-:W-:Y:S01]  /*352d0*/  ISETP.LT.AND P4, PT, R2, UR24, !P2 ;  /* 0x0000001802007c0c */ /* 0x000fe2000d781270 */
[----:B------:R-:W-:-:S02]  /*352e0*/  ULDC.64 UR24, c[0x0][0x228] ;  /* 0x00008a0000187ab9 */ /* 0x000fc40000000a00 */
[----:B------:R-:W-:Y:S01]  /*352f0*/  ISETP.LT.AND P3, PT, R12, UR24, !P2 ;  /* 0x000000180c007c0c */ /* 0x000fe2000d761270 */
[----:B------:R-:W-:Y:S01]  /*35300*/  IMAD.WIDE R24, R3, 0x2, R4 ;  /* 0x0000000203187825 */ /* 0x000fe200078e0204 */
[----:B------:R-:W-:Y:S01]  /*35310*/  ISETP.GE.AND P1, PT, R28, UR4, PT ;  /* 0x000000041c007c0c */ /* 0x000fe2000bf26270 */
[----:B------:R-:W-:Y:S02]  /*35320*/  ULDC UR4, c[0x0][0x228] ;  /* 0x00008a0000047ab9 */ /* 0x000fe40000000800 */
[----:B------:R-:W-:Y:S01]  /*35330*/  VIADD R28, R15, 0x4 ;  /* 0x000000040f1c7836 */ /* 0x000fe20000000000 */
[----:B------:R-:W-:Y:S01]  /*35340*/  ISETP.LT.AND P5, PT, R13, UR28, !P1 ;  /* 0x0000001c0d007c0c */ /* 0x000fe2000cfa1270 */
[C---:B------:R-:W-:Y:S01]  /*35350*/  IMAD.WIDE R26, R3.reuse, 0x2, R8 ;  /* 0x00000002031a7825 */ /* 0x040fe200078e0208 */
[----:B------:R0:W-:Y:S01]  /*35360*/  @P6 STG.E.U16 desc[UR8][R24.64], R0 ;  /* 0x0000000018006986 */ /* 0x0001e2000c101508 */
[----:B------:R-:W-:Y:S01]  /*35370*/  ISETP.LT.AND P6, PT, R14, UR4, !P1 ;  /* 0x000000040e007c0c */ /* 0x000fe2000cfc1270 */
[----:B------:R-:W-:Y:S01]  /*35380*/  ULDC UR4, c[0x0][0x22c] ;  /* 0x00008b0000047ab9 */ /* 0x000fe20000000800 */
[----:B------:R-:W-:Y:S01]  /*35390*/  IMAD.WIDE R22, R3, 0x2, R10 ;  /* 0x0000000203167825 */ /* 0x000fe200078e020a */
[----:B------:R-:W-:Y:S01]  /*353a0*/  ISETP.GE.AND P2, PT, R28, UR4, PT ;  /* 0x000000041c007c0c */ /* 0x000fe2000bf46270 */
[----:B------:R-:W-:-:S02]  /*353b0*/  ULDC UR4, c[0x0][0x228] ;  /* 0x00008a0000047ab9 */ /* 0x000fc40000000800 */
[----:B0-----:R-:W-:-:S04]  /*353c0*/  VIADD R0, R3, UR26 ;  /* 0x0000001a03007c36 */ /* 0x001fc80008000000 */
[----:B------:R-:W-:-:S04]  /*353d0*/  IMAD.WIDE R20, R0, 0x2, R6 ;  /* 0x0000000200147825 */ /* 0x000fc800078e0206 */
[----:B------:R-:W-:Y:S01]  /*353e0*/  IMAD.WIDE R24, R0, 0x2, R4 ;  /* 0x0000000200187825 */ /* 0x000fe200078e0204 */
[----:B--2---:R-:W-:Y:S01]  /*353f0*/  PRMT R29, R19, 0x7632, R29 ;  /* 0x00007632131d7816 */ /* 0x004fe2000000001d */
[----:B------:R0:W-:Y:S04]  /*35400*/  @P3 STG.E.U16 desc[UR8][R26.64], R19 ;  /* 0x000000131a003986 */ /* 0x0001e8000c101508 */
[----:B------:R1:W-:Y:S01]  /*35410*/  @P4 STG.E.U16 desc[UR8][R22.64], R29 ;  /* 0x0000001d16004986 */ /* 0x0003e2000c101508 */
[----:B------:R-:W-:Y:S01]  /*35420*/  ISETP.LT.AND P4, PT, R12, UR4, !P1 ;  /* 0x000000040c007c0c */ /* 0x000fe2000cf81270 */
[----:B------:R-:W-:Y:S01]  /*35430*/  VIADD R28, R15, 0x5 ;  /* 0x000000050f1c7836 */ /* 0x000fe20000000000 */
[----:B------:R-:W-:Y:S01]  /*35440*/  ISETP.LT.AND P3, PT, R2, UR6, !P1 ;  /* 0x0000000602007c0c */ /* 0x000fe2000cf61270 */
[----:B------:R-:W-:Y:S01]  /*35450*/  ULDC UR4, c[0x0][0x22c] ;  /* 0x00008b0000047ab9 */ /* 0x000fe20000000800 */
[----:B------:R-:W-:Y:S01]  /*35460*/  ULDC UR6, c[0x0][0x228] ;  /* 0x00008a0000067ab9 */ /* 0x000fe20000000800 */
[----:B0-----:R-:W2:Y:S01]  /*35470*/  LDL.LU R19, [R1+0x38] ;  /* 0x0000380001137983 */ /* 0x001ea20000300800 */
[----:B------:R-:W-:Y:S01]  /*35480*/  IMAD.WIDE R26, R0, 0x2, R8 ;  /* 0x00000002001a7825 */ /* 0x000fe200078e0208 */
[----:B---3--:R-:W-:-:S02]  /*35490*/  PRMT R3, R17, 0x7632, R3 ;  /* 0x0000763211037816 */ /* 0x008fc40000000003 */
[----:B------:R0:W-:Y:S01]  /*354a0*/  @P5 STG.E.U16 desc[UR8][R20.64], R17 ;  /* 0x0000001114005986 */ /* 0x0001e2000c101508 */
[----:B------:R-:W-:Y:S01]  /*354b0*/  ISETP.LT.AND P5, PT, R13, UR10, !P2 ;  /* 0x0000000a0d007c0c */ /* 0x000fe2000d7a1270 */
[----:B-1----:R-:W-:Y:S01]  /*354c0*/  IMAD.WIDE R22, R0, 0x2, R10 ;  /* 0x0000000200167825 */ /* 0x002fe200078e020a */
[----:B----4-:R-:W-:Y:S01]  /*354d0*/  PRMT R29, R18, 0x7632, R29 ;  /* 0x00007632121d7816 */ /* 0x010fe2000000001d */
[----:B0-----:R-:W3:Y:S01]  /*354e0*/  LDL.LU R17, [R1+0x28] ;  /* 0x0000280001117983 */ /* 0x001ee20000300800 */
[----:B------:R-:W-:Y:S01]  /*354f0*/  ISETP.GE.AND P1, PT, R28, UR4, PT ;  /* 0x000000041c007c0c */ /* 0x000fe2000bf26270 */
[----:B------:R-:W-:Y:S01]  /*35500*/  ULDC UR4, c[0x0][0x228] ;  /* 0x00008a0000047ab9 */ /* 0x000fe20000000800 */
[----:B------:R-:W-:Y:S01]  /*35510*/  ULDC UR10, c[0x0][0x228] ;  /* 0x00008a00000a7ab9 */ /* 0x000fe20000000800 */
[----:B------:R0:W-:Y:S04]  /*35520*/  @P6 STG.E.U16 desc[UR8][R24.64], R3 ;  /* 0x0000000318006986 */ /* 0x0001e8000c101508 */
[----:B------:R1:W-:Y:S01]  /*35530*/  @P4 STG.E.U16 desc[UR8][R26.64], R18 ;  /* 0x000000121a004986 */ /* 0x0003e2000c101508 */
[----:B0-----:R-:W-:-:S04]  /*35540*/  VIADD R3, R0, UR26 ;  /* 0x0000001a00037c36 */ /* 0x001fc80008000000 */
[----:B------:R-:W-:Y:S01]  /*35550*/  IMAD.WIDE R20, R3, 0x2, R6 ;  /* 0x0000000203147825 */ /* 0x000fe200078e0206 */
[----:B-1----:R-:W4:Y:S01]  /*35560*/  LDL.LU R18, [R1+0x18] ;  /* 0x0000180001127983 */ /* 0x002f220000300800 */
[----:B------:R-:W-:-:S03]  /*35570*/  PRMT R0, R16, 0x7632, R0 ;  /* 0x0000763210007816 */ /* 0x000fc60000000000 */
[----:B------:R-:W-:Y:S04]  /*35580*/  @P3 STG.E.U16 desc[UR8][R22.64], R29 ;  /* 0x0000001d16003986 */ /* 0x000fe8000c101508 */
[----:B------:R0:W-:Y:S04]  /*35590*/  @P5 STG.E.U16 desc[UR8][R20.64], R16 ;  /* 0x0000001014005986 */ /* 0x0001e8000c101508 */
[----:B0-----:R-:W4:Y:S01]  /*355a0*/  LDL.LU R16, [R1+0x4c] ;  /* 0x00004c0001107983 */ /* 0x001f220000300800 */
[----:B------:R-:W-:Y:S02]  /*355b0*/  ISETP.LT.AND P6, PT, R14, UR12, !P2 ;  /* 0x0000000c0e007c0c */ /* 0x000fe4000d7c1270 */
[----:B------:R-:W-:Y:S01]  /*355c0*/  ISETP.LT.AND P4, PT, R12, UR4, !P2 ;  /* 0x000000040c007c0c */ /* 0x000fe2000d781270 */
[----:B------:R-:W-:Y:S01]  /*355d0*/  IMAD.WIDE R24, R3, 0x2, R4 ;  /* 0x0000000203187825 */ /* 0x000fe200078e0204 */
[----:B------:R-:W-:Y:S01]  /*355e0*/  ISETP.LT.AND P3, PT, R2, UR6, !P2 ;  /* 0x0000000602007c0c */ /* 0x000fe2000d761270 */
[----:B------:R-:W-:Y:S01]  /*355f0*/  ULDC UR12, c[0x0][0x228] ;  /* 0x00008a00000c7ab9 */ /* 0x000fe20000000800 */
[----:B------:R-:W-:Y:S01]  /*35600*/  ISETP.LT.AND P5, PT, R13, UR10, !P1 ;  /* 0x0000000a0d007c0c */ /* 0x000fe2000cfa1270 */
[----:B------:R-:W-:Y:S01]  /*35610*/  IMAD.WIDE R22, R3, 0x2, R8 ;  /* 0x0000000203167825 */ /* 0x000fe200078e0208 */
[----:B------:R-:W-:Y:S01]  /*35620*/  ULDC UR4, c[0x0][0x22c] ;  /* 0x00008b0000047ab9 */ /* 0x000fe20000000800 */
[----:B------:R-:W-:Y:S01]  /*35630*/  ULDC UR6, c[0x0][0x228] ;  /* 0x00008a0000067ab9 */ /* 0x000fe20000000800 */
[----:B------:R-:W-:Y:S01]  /*35640*/  ULDC UR10, c[0x0][0x228] ;  /* 0x00008a00000a7ab9 */ /* 0x000fe20000000800 */
[----:B------:R-:W-:-:S02]  /*35650*/  VIADD R28, R15, 0x6 ;  /* 0x000000060f1c7836 */ /* 0x000fc40000000000 */
[----:B------:R0:W-:Y:S01]  /*35660*/  @P6 STG.E.U16 desc[UR8][R24.64], R0 ;  /* 0x0000000018006986 */ /* 0x0001e2000c101508 */
[----:B------:R-:W-:Y:S01]  /*35670*/  ISETP.LT.AND P6, PT, R14, UR12, !P1 ;  /* 0x0000000c0e007c0c */ /* 0x000fe2000cfc1270 */
[----:B------:R-:W-:Y:S01]  /*35680*/  ULDC UR12, c[0x0][0x228] ;  /* 0x00008a00000c7ab9 */ /* 0x000fe20000000800 */
[----:B------:R-:W-:Y:S01]  /*35690*/  ISETP.GE.AND P2, PT, R28, UR4, PT ;  /* 0x000000041c007c0c */ /* 0x000fe2000bf46270 */
[----:B------:R-:W-:Y:S01]  /*356a0*/  ULDC UR4, c[0x0][0x228] ;  /* 0x00008a0000047ab9 */ /* 0x000fe20000000800 */
[C---:B0-----:R-:W-:Y:S02]  /*356b0*/  VIADD R0, R3.reuse, UR26 ;  /* 0x0000001a03007c36 */ /* 0x041fe40008000000 */
[----:B------:R-:W-:-:S04]  /*356c0*/  IMAD.WIDE R24, R3, 0x2, R10 ;  /* 0x0000000203187825 */ /* 0x000fc800078e020a */
[----:B------:R-:W-:-:S04]  /*356d0*/  IMAD.WIDE R20, R0, 0x2, R6 ;  /* 0x0000000200147825 */ /* 0x000fc800078e0206 */
[----:B------:R-:W-:Y:S01]  /*356e0*/  IMAD.WIDE R26, R0, 0x2, R4 ;  /* 0x00000002001a7825 */ /* 0x000fe200078e0204 */
[----:B--2---:R-:W-:Y:S01]  /*356f0*/  PRMT R29, R19, 0x7632, R29 ;  /* 0x00007632131d7816 */ /* 0x004fe2000000001d */
[----:B------:R0:W-:Y:S01]  /*35700*/  @P4 STG.E.U16 desc[UR8][R22.64], R19 ;  /* 0x0000001316004986 */ /* 0x0001e2000c101508 */
[----:B------:R-:W-:Y:S01]  /*35710*/  ISETP.LT.AND P4, PT, R12, UR4, !P1 ;  /* 0x000000040c007c0c */ /* 0x000fe2000cf81270 */
[----:B------:R-:W-:Y:S01]  /*35720*/  VIADD R28, R15, 0x7 ;  /* 0x000000070f1c7836 */ /* 0x000fe20000000000 */
[----:B------:R-:W-:Y:S01]  /*35730*/  ULDC UR4, c[0x0][0x22c] ;  /* 0x00008b0000047ab9 */ /* 0x000fe20000000800 */
[----:B------:R-:W-:Y:S01]  /*35740*/  @P3 STG.E.U16 desc[UR8][R24.64], R29 ;  /* 0x0000001d18003986 */ /* 0x000fe2000c101508 */
[----:B------:R-:W-:Y:S01]  /*35750*/  ISETP.LT.AND P3, PT, R2, UR6, !P1 ;  /* 0x0000000602007c0c */ /* 0x000fe2000cf61270 */
[----:B------:R-:W-:Y:S02]  /*35760*/  ULDC UR6, c[0x0][0x228] ;  /* 0x00008a0000067ab9 */ /* 0x000fe40000000800 */
[----:B0-----:R-:W2:Y:S01]  /*35770*/  LDL.LU R19, [R1+0x3c] ;  /* 0x00003c0001137983 */ /* 0x001ea20000300800 */
[----:B------:R-:W-:Y:S01]  /*35780*/  IMAD.WIDE R22, R0, 0x2, R10 ;  /* 0x0000000200167825 */ /* 0x000fe200078e020a */
[----:B---3--:R-:W-:-:S02]  /*35790*/  PRMT R3, R17, 0x7632, R3 ;  /* 0x0000763211037816 */ /* 0x008fc40000000003 */
[----:B------:R0:W-:Y:S01]  /*357a0*/  @P5 STG.E.U16 desc[UR8][R20.64], R17 ;  /* 0x0000001114005986 */ /* 0x0001e2000c101508 */
[----:B------:R-:W-:Y:S01]  /*357b0*/  ISETP.LT.AND P5, PT, R13, UR10, !P2 ;  /* 0x0000000a0d007c0c */ /* 0x000fe2000d7a1270 */
[----:B------:R-:W-:Y:S02]  /*357c0*/  ULDC UR10, c[0x0][0x228] ;  /* 0x00008a00000a7ab9 */ /* 0x000fe40000000800 */
[----:B------:R1:W-:Y:S04]  /*357d0*/  @P6 STG.E.U16 desc[UR8][R26.64], R3 ;  /* 0x000000031a006986 */ /* 0x0003e8000c101508 */
[----:B0-----:R-:W3:Y:S01]  /*357e0*/  LDL.LU R17, [R1+0x2c] ;  /* 0x00002c0001117983 */ /* 0x001ee20000300800 */
[----:B------:R-:W-:-:S04]  /*357f0*/  IMAD.WIDE R20, R0, 0x2, R8 ;  /* 0x0000000200147825 */ /* 0x000fc800078e0208 */
[----:B-1----:R-:W-:Y:S01]  /*35800*/  VIADD R3, R0, UR26 ;  /* 0x0000001a00037c36 */ /* 0x002fe20008000000 */
[----:B----4-:R-:W-:-:S03]  /*35810*/  PRMT R29, R18, 0x7632, R29 ;  /* 0x00007632121d7816 */ /* 0x010fc6000000001d */
[----:B------:R-:W-:Y:S01]  /*35820*/  IMAD.WIDE R24, R3, 0x2, R6 ;  /* 0x0000000203187825 */ /* 0x000fe200078e0206 */
[----:B------:R-:W-:Y:S04]  /*35830*/  @P4 STG.E.U16 desc[UR8][R20.64], R18 ;  /* 0x0000001214004986 */ /* 0x000fe8000c101508 */
[----:B------:R-:W-:Y:S01]  /*35840*/  @P3 STG.E.U16 desc[UR8][R22.64], R29 ;  /* 0x0000001d16003986 */ /* 0x000fe2000c101508 */
[----:B------:R-:W-:-:S03]  /*35850*/  PRMT R0, R16, 0x7632, R0 ;  /* 0x0000763210007816 */ /* 0x000fc60000000000 */
[----:B------:R0:W-:Y:S04]  /*35860*/  @P5 STG.E.U16 desc[UR8][R24.64], R16 ;  /* 0x0000001018005986 */ /* 0x0001e8000c101508 */
[----:B0-----:R-:W4:Y:S04]  /*35870*/  LDL.LU R16, [R1+0x1c] ;  /* 0x00001c0001107983 */ /* 0x001f280000300800 */
[----:B------:R-:W4:Y:S01]  /*35880*/  LDL.LU R18, [R1+0x190] ;  /* 0x0001900001127983 */ /* 0x000f220000300800 */
[----:B------:R-:W-:Y:S02]  /*35890*/  ISETP.LT.AND P6, PT, R14, UR12, !P2 ;  /* 0x0000000c0e007c0c */ /* 0x000fe4000d7c1270 */
[----:B------:R-:W-:Y:S01]  /*358a0*/  ISETP.GE.AND P1, PT, R28, UR4, PT ;  /* 0x000000041c007c0c */ /* 0x000fe2000bf26270 */
[----:B------:R-:W-:Y:S01]  /*358b0*/  ULDC UR4, c[0x0][0x228] ;  /* 0x00008a0000047ab9 */ /* 0x000fe20000000800 */
[----:B------:R-:W-:Y:S01]  /*358c0*/  IMAD.WIDE R26, R3, 0x2, R4 ;  /* 0x00000002031a7825 */ /* 0x000fe200078e0204 */
[----:B------:R-:W-:Y:S01]  /*358d0*/  ISETP.LT.AND P4, PT, R12, UR4, !P2 ;  /* 0x000000040c007c0c */ /* 0x000fe2000d781270 */
[----:B------:R-:W-:Y:S01]  /*358e0*/  ULDC UR4, c[0x0][0x22c] ;  /* 0x00008b0000047ab9 */ /* 0x000fe20000000800 */
[----:B------:R-:W-:Y:S01]  /*358f0*/  ISETP.LT.AND P3, PT, R2, UR6, !P2 ;  /* 0x0000000602007c0c */ /* 0x000fe2000d761270 */
[----:B------:R-:W-:Y:S01]  /*35900*/  VIADD R28, R15, 0x8 ;  /* 0x000000080f1c7836 */ /* 0x000fe20000000000 */
[----:B------:R-:W-:Y:S01]  /*35910*/  ISETP.LT.AND P5, PT, R13, UR10, !P1 ;  /* 0x0000000a0d007c0c */ /* 0x000fe2000cfa1270 */
[C---:B------:R-:W-:Y:S01]  /*35920*/  IMAD.WIDE R20, R3.reuse, 0x2, R8 ;  /* 0x0000000203147825 */ /* 0x040fe200078e0208 */
[----:B------:R-:W-:Y:S01]  /*35930*/  ULDC UR12, c[0x0][0x228] ;  /* 0x00008a00000c7ab9 */ /* 0x000fe20000000800 */
[----:B------:R-:W-:Y:S01]  /*35940*/  ULDC UR6, c[0x0][0x228] ;  /* 0x00008a0000067ab9 */ /* 0x000fe20000000800 */
[----:B------:R0:W-:Y:S01]  /*35950*/  @P6 STG.E.U16 desc[UR8][R26.64], R0 ;  /* 0x000000001a006986 */ /* 0x0001e2000c101508 */
[C---:B------:R-:W-:Y:S01]  /*35960*/  IMAD.WIDE R22, R3.reuse, 0x2, R10 ;  /* 0x0000000203167825 */ /* 0x040fe200078e020a */
[----:B------:R-:W-:Y:S01]  /*35970*/  ISETP.GE.AND P2, PT, R28, UR4, PT ;  /* 0x000000041c007c0c */ /* 0x000fe2000bf46270 */
[----:B------:R-:W-:Y:S01]  /*35980*/  ULDC UR4, c[0x0][0x228] ;  /* 0x00008a0000047ab9 */ /* 0x000fe20000000800 */
[----:B------:R-:W-:Y:S01]  /*35990*/  ULDC UR10, c[0x0][0x228] ;  /* 0x00008a00000a7ab9 */ /* 0x000fe20000000800 */
[----:B0-----:R-:W-:-:S04]  /*359a0*/  VIADD R0, R3, UR26 ;  /* 0x0000001a03007c36 */ /* 0x001fc80008000000 */
[----:B------:R-:W-:Y:S01]  /*359b0*/  IMAD.WIDE R24, R0, 0x2, R6 ;  /* 0x0000000200187825 */ /* 0x000fe200078e0206 */
[----:B------:R-:W-:Y:S01]  /*359c0*/  ISETP.LT.AND P6, PT, R14, UR12, !P1 ;  /* 0x0000000c0e007c0c */ /* 0x000fe2000cfc1270 */
[----:B------:R-:W-:Y:S02]  /*359d0*/  ULDC UR12, c[0x0][0x228] ;  /* 0x00008a00000c7ab9 */ /* 0x000fe40000000800 */
[----:B------:R-:W-:Y:S01]  /*359e0*/  IMAD.WIDE R26, R0, 0x2, R4 ;  /* 0x00000002001a7825 */ /* 0x000fe200078e0204 */
[----:B--2---:R-:W-:Y:S01]  /*359f0*/  PRMT R29, R19, 0x7632, R29 ;  /* 0x00007632131d7816 */ /* 0x004fe2000000001d */
[----:B------:R0:W-:Y:S01]  /*35a00*/  @P4 STG.E.U16 desc[UR8][R20.64], R19 ;  /* 0x0000001314004986 */ /* 0x0001e2000c101508 */
[----:B------:R-:W-:Y:S01]  /*35a10*/  ISETP.LT.AND P4, PT, R12, UR4, !P1 ;  /* 0x000000040c007c0c */ /* 0x000fe2000cf81270 */
[----:B------:R-:W-:Y:S01]  /*35a20*/  VIADD R28, R15, 0x9 ;  /* 0x000000090f1c7836 */ /* 0x000fe20000000000 */
[----:B------:R-:W-:Y:S01]  /*35a30*/  ULDC UR4, c[0x0][0x22c] ;  /* 0x00008b0000047ab9 */ /* 0x000fe20000000800 */
[----:B------:R-:W-:Y:S01]  /*35a40*/  @P3 STG.E.U16 desc[UR8][R22.64], R29 ;  /* 0x0000001d16003986 */ /* 0x000fe2000c101508 */
[----:B0-----:R-:W-:Y:S01]  /*35a50*/  IMAD.WIDE R20, R0, 0x2, R8 ;  /* 0x0000000200147825 */ /* 0x001fe200078e0208 */
[----:B---3--:R-:W-:-:S02]  /*35a60*/  PRMT R3, R17, 0x7632, R3 ;  /* 0x0000763211037816 */ /* 0x008fc40000000003 */
[----:B------:R0:W-:Y:S04]  /*35a70*/  @P5 STG.E.U16 desc[UR8][R24.64], R17 ;  /* 0x0000001118005986 */ /* 0x0001e8000c101508 */
[----:B0-----:R-:W2:Y:S04]  /*35a80*/  LDL.LU R17, [R1+0x1a0] ;  /* 0x0001a00001117983 */ /* 0x001ea80000300800 */
[----:B------:R-:W3:Y:S04]  /*35a90*/  LDL.LU R19, [R1] ;  /* 0x0000000001137983 */ /* 0x000ee80000300800 */
[----:B------:R0:W-:Y:S01]  /*35aa0*/  @P6 STG.E.U16 desc[UR8][R26.64], R3 ;  /* 0x000000031a006986 */ /* 0x0001e2000c101508 */
[----:B------:R-:W-:-:S02]  /*35ab0*/  ISETP.LT.AND P3, PT, R2, UR6, !P1 ;  /* 0x0000000602007c0c */ /* 0x000fc4000cf61270 */
[----:B----4-:R-:W-:Y:S01]  /*35ac0*/  PRMT R29, R16, 0x7632, R29 ;  /* 0x00007632101d7816 */ /* 0x010fe2000000001d */
[----:B------:R1:W-:Y:S01]  /*35ad0*/  @P4 STG.E.U16 desc[UR8][R20.64], R16 ;  /* 0x0000001014004986 */ /* 0x0003e2000c101508 */
[----:B------:R-:W-:Y:S01]  /*35ae0*/  ISETP.LT.AND P5, PT, R13, UR10, !P2 ;  /* 0x0000000a0d007c0c */ /* 0x000fe2000d7a1270 */
[C---:B0-----:R-:W-:Y:S02]  /*35af0*/  VIADD R3, R0.reuse, UR26 ;  /* 0x0000001a00037c36 */ /* 0x041fe40008000000 */
[----:B------:R-:W-:Y:S01]  /*35b00*/  IMAD.WIDE R22, R0, 0x2, R10 ;  /* 0x0000000200167825 */ /* 0x000fe200078e020a */
[----:B------:R-:W-:Y:S01]  /*35b10*/  ISETP.GE.AND P1, PT, R28, UR4, PT ;  /* 0x000000041c007c0c */ /* 0x000fe2000bf26270 */
[----:B------:R-:W-:Y:S01]  /*35b20*/  ULDC UR4, c[0x0][0x228] ;  /* 0x00008a0000047ab9 */ /* 0x000fe20000000800 */
[----:B------:R-:W-:Y:S01]  /*35b30*/  ISETP.LT.AND P6, PT, R14, UR12, !P2 ;  /* 0x0000000c0e007c0c */ /* 0x000fe2000d7c1270 */
[----:B------:R-:W-:Y:S01]  /*35b40*/  ULDC UR6, c[0x0][0x228] ;  /* 0x00008a0000067ab9 */ /* 0x000fe20000000800 */
[----:B-1----:R-:W4:Y:S01]  /*35b50*/  LDL.LU R16, [R1+0x1218] ;  /* 0x0012180001107983 */ /* 0x002f220000300800 */
[----:B------:R-:W-:Y:S01]  /*35b60*/  IMAD.WIDE R24, R3, 0x2, R6 ;  /* 0x0000000203187825 */ /* 0x000fe200078e0206 */
[----:B------:R-:W-:Y:S01]  /*35b70*/  PRMT R0, R18, 0x7632, R0 ;  /* 0x0000763212007816 */ /* 0x000fe20000000000 */
[----:B------:R-:W-:Y:S01]  /*35b80*/  ULDC UR10, c[0x0][0x228] ;  /* 0x00008a00000a7ab9 */ /* 0x000fe20000000800 */
[----:B------:R-:W-:Y:S01]  /*35b90*/  @P3 STG.E.U16 desc[UR8][R22.64], R29 ;  /* 0x0000001d16003986 */ /* 0x000fe2000c101508 */
[----:B------:R-:W-:Y:S01]  /*35ba0*/  ISETP.LT.AND P4, PT, R12, UR4, !P2 ;  /* 0x000000040c007c0c */ /* 0x000fe2000d781270 */
[----:B------:R-:W-:Y:S01]  /*35bb0*/  VIADD R28, R15, 0xa ;  /* 0x0000000a0f1c7836 */ /* 0x000fe20000000000 */
[----:B------:R-:W-:Y:S01]  /*35bc0*/  ISETP.LT.AND P3, PT, R2, UR6, !P2 ;  /* 0x0000000602007c0c */ /* 0x000fe2000d761270 */
[----:B------:R0:W-:Y:S01]  /*35bd0*/  @P5 STG.E.U16 desc[UR8][R24.64], R18 ;  /* 0x0000001218005986 */ /* 0x0001e2000c101508 */
[C---:B------:R-:W-:Y:S01]  /*35be0*/  IMAD.WIDE R26, R3.reuse, 0x2, R4 ;  /* 0x00000002031a7825 */ /* 0x040fe200078e0204 */
[----:B------:R-:W-:Y:S01]  /*35bf0*/  ULDC UR4, c[0x0][0x22c] ;  /* 0x00008b0000047ab9 */ /* 0x000fe20000000800 */
[----:B------:R-:W-:Y:S01]  /*35c00*/  ULDC UR12, c[0x0][0x228] ;  /* 0x00008a00000c7ab9 */ /* 0x000fe20000000800 */
[----:B------:R-:W-:Y:S01]  /*35c10*/  ULDC UR6, c[0x0][0x228] ;  /* 0x00008a0000067ab9 */ /* 0x000fe20000000800 */
[----:B0-----:R-:W4:Y:S01]  /*35c20*/  LDL.LU R18, [R1+0x194] ;  /* 0x0001940001127983 */ /* 0x001f220000300800 */
[----:B------:R-:W-:Y:S01]  /*35c30*/  IMAD.WIDE R20, R3, 0x2, R8 ;  /* 0x0000000203147825 */ /* 0x000fe200078e0208 */
[----:B------:R-:W-:Y:S01]  /*35c40*/  ISETP.GE.AND P2, PT, R28, UR4, PT ;  /* 0x000000041c007c0c */ /* 0x000fe2000bf46270 */
[----:B------:R-:W-:-:S02]  /*35c50*/  ULDC UR4, c[0x0][0x228] ;  /* 0x00008a0000047ab9 */ /* 0x000fc40000000800 */
[----:B------:R-:W-:Y:S01]  /*35c60*/  IMAD.WIDE R22, R3, 0x2, R10 ;  /* 0x0000000203167825 */ /* 0x000fe200078e020a */
[----:B------:R0:W-:Y:S01]  /*35c70*/  @P6 STG.E.U16 desc[UR8][R26.64], R0 ;  /* 0x000000001a006986 */ /* 0x0001e2000c101508 */
[----:B------:R-:W-:Y:S01]  /*35c80*/  ISETP.LT.AND P5, PT, R13, UR10, !P1 ;  /* 0x0000000a0d007c0c */ /* 0x000fe2000cfa1270 */
[----:B------:R-:W-:Y:S01]  /*35c90*/  ULDC UR10, c[0x0][0x228] ;  /* 0x00008a00000a7ab9 */ /* 0x000fe20000000800 */
[----:B------:R-:W-:Y:S01]  /*35ca0*/  ISETP.LT.AND P6, PT, R14, UR12, !P1 ;  /* 0x0000000c0e007c0c */ /* 0x000fe2000cfc1270 */
[----:B------:R-:W-:Y:S01]  /*35cb0*/  ULDC UR12, c[0x0][0x228] ;  /* 0x00008a00000c7ab9 */ /* 0x000fe20000000800 */
[----:B0-----:R-:W-:-:S04]  /*35cc0*/  VIADD R0, R3, UR26 ;  /* 0x0000001a03007c36 */ /* 0x001fc80008000000 */
[----:B------:R-:W-:-:S04]  /*35cd0*/  IMAD.WIDE R24, R0, 0x2, R6 ;  /* 0x0000000200187825 */ /* 0x000fc800078e0206 */
[----:B------:R-:W-:Y:S01]  /*35ce0*/  IMAD.WIDE R26, R0, 0x2, R4 ;  /* 0x00000002001a7825 */ /* 0x000fe200078e0204 */
[----:B--2---:R-:W-:Y:S01]  /*35cf0*/  PRMT R29, R17, 0x7632, R29 ;  /* 0x00007632111d7816 */ /* 0x004fe2000000001d */
[----:B------:R0:W-:Y:S01]  /*35d00*/  @P4 STG.E.U16 desc[UR8][R20.64], R17 ;  /* 0x0000001114004986 */ /* 0x0001e2000c101508 */
[----:B------:R-:W-:Y:S01]  /*35d10*/  ISETP.LT.AND P4, PT, R12, UR4, !P1 ;  /* 0x000000040c007c0c */ /* 0x000fe2000cf81270 */
[----:B------:R-:W-:Y:S01]  /*35d20*/  VIADD R28, R15, 0xb ;  /* 0x0000000b0f1c7836 */ /* 0x000fe20000000000 */
[----:B---3--:R-:W-:Y:S01]  /*35d30*/  PRMT R3, R19, 0x7632, R3 ;  /* 0x0000763213037816 */ /* 0x008fe20000000003 */
[----:B------:R1:W-:Y:S01]  /*35d40*/  @P3 STG.E.U16 desc[UR8][R22.64], R29 ;  /* 0x0000001d16003986 */ /* 0x0003e2000c101508 */
[----:B------:R-:W-:Y:S01]  /*35d50*/  ISETP.LT.AND P3, PT, R2, UR6, !P1 ;  /* 0x0000000602007c0c */ /* 0x000fe2000cf61270 */
[----:B------:R-:W-:Y:S01]  /*35d60*/  ULDC UR4, c[0x0][0x22c] ;  /* 0x00008b0000047ab9 */ /* 0x000fe20000000800 */
[----:B------:R-:W-:Y:S01]  /*35d70*/  ULDC UR6, c[0x0][0x228] ;  /* 0x00008a0000067ab9 */ /* 0x000fe20000000800 */
[----:B------:R2:W-:Y:S01]  /*35d80*/  @P5 STG.E.U16 desc[UR8][R24.64], R19 ;  /* 0x0000001318005986 */ /* 0x0005e2000c101508 */
[----:B0-----:R-:W-:-:S03]  /*35d90*/  IMAD.WIDE R20, R0, 0x2, R8 ;  /* 0x0000000200147825 */ /* 0x001fc600078e0208 */
[----:B------:R-:W3:Y:S01]  /*35da0*/  LDL.LU R17, [R1+0x1214] ;  /* 0x0012140001117983 */ /* 0x000ee20000300800 */
[----:B-1----:R-:W-:-:S03]  /*35db0*/  IMAD.WIDE R22, R0, 0x2, R10 ;  /* 0x0000000200167825 */ /* 0x002fc600078e020a */
[----:B------:R-:W-:Y:S01]  /*35dc0*/  @P6 STG.E.U16 desc[UR8][R26.64], R3 ;  /* 0x000000031a006986 */ /* 0x000fe2000c101508 */
[----:B------:R-:W-:Y:S01]  /*35dd0*/  ISETP.LT.AND P5, PT, R13, UR10, !P2 ;  /* 0x0000000a0d007c0c */ /* 0x000fe2000d7a1270 */
[----:B------:R-:W-:Y:S02]  /*35de0*/  ULDC UR10, c[0x0][0x228] ;  /* 0x00008a00000a7ab9 */ /* 0x000fe40000000800 */
[----:B------:R-:W3:Y:S04]  /*35df0*/  LDL.LU R13, [R1+0x1a4] ;  /* 0x0001a400010d7983 */ /* 0x000ee80000300800 */
[----:B--2---:R-:W2:Y:S01]  /*35e00*/  LDL.LU R19, [R1+0x4] ;  /* 0x0000040001137983 */ /* 0x004ea20000300800 */
[----:B----4-:R-:W-:-:S03]  /*35e10*/  PRMT R29, R16, 0x7632, R29 ;  /* 0x00007632101d7816 */ /* 0x010fc6000000001d */
[----:B------:R-:W-:Y:S04]  /*35e20*/  @P4 STG.E.U16 desc[UR8][R20.64], R16 ;  /* 0x0000001014004986 */ /* 0x000fe8000c101508 */
[----:B------:R0:W-:Y:S04]  /*35e30*/  @P3 STG.E.U16 desc[UR8][R22.64], R29 ;  /* 0x0000001d16003986 */ /* 0x0001e8000c101508 */
[----:B0-----:R-:W4:Y:S01]  /*35e40*/  LDL.LU R29, [R1+0x7d4] ;  /* 0x0007d400011d7983 */ /* 0x001f220000300800 */
[----:B------:R-:W-:-:S04]  /*35e50*/  VIADD R3, R0, UR26 ;  /* 0x0000001a00037c36 */ /* 0x000fc80008000000 */
[----:B------:R-:W-:Y:S01]  /*35e60*/  IMAD.WIDE R24, R3, 0x2, R6 ;  /* 0x0000000203187825 */ /* 0x000fe200078e0206 */
[----:B------:R-:W-:-:S04]  /*35e70*/  PRMT R0, R18, 0x7632, R0 ;  /* 0x0000763212007816 */ /* 0x000fc80000000000 */
[----:B------:R0:W-:Y:S04]  /*35e80*/  @P5 STG.E.U16 desc[UR8][R24.64], R18 ;  /* 0x0000001218005986 */ /* 0x0001e8000c101508 */
[----:B0-----:R-:W2:Y:S01]  /*35e90*/  LDL.LU R18, [R1+0x198] ;  /* 0x0001980001127983 */ /* 0x001ea20000300800 */
        /* <DEDUP_REMOVED lines=8> */
[----:B------:R-:W-:Y:S01]  /*35f20*/  ULDC UR4, c[0x0][0x22c] ;  /* 0x00008b0000047ab9 */ /* 0x000fe20000000800 */
[----:B------:R-:W-:Y:S01]  /*35f30*/  IMAD.WIDE R20, R3, 0x2, R8 ;  /* 0x0000000203147825 */ /* 0x000fe200078e0208 */
[----:B------:R-:W-:-:S02]  /*35f40*/  ULDC UR6, c[0x0][0x228] ;  /* 0x00008a0000067ab9 */ /* 0x000fc40000000800 */
[----:B------:R0:W-:Y:S01]  /*35f50*/  @P6 STG.E.U16 desc[UR8][R26.64], R0 ;  /* 0x000000001a006986 */ /* 0x0001e2000c101508 */
[----:B------:R-:W-:Y:S01]  /*35f60*/  ISETP.LT.AND P6, PT, R14, UR12, !P1 ;  /* 0x0000000c0e007c0c */ /* 0x000fe2000cfc1270 */
[C---:B------:R-:W-:Y:S01]  /*35f70*/  IMAD.WIDE R22, R3.reuse, 0x2, R10 ;  /* 0x0000000203167825 */ /* 0x040fe200078e020a */
[----:B------:R-:W-:Y:S01]  /*35f80*/  ISETP.GE.AND P2, PT, R16, UR4, PT ;  /* 0x0000000410007c0c */ /* 0x000fe2000bf46270 */
[----:B------:R-:W-:Y:S01]  /*35f90*/  ULDC UR4, c[0x0][0x228] ;  /* 0x00008a0000047ab9 */ /* 0x000fe20000000800 */
[----:B------:R-:W-:Y:S01]  /*35fa0*/  ULDC UR12, c[0x0][0x228] ;  /* 0x00008a00000c7ab9 */ /* 0x000fe20000000800 */
[----:B0-----:R-:W-:-:S04]  /*35fb0*/  VIADD R0, R3, UR26 ;  /* 0x0000001a03007c36 */ /* 0x001fc80008000000 */
[----:B------:R-:W-:-:S04]  /*35fc0*/  IMAD.WIDE R24, R0, 0x2, R6 ;  /* 0x0000000200187825 */ /* 0x000fc800078e0206 */
[----:B------:R-:W-:Y:S01]  /*35fd0*/  IMAD.WIDE R26, R0, 0x2, R4 ;  /* 0x00000002001a7825 */ /* 0x000fe200078e0204 */
[----:B---3--:R-:W-:Y:S01]  /*35fe0*/  PRMT R28, R13, 0x7632, R28 ;  /* 0x000076320d1c7816 */ /* 0x008fe2000000001c */
[----:B------:R0:W-:Y:S01]  /*35ff0*/  @P4 STG.E.U16 desc[UR8][R20.64], R13 ;  /* 0x0000000d14004986 */ /* 0x0001e2000c101508 */
[----:B------:R-:W-:Y:S02]  /*36000*/  ISETP.LT.AND P4, PT, R12, UR4, !P1 ;  /* 0x000000040c007c0c */ /* 0x000fe4000cf81270 */
[----:B----4-:R-:W-:Y:S01]  /*36010*/  ISETP.LT.AND P5, PT, R29, UR10, !P1 ;  /* 0x0000000a1d007c0c */ /* 0x010fe2000cfa1270 */
[----:B------:R1:W-:Y:S01]  /*36020*/  @P3 STG.E.U16 desc[UR8][R22.64], R28 ;  /* 0x0000001c16003986 */ /* 0x0003e2000c101508 */
[----:B--2---:R-:W-:Y:S01]  /*36030*/  PRMT R3, R19, 0x7632, R3 ;  /* 0x0000763213037816 */ /* 0x004fe20000000003 */
[----:B------:R-:W-:Y:S01]  /*36040*/  ULDC UR10, c[0x0][0x228] ;  /* 0x00008a00000a7ab9 */ /* 0x000fe20000000800 */
[----:B------:R-:W-:Y:S01]  /*36050*/  ISETP.LT.AND P3, PT, R2, UR6, !P1 ;  /* 0x0000000602007c0c */ /* 0x000fe2000cf61270 */
[----:B0-----:R-:W-:Y:S01]  /*36060*/  IMAD.WIDE R20, R0, 0x2, R8 ;  /* 0x0000000200147825 */ /* 0x001fe200078e0208 */
[----:B------:R-:W-:Y:S01]  /*36070*/  ULDC UR4, c[0x0][0x22c] ;  /* 0x00008b0000047ab9 */ /* 0x000fe20000000800 */
[----:B------:R-:W-:-:S06]  /*36080*/  ULDC UR6, c[0x0][0x228] ;  /* 0x00008a0000067ab9 */ /* 0x000fcc0000000800 */
[----:B------:R0:W-:Y:S01]  /*36090*/  @P5 STG.E.U16 desc[UR8][R24.64], R19 ;  /* 0x0000001318005986 */ /* 0x0001e2000c101508 */
[----:B------:R-:W-:Y:S01]  /*360a0*/  ISETP.LT.AND P5, PT, R29, UR10, !P2 ;  /* 0x0000000a1d007c0c */ /* 0x000fe2000d7a1270 */
[----:B-1----:R-:W-:Y:S01]  /*360b0*/  IMAD.WIDE R22, R0, 0x2, R10 ;  /* 0x0000000200167825 */ /* 0x002fe200078e020a */
[----:B------:R-:W-:Y:S01]  /*360c0*/  PRMT R28, R17, 0x7632, R28 ;  /* 0x00007632111c7816 */ /* 0x000fe2000000001c */
[----:B------:R1:W-:Y:S01]  /*360d0*/  @P6 STG.E.U16 desc[UR8][R26.64], R3 ;  /* 0x000000031a006986 */ /* 0x0003e2000c101508 */
[----:B------:R-:W-:-:S03]  /*360e0*/  ULDC UR10, c[0x0][0x228] ;  /* 0x00008a00000a7ab9 */ /* 0x000fc60000000800 */
[----:B0-----:R-:W2:Y:S04]  /*360f0*/  LDL.LU R19, [R1+0x1a8] ;  /* 0x0001a80001137983 */ /* 0x001ea80000300800 */
[----:B------:R-:W3:Y:S01]  /*36100*/  LDL.LU R13, [R1+0x8] ;  /* 0x00000800010d7983 */ /* 0x000ee20000300800 */
[----:B-1----:R-:W-:-:S04]  /*36110*/  VIADD R3, R0, UR26 ;  /* 0x0000001a00037c36 */ /* 0x002fc80008000000 */
[----:B------:R-:W-:Y:S01]  /*36120*/  IMAD.WIDE R24, R3, 0x2, R6 ;  /* 0x0000000203187825 */ /* 0x000fe200078e0206 */
[----:B------:R-:W-:Y:S01]  /*36130*/  @P4 STG.E.U16 desc[UR8][R20.64], R17 ;  /* 0x0000001114004986 */ /* 0x000fe2000c101508 */
[----:B------:R-:W-:-:S03]  /*36140*/  PRMT R0, R18, 0x7632, R0 ;  /* 0x0000763212007816 */ /* 0x000fc60000000000 */
[----:B------:R-:W-:Y:S04]  /*36150*/  @P3 STG.E.U16 desc[UR8][R22.64], R28 ;  /* 0x0000001c16003986 */ /* 0x000fe8000c101508 */
[----:B------:R0:W-:Y:S04]  /*36160*/  @P5 STG.E.U16 desc[UR8][R24.64], R18 ;  /* 0x0000001218005986 */ /* 0x0001e8000c101508 */
[----:B0-----:R-:W4:Y:S04]  /*36170*/  LDL.LU R18, [R1+0x1210] ;  /* 0x0012100001127983 */ /* 0x001f280000300800 */
[----:B------:R-:W4:Y:S01]  /*36180*/  LDL.LU R28, [R1+0x19c] ;  /* 0x00019c00011c7983 */ /* 0x000f220000300800 */
[----:B------:R-:W-:Y:S01]  /*36190*/  ISETP.LT.AND P6, PT, R14, UR12, !P2 ;  /* 0x0000000c0e007c0c */ /* 0x000fe2000d7c1270 */
[----:B------:R-:W-:Y:S01]  /*361a0*/  VIADD R16, R15, 0xd ;  /* 0x0000000d0f107836 */ /* 0x000fe20000000000 */
[----:B------:R-:W-:Y:S01]  /*361b0*/  ULDC UR12, c[0x0][0x228] ;  /* 0x00008a00000c7ab9 */ /* 0x000fe20000000800 */
[----:B------:R-:W-:-:S03]  /*361c0*/  IMAD.WIDE R26, R3, 0x2, R4 ;  /* 0x00000002031a7825 */ /* 0x000fc600078e0204 */
[----:B------:R-:W-:Y:S01]  /*361d0*/  ISETP.GE.AND P1, PT, R16, UR4, PT ;  /* 0x0000000410007c0c */ /* 0x000fe2000bf26270 */
[----:B------:R-:W-:Y:S01]  /*361e0*/  ULDC UR4, c[0x0][0x228] ;  /* 0x00008a0000047ab9 */ /* 0x000fe20000000800 */
[----:B------:R-:W-:-:S05]  /*361f0*/  ISETP.LT.AND P3, PT, R2, UR6, !P2 ;  /* 0x0000000602007c0c */ /* 0x000fca000d761270 */
[----:B------:R0:W-:Y:S01]  /*36200*/  @P6 STG.E.U16 desc[UR8][R26.64], R0 ;  /* 0x000000001a006986 */ /* 0x0001e2000c101508 */
[----:B------:R-:W-:Y:S01]  /*36210*/  ISETP.LT.AND P4, PT, R12, UR4, !P2 ;  /* 0x000000040c007c0c */ /* 0x000fe2000d781270 */
[----:B------:R-:W-:Y:S01]  /*36220*/  IMAD.WIDE R16, R3, 0x2, R8 ;  /* 0x0000000203107825 */ /* 0x000fe200078e0208 */
[----:B------:R-:W-:Y:S01]  /*36230*/  ISETP.LT.AND P5, PT, R29, UR10, !P1 ;  /* 0x0000000a1d007c0c */ /* 0x000fe2000cfa1270 */
[----:B------:R-:W-:Y:S01]  /*36240*/  ULDC UR4, c[0x0][0x22c] ;  /* 0x00008b0000047ab9 */ /* 0x000fe20000000800 */
[----:B------:R-:W-:Y:S01]  /*36250*/  ISETP.LT.AND P6, PT, R14, UR12, !P1 ;  /* 0x0000000c0e007c0c */ /* 0x000fe2000cfc1270 */
[C---:B------:R-:W-:Y:S01]  /*36260*/  IMAD.WIDE R20, R3.reuse, 0x2, R10 ;  /* 0x0000000203147825 */ /* 0x040fe200078e020a */
[----:B------:R-:W-:Y:S01]  /*36270*/  ULDC UR6, c[0x0][0x228] ;  /* 0x00008a0000067ab9 */ /* 0x000fe20000000800 */
[----:B------:R-:W-:Y:S01]  /*36280*/  ULDC UR10, c[0x0][0x228] ;  /* 0x00008a00000a7ab9 */ /* 0x000fe20000000800 */
[----:B------:R-:W-:Y:S01]  /*36290*/  ULDC UR12, c[0x0][0x228] ;  /* 0x00008a00000c7ab9 */ /* 0x000fe20000000800 */
[----:B0-----:R-:W-:-:S02]  /*362a0*/  VIADD R0, R3, UR26 ;  /* 0x0000001a03007c36 */ /* 0x001fc40008000000 */
[----:B------:R-:W-:Y:S02]  /*362b0*/  VIADD R26, R15, 0xe ;  /* 0x0000000e0f1a7836 */ /* 0x000fe40000000000 */
[----:B------:R-:W-:-:S03]  /*362c0*/  IMAD.WIDE R22, R0, 0x2, R6 ;  /* 0x0000000200167825 */ /* 0x000fc600078e0206 */
[----:B------:R-:W-:Y:S01]  /*362d0*/  ISETP.GE.AND P2, PT, R26, UR4, PT ;  /* 0x000000041a007c0c */ /* 0x000fe2000bf46270 */
[----:B------:R-:W-:Y:S01]  /*362e0*/  IMAD.WIDE R24, R0, 0x2, R4 ;  /* 0x0000000200187825 */ /* 0x000fe200078e0204 */
[----:B------:R-:W-:Y:S01]  /*362f0*/  ULDC UR4, c[0x0][0x228] ;  /* 0x00008a0000047ab9 */ /* 0x000fe20000000800 */
[----:B--2---:R-:W-:Y:S01]  /*36300*/  PRMT R3, R19, 0x7632, R3 ;  /* 0x0000763213037816 */ /* 0x004fe20000000003 */
[----:B------:R0:W-:Y:S01]  /*36310*/  @P4 STG.E.U16 desc[UR8][R16.64], R19 ;  /* 0x0000001310004986 */ /* 0x0001e2000c101508 */
[----:B---3--:R-:W-:-:S03]  /*36320*/  PRMT R27, R13, 0x7632, R27 ;  /* 0x000076320d1b7816 */ /* 0x008fc6000000001b */
[----:B------:R1:W-:Y:S01]  /*36330*/  @P3 STG.E.U16 desc[UR8][R20.64], R3 ;  /* 0x0000000314003986 */ /* 0x0003e2000c101508 */
[----:B------:R-:W-:Y:S01]  /*36340*/  ISETP.LT.AND P4, PT, R12, UR4, !P1 ;  /* 0x000000040c007c0c */ /* 0x000fe2000cf81270 */
[----:B------:R-:W-:Y:S01]  /*36350*/  VIADD R26, R15, 0xf ;  /* 0x0000000f0f1a7836 */ /* 0x000fe20000000000 */
[----:B------:R-:W-:Y:S01]  /*36360*/  ISETP.LT.AND P3, PT, R2, UR6, !P1 ;  /* 0x0000000602007c0c */ /* 0x000fe2000cf61270 */
[----:B------:R2:W-:Y:S01]  /*36370*/  @P5 STG.E.U16 desc[UR8][R22.64], R13 ;  /* 0x0000000d16005986 */ /* 0x0005e2000c101508 */
[----:B------:R-:W-:Y:S01]  /*36380*/  ISETP.LT.AND P5, PT, R29, UR10, !P2 ;  /* 0x0000000a1d007c0c */ /* 0x000fe2000d7a1270 */
[----:B------:R-:W-:Y:S01]  /*36390*/  ULDC UR4, c[0x0][0x22c] ;  /* 0x00008b0000047ab9 */ /* 0x000fe20000000800 */
[----:B------:R-:W-:Y:S01]  /*363a0*/  ULDC UR6, c[0x0][0x228] ;  /* 0x00008a0000067ab9 */ /* 0x000fe20000000800 */
[----:B------:R3:W-:Y:S01]  /*363b0*/  @P6 STG.E.U16 desc[UR8][R24.64], R27 ;  /* 0x0000001b18006986 */ /* 0x0007e2000c101508 */
[----:B------:R-:W-:Y:S01]  /*363c0*/  ISETP.LT.AND P6, PT, R14, UR12, !P2 ;  /* 0x0000000c0e007c0c */ /* 0x000fe2000d7c1270 */
[----:B0-----:R-:W-:-:S02]  /*363d0*/  IMAD.WIDE R16, R0, 0x2, R8 ;  /* 0x0000000200107825 */ /* 0x001fc400078e0208 */
[----:B------:R-:W3:Y:S02]  /*363e0*/  LDL.LU R19, [R1+0x120c] ;  /* 0x00120c0001137983 */ /* 0x000ee40000300800 */
[C---:B-1----:R-:W-:Y:S02]  /*363f0*/  VIADD R3, R0.reuse, UR26 ;  /* 0x0000001a00037c36 */ /* 0x042fe40008000000 */
[----:B------:R-:W-:Y:S01]  /*36400*/  IMAD.WIDE R20, R0, 0x2, R10 ;  /* 0x0000000200147825 */ /* 0x000fe200078e020a */
[----:B--2---:R-:W2:Y:S01]  /*36410*/  LDL.LU R13, [R1+0xc] ;  /* 0x00000c00010d7983 */ /* 0x004ea20000300800 */
[----:B------:R-:W-:Y:S01]  /*36420*/  ISETP.GE.AND P1, PT, R26, UR4, PT ;  /* 0x000000041a007c0c */ /* 0x000fe2000bf26270 */
[----:B------:R-:W-:Y:S01]  /*36430*/  ULDC UR4, c[0x0][0x228] ;  /* 0x00008a0000047ab9 */ /* 0x000fe20000000800 */
[C---:B------:R-:W-:Y:S01]  /*36440*/  IMAD.WIDE R22, R3.reuse, 0x2, R6 ;  /* 0x0000000203167825 */ /* 0x040fe200078e0206 */
[----:B------:R-:W-:Y:S01]  /*36450*/  ULDC UR10, c[0x0][0x228] ;  /* 0x00008a00000a7ab9 */ /* 0x000fe20000000800 */
[----:B------:R-:W-:Y:S01]  /*36460*/  ULDC UR12, c[0x0][0x228] ;  /* 0x00008a00000c7ab9 */ /* 0x000fe20000000800 */
[----:B----4-:R-:W-:Y:S01]  /*36470*/  PRMT R0, R18, 0x7632, R0 ;  /* 0x0000763212007816 */ /* 0x010fe20000000000 */
[----:B---3--:R-:W-:Y:S01]  /*36480*/  IMAD.WIDE R24, R3, 0x2, R4 ;  /* 0x0000000203187825 */ /* 0x008fe200078e0204 */
[----:B------:R-:W-:Y:S01]  /*36490*/  @P4 STG.E.U16 desc[UR8][R16.64], R18 ;  /* 0x0000001210004986 */ /* 0x000fe2000c101508 */
[----:B------:R-:W-:-:S03]  /*364a0*/  PRMT R27, R28, 0x7632, R27 ;  /* 0x000076321c1b7816 */ /* 0x000fc6000000001b */
[----:B------:R-:W-:Y:S04]  /*364b0*/  @P3 STG.E.U16 desc[UR8][R20.64], R0 ;  /* 0x0000000014003986 */ /* 0x000fe8000c101508 */
[----:B------:R0:W-:Y:S04]  /*364c0*/  @P5 STG.E.U16 desc[UR8][R22.64], R28 ;  /* 0x0000001c16005986 */ /* 0x0001e8000c101508 */
[----:B------:R1:W-:Y:S04]  /*364d0*/  @P6 STG.E.U16 desc[UR8][R24.64], R27 ;  /* 0x0000001b18006986 */ /* 0x0003e8000c101508 */
[----:B0-----:R-:W3:Y:S04]  /*364e0*/  LDL.LU R28, [R1+0xa0] ;  /* 0x0000a000011c7983 */ /* 0x001ee80000300800 */
[----:B-1----:R-:W4:Y:S01]  /*364f0*/  LDL.LU R27, [R1+0x1ac] ;  /* 0x0001ac00011b7983 */ /* 0x002f220000300800 */
[----:B------:R-:W-:Y:S01]  /*36500*/  ISETP.LT.AND P4, PT, R12, UR4, !P2 ;  /* 0x000000040c007c0c */ /* 0x000fe2000d781270 */
[----:B------:R-:W-:Y:S01]  /*36510*/  VIADD R0, R3, UR26 ;  /* 0x0000001a03007c36 */ /* 0x000fe20008000000 */
[----:B------:R-:W-:Y:S01]  /*36520*/  ISETP.LT.AND P3, PT, R2, UR6, !P2 ;  /* 0x0000000602007c0c */ /* 0x000fe2000d761270 */
[----:B------:R-:W-:Y:S01]  /*36530*/  VIADD R18, R15, 0x10 ;  /* 0x000000100f127836 */ /* 0x000fe20000000000 */
[----:B------:R-:W-:Y:S01]  /*36540*/  ISETP.LT.AND P5, PT, R29, UR10, !P1 ;  /* 0x0000000a1d007c0c */ /* 0x000fe2000cfa1270 */
[C---:B------:R-:W-:Y:S01]  /*36550*/  IMAD.WIDE R16, R3.reuse, 0x2, R8 ;  /* 0x0000000203107825 */ /* 0x040fe200078e0208 */
[----:B------:R-:W-:Y:S01]  /*36560*/  ISETP.LT.AND P6, PT, R14, UR12, !P1 ;  /* 0x0000000c0e007c0c */ /* 0x000fe2000cfc1270 */
[----:B------:R-:W-:Y:S01]  /*36570*/  ULDC UR4, c[0x0][0x22c] ;  /* 0x00008b0000047ab9 */ /* 0x000fe20000000800 */
[----:B------:R-:W-:Y:S01]  /*36580*/  ULDC UR6, c[0x0][0x228] ;  /* 0x00008a0000067ab9 */ /* 0x000fe20000000800 */
[----:B------:R-:W-:Y:S01]  /*36590*/  IMAD.WIDE R20, R3, 0x2, R10 ;  /* 0x0000000203147825 */ /* 0x000fe200078e020a */
[----:B------:R-:W-:Y:S01]  /*365a0*/  ISETP.GE.AND P2, PT, R18, UR4, PT ;  /* 0x0000000412007c0c */ /* 0x000fe2000bf46270 */
[----:B------:R-:W-:Y:S01]  /*365b0*/  ULDC UR4, c[0x0][0x228] ;  /* 0x00008a0000047ab9 */ /* 0x000fe20000000800 */
[----:B------:R-:W-:Y:S01]  /*365c0*/  ULDC UR10, c[0x0][0x228] ;  /* 0x00008a00000a7ab9 */ /* 0x000fe20000000800 */
[----:B------:R-:W-:Y:S01]  /*365d0*/  IMAD.WIDE R22, R0, 0x2, R6 ;  /* 0x0000000200167825 */ /* 0x000fe200078e0206 */
[----:B------:R-:W-:-:S03]  /*365e0*/  ULDC UR12, c[0x0][0x228] ;  /* 0x00008a00000c7ab9 */ /* 0x000fc60000000800 */
[----:B------:R-:W-:Y:S01]  /*365f0*/  IMAD.WIDE R24, R0, 0x2, R4 ;  /* 0x0000000200187825 */ /* 0x000fe200078e0204 */
[----:B--2---:R-:W-:Y:S02]  /*36600*/  PRMT R26, R13, 0x7632, R26 ;  /* 0x000076320d1a7816 */ /* 0x004fe4000000001a */
[----:B----4-:R-:W-:Y:S01]  /*36610*/  PRMT R3, R27, 0x7632, R3 ;  /* 0x000076321b037816 */ /* 0x010fe20000000003 */
[----:B------:R0:W-:Y:S01]  /*36620*/  @P4 STG.E.U16 desc[UR8][R16.64], R27 ;  /* 0x0000001b10004986 */ /* 0x0001e2000c101508 */
[----:B------:R-:W-:Y:S01]  /*36630*/  ISETP.LT.AND P4, PT, R12, UR4, !P1 ;  /* 0x000000040c007c0c */ /* 0x000fe2000cf81270 */
[----:B------:R-:W-:Y:S01]  /*36640*/  VIADD R18, R15, 0x11 ;  /* 0x000000110f127836 */ /* 0x000fe20000000000 */
[----:B------:R-:W-:Y:S01]  /*36650*/  ULDC UR4, c[0x0][0x22c] ;  /* 0x00008b0000047ab9 */ /* 0x000fe20000000800 */
[----:B------:R1:W-:Y:S01]  /*36660*/  @P3 STG.E.U16 desc[UR8][R20.64], R3 ;  /* 0x0000000314003986 */ /* 0x0003e2000c101508 */
[----:B------:R-:W-:Y:S01]  /*36670*/  ISETP.LT.AND P3, PT, R2, UR6, !P1 ;  /* 0x0000000602007c0c */ /* 0x000fe2000cf61270 */
[----:B------:R-:W-:-:S02]  /*36680*/  ULDC UR6, c[0x0][0x228] ;  /* 0x00008a0000067ab9 */ /* 0x000fc40000000800 */
[----:B------:R2:W-:Y:S01]  /*36690*/  @P5 STG.E.U16 desc[UR8][R22.64], R13 ;  /* 0x0000000d16005986 */ /* 0x0005e2000c101508 */
[----:B------:R-:W-:Y:S01]  /*366a0*/  ISETP.LT.AND P5, PT, R29, UR10, !P2 ;  /* 0x0000000a1d007c0c */ /* 0x000fe2000d7a1270 */
[----:B------:R-:W-:Y:S02]  /*366b0*/  ULDC UR10, c[0x0][0x228] ;  /* 0x00008a00000a7ab9 */ /* 0x000fe40000000800 */
[----:B------:R3:W-:Y:S01]  /*366c0*/  @P6 STG.E.U16 desc[UR8][R24.64], R26 ;  /* 0x0000001a18006986 */ /* 0x0007e2000c101508 */
[----:B------:R-:W-:Y:S01]  /*366d0*/  ISETP.LT.AND P6, PT, R14, UR12, !P2 ;  /* 0x0000000c0e007c0c */ /* 0x000fe2000d7c1270 */
[C---:B0-----:R-:W-:Y:S02]  /*366e0*/  IMAD.WIDE R16, R0.reuse, 0x2, R8 ;  /* 0x0000000200107825 */ /* 0x041fe400078e0208 */
[----:B------:R-:W4:Y:S02]  /*366f0*/  LDL.LU R2, [R1+0x90] ;  /* 0x0000900001027983 */ /* 0x000f240000300800 */
[----:B-1----:R-:W-:-:S02]  /*36700*/  VIADD R3, R0, UR26 ;  /* 0x0000001a00037c36 */ /* 0x002fc40008000000 */
[----:B------:R-:W-:Y:S01]  /*36710*/  IMAD.WIDE R20, R0, 0x2, R10 ;  /* 0x0000000200147825 */ /* 0x000fe200078e020a */
[----:B------:R-:W-:Y:S01]  /*36720*/  PRMT R0, R19, 0x7632, R0 ;  /* 0x0000763213007816 */ /* 0x000fe20000000000 */
[----:B------:R-:W-:Y:S01]  /*36730*/  @P4 STG.E.U16 desc[UR8][R16.64], R19 ;  /* 0x0000001310004986 */ /* 0x000fe2000c101508 */
[----:B------:R-:W-:Y:S01]  /*36740*/  ISETP.GE.AND P1, PT, R18, UR4, PT ;  /* 0x0000000412007c0c */ /* 0x000fe2000bf26270 */
[C---:B--2---:R-:W-:Y:S01]  /*36750*/  IMAD.WIDE R22, R3.reuse, 0x2, R6 ;  /* 0x0000000203167825 */ /* 0x044fe200078e0206 */
[----:B---3--:R-:W-:Y:S01]  /*36760*/  PRMT R26, R28, 0x7632, R26 ;  /* 0x000076321c1a7816 */ /* 0x008fe2000000001a */
[----:B------:R-:W2:Y:S01]  /*36770*/  LDL.LU R13, [R1+0x80] ;  /* 0x00008000010d7983 */ /* 0x000ea20000300800 */
[----:B------:R-:W-:Y:S01]  /*36780*/  ULDC UR4, c[0x0][0x228] ;  /* 0x00008a0000047ab9 */ /* 0x000fe20000000800 */
[C---:B------:R-:W-:Y:S01]  /*36790*/  IMAD.WIDE R24, R3.reuse, 0x2, R4 ;  /* 0x0000000203187825 */ /* 0x040fe200078e0204 */
[----:B------:R-:W-:Y:S01]  /*367a0*/  ULDC UR12, c[0x0][0x228] ;  /* 0x00008a00000c7ab9 */ /* 0x000fe20000000800 */
[----:B------:R-:W-:Y:S04]  /*367b0*/  @P3 STG.E.U16 desc[UR8][R20.64], R0 ;  /* 0x0000000014003986 */ /* 0x000fe8000c101508 */
[----:B------:R0:W-:Y:S04]  /*367c0*/  @P5 STG.E.U16 desc[UR8][R22.64], R28 ;  /* 0x0000001c16005986 */ /* 0x0001e8000c101508 */
[----:B------:R-:W3:Y:S04]  /*367d0*/  LDL.LU R27, [R1+0x70] ;  /* 0x00007000011b7983 */ /* 0x000ee80000300800 */
[----:B------:R1:W-:Y:S04]  /*367e0*/  @P6 STG.E.U16 desc[UR8][R24.64], R26 ;  /* 0x0000001a18006986 */ /* 0x0003e8000c101508 */
[----:B0-----:R-:W3:Y:S04]  /*367f0*/  LDL.LU R28, [R1+0xa4] ;  /* 0x0000a400011c7983 */ /* 0x001ee80000300800 */
[----:B-1----:R-:W3:Y:S01]  /*36800*/  LDL.LU R26, [R1+0x7d8] ;  /* 0x0007d800011a7983 */ /* 0x002ee20000300800 */
[----:B------:R-:W-:Y:S01]  /*36810*/  ISETP.LT.AND P4, PT, R12, UR4, !P2 ;  /* 0x000000040c007c0c */ /* 0x000fe2000d781270 */
[----:B------:R-:W-:Y:S01]  /*36820*/  IMAD.WIDE R18, R3, 0x2, R8 ;  /* 0x0000000203127825 */ /* 0x000fe200078e0208 */
[----:B------:R-:W-:Y:S01]  /*36830*/  ISETP.LT.AND P5, PT, R29, UR10, !P1 ;  /* 0x0000000a1d007c0c */ /* 0x000fe2000cfa1270 */
[----:B------:R-:W-:-:S02]  /*36840*/  ULDC UR4, c[0x0][0x22c] ;  /* 0x00008b0000047ab9 */ /* 0x000fc40000000800 */
[----:B------:R-:W-:Y:S02]  /*36850*/  VIADD R0, R3, UR26 ;  /* 0x0000001a03007c36 */ /* 0x000fe40008000000 */
[----:B------:R-:W-:Y:S02]  /*36860*/  VIADD R16, R15, 0x12 ;  /* 0x000000120f107836 */ /* 0x000fe40000000000 */
[----:B------:R-:W-:Y:S01]  /*36870*/  IMAD.WIDE R22, R3, 0x2, R10 ;  /* 0x0000000203167825 */ /* 0x000fe200078e020a */
[----:B------:R-:W-:Y:S01]  /*36880*/  ISETP.LT.AND P6, PT, R14, UR12, !P1 ;  /* 0x0000000c0e007c0c */ /* 0x000fe2000cfc1270 */
[----:B------:R-:W-:Y:S01]  /*36890*/  ULDC UR10, c[0x0][0x228] ;  /* 0x00008a00000a7ab9 */ /* 0x000fe20000000800 */
[----:B------:R-:W-:Y:S01]  /*368a0*/  ULDC UR12, c[0x0][0x228] ;  /* 0x00008a00000c7ab9 */ /* 0x000fe20000000800 */
[----:B------:R-:W-:-:S04]  /*368b0*/  IMAD.WIDE R20, R0, 0x2, R6 ;  /* 0x0000000200147825 */ /* 0x000fc800078e0206 */
[----:B------:R-:W-:Y:S01]  /*368c0*/  IMAD.WIDE R24, R0, 0x2, R4 ;  /* 0x0000000200187825 */ /* 0x000fe200078e0204 */
[----:B----4-:R-:W-:Y:S01]  /*368d0*/  PRMT R3, R2, 0x7632, R3 ;  /* 0x0000763202037816 */ /* 0x010fe20000000003 */
[----:B------:R0:W-:Y:S04]  /*368e0*/  @P4 STG.E.U16 desc[UR8][R18.64], R2 ;  /* 0x0000000212004986 */ /* 0x0001e8000c101508 */
[----:B0-----:R-:W4:Y:S01]  /*368f0*/  LDL.LU R2, [R1+0x94] ;  /* 0x0000940001027983 */ /* 0x001f220000300800 */
[----:B--2---:R-:W-:Y:S02]  /*36900*/  PRMT R17, R13, 0x7632, R17 ;  /* 0x000076320d117816 */ /* 0x004fe40000000011 */
[----:B---3--:R-:W-:Y:S01]  /*36910*/  ISETP.LT.AND P3, PT, R26, UR6, !P2 ;  /* 0x000000061a007c0c */ /* 0x008fe2000d761270 */
[----:B------:R-:W-:Y:S01]  /*36920*/  IMAD.WIDE R18, R0, 0x2, R10 ;  /* 0x0000000200127825 */ /* 0x000fe200078e020a */
[----:B------:R-:W-:Y:S01]  /*36930*/  ISETP.GE.AND P2, PT, R16, UR4, PT ;  /* 0x0000000410007c0c */ /* 0x000fe2000bf46270 */
[----:B------:R-:W-:Y:S01]  /*36940*/  ULDC UR4, c[0x0][0x228] ;  /* 0x00008a0000047ab9 */ /* 0x000fe20000000800 */
[----:B------:R-:W-:Y:S01]  /*36950*/  ULDC UR6, c[0x0][0x228] ;  /* 0x00008a0000067ab9 */ /* 0x000fe20000000800 */
[----:B------:R-:W-:Y:S01]  /*36960*/  ISETP.LT.AND P4, PT, R12, UR4, !P1 ;  /* 0x000000040c007c0c */ /* 0x000fe2000cf81270 */
[----:B------:R-:W-:-:S07]  /*36970*/  ULDC UR4, c[0x0][0x22c] ;  /* 0x00008b0000047ab9 */ /* 0x000fce0000000800 */
[----:B------:R-:W-:Y:S04]  /*36980*/  @P3 STG.E.U16 desc[UR8][R22.64], R3 ;  /* 0x0000000316003986 */ /* 0x000fe8000c101508 */
[----:B------:R0:W-:Y:S04]  /*36990*/  @P5 STG.E.U16 desc[UR8][R20.64], R13 ;  /* 0x0000000d14005986 */ /* 0x0001e8000c101508 */
[----:B------:R1:W-:Y:S04]  /*369a0*/  @P6 STG.E.U16 desc[UR8][R24.64], R17 ;  /* 0x0000001118006986 */ /* 0x0003e8000c101508 */
[----:B0-----:R-:W2:Y:S01]  /*369b0*/  LDL.LU R13, [R1+0x84] ;  /* 0x00008400010d7983 */ /* 0x001ea20000300800 */
[----:B-1----:R-:W-:-:S04]  /*369c0*/  IMAD.WIDE R16, R0, 0x2, R8 ;  /* 0x0000000200107825 */ /* 0x002fc800078e0208 */
[----:B------:R-:W-:Y:S01]  /*369d0*/  VIADD R3, R0, UR26 ;  /* 0x0000001a00037c36 */ /* 0x000fe20008000000 */
[----:B------:R-:W-:Y:S01]  /*369e0*/  PRMT R0, R27, 0x7632, R0 ;  /* 0x000076321b007816 */ /* 0x000fe20000000000 */
[----:B------:R0:W-:Y:S04]  /*369f0*/  @P4 STG.E.U16 desc[UR8][R16.64], R27 ;  /* 0x0000001b10004986 */ /* 0x0001e8000c101508 */
[----:B0-----:R-:W3:Y:S01]  /*36a00*/  LDL.LU R27, [R1+0x74] ;  /* 0x00007400011b7983 */ /* 0x001ee20000300800 */
[----:B------:R-:W-:Y:S01]  /*36a10*/  ISETP.LT.AND P3, PT, R26, UR6, !P1 ;  /* 0x000000061a007c0c */ /* 0x000fe2000cf61270 */
[----:B------:R-:W-:Y:S01]  /*36a20*/  VIADD R24, R15, 0x13 ;  /* 0x000000130f187836 */ /* 0x000fe20000000000 */
[----:B------:R-:W-:Y:S01]  /*36a30*/  ISETP.LT.AND P5, PT, R29, UR10, !P2 ;  /* 0x0000000a1d007c0c */ /* 0x000fe2000d7a1270 */
[----:B------:R-:W-:Y:S01]  /*36a40*/  IMAD.WIDE R20, R3, 0x2, R6 ;  /* 0x0000000203147825 */ /* 0x000fe200078e0206 */
[----:B------:R-:W-:Y:S01]  /*36a50*/  ISETP.LT.AND P6, PT, R14, UR12, !P2 ;  /* 0x0000000c0e007c0c */ /* 0x000fe2000d7c1270 */
[----:B------:R-:W-:Y:S01]  /*36a60*/  ULDC UR6, c[0x0][0x228] ;  /* 0x00008a0000067ab9 */ /* 0x000fe20000000800 */
[----:B------:R-:W-:Y:S01]  /*36a70*/  ISETP.GE.AND P1, PT, R24, UR4, PT ;  /* 0x0000000418007c0c */ /* 0x000fe2000bf26270 */
[----:B------:R-:W-:Y:S01]  /*36a80*/  ULDC UR4, c[0x0][0x228] ;  /* 0x00008a0000047ab9 */ /* 0x000fe20000000800 */
[----:B------:R-:W-:Y:S01]  /*36a90*/  ULDC UR10, c[0x0][0x228] ;  /* 0x00008a00000a7ab9 */ /* 0x000fe20000000800 */
[----:B------:R-:W-:-:S02]  /*36aa0*/  ISETP.LT.AND P4, PT, R12, UR4, !P2 ;  /* 0x000000040c007c0c */ /* 0x000fc4000d781270 */
[----:B------:R-:W-:Y:S02]  /*36ab0*/  PRMT R25, R28, 0x7632, R25 ;  /* 0x000076321c197816 */ /* 0x000fe40000000019 */
[----:B------:R0:W-:Y:S01]  /*36ac0*/  @P3 STG.E.U16 desc[UR8][R18.64], R0 ;  /* 0x0000000012003986 */ /* 0x0001e2000c101508 */
[----:B------:R-:W-:Y:S01]  /*36ad0*/  ISETP.LT.AND P3, PT, R26, UR6, !P2 ;  /* 0x000000061a007c0c */ /* 0x000fe2000d761270 */
[----:B------:R-:W-:Y:S01]  /*36ae0*/  IMAD.WIDE R22, R3, 0x2, R4 ;  /* 0x0000000203167825 */ /* 0x000fe200078e0204 */
[----:B------:R-:W-:Y:S01]  /*36af0*/  ULDC UR4, c[0x0][0x22c] ;  /* 0x00008b0000047ab9 */ /* 0x000fe20000000800 */
[----:B------:R1:W-:Y:S01]  /*36b00*/  @P5 STG.E.U16 desc[UR8][R20.64], R28 ;  /* 0x0000001c14005986 */ /* 0x0003e2000c101508 */
[----:B------:R-:W-:Y:S01]  /*36b10*/  ISETP.LT.AND P5, PT, R29, UR10, !P1 ;  /* 0x0000000a1d007c0c */ /* 0x000fe2000cfa1270 */
[----:B------:R-:W-:Y:S01]  /*36b20*/  IMAD.WIDE R16, R3, 0x2, R8 ;  /* 0x0000000203107825 */ /* 0x000fe200078e0208 */
[----:B------:R-:W-:Y:S01]  /*36b30*/  ULDC UR12, c[0x0][0x228] ;  /* 0x00008a00000c7ab9 */ /* 0x000fe20000000800 */
[----:B------:R1:W-:Y:S01]  /*36b40*/  @P6 STG.E.U16 desc[UR8][R22.64], R25 ;  /* 0x0000001916006986 */ /* 0x0003e2000c101508 */
[----:B------:R-:W-:Y:S01]  /*36b50*/  ULDC UR6, c[0x0][0x228] ;  /* 0x00008a0000067ab9 */ /* 0x000fe20000000800 */
[----:B------:R-:W-:-:S02]  /*36b60*/  VIADD R24, R15, 0x14 ;  /* 0x000000140f187836 */ /* 0x000fc40000000000 */
[C---:B0-----:R-:W-:Y:S01]  /*36b70*/  VIADD R0, R3.reuse, UR26 ;  /* 0x0000001a03007c36 */ /* 0x041fe20008000000 */
[----:B------:R-:W-:Y:S01]  /*36b80*/  ULDC UR10, c[0x0][0x228] ;  /* 0x00008a00000a7ab9 */ /* 0x000fe20000000800 */
[----:B-1----:R-:W3:Y:S01]  /*36b90*/  LDL.LU R28, [R1+0xa8] ;  /* 0x0000a800011c7983 */ /* 0x002ee20000300800 */
[----:B------:R-:W-:Y:S01]  /*36ba0*/  IMAD.WIDE R18, R3, 0x2, R10 ;  /* 0x0000000203127825 */ /* 0x000fe200078e020a */
[----:B------:R-:W-:Y:S01]  /*36bb0*/  ISETP.GE.AND P2, PT, R24, UR4, PT ;  /* 0x0000000418007c0c */ /* 0x000fe2000bf46270 */
[----:B------:R-:W-:Y:S02]  /*36bc0*/  ULDC UR4, c[0x0][0x228] ;  /* 0x00008a0000047ab9 */ /* 0x000fe40000000800 */
[----:B------:R-:W-:Y:S01]  /*36bd0*/  IMAD.WIDE R20, R0, 0x2, R6 ;  /* 0x0000000200147825 */ /* 0x000fe200078e0206 */
[----:B------:R-:W-:Y:S01]  /*36be0*/  ISETP.LT.AND P6, PT, R14, UR12, !P1 ;  /* 0x0000000c0e007c0c */ /* 0x000fe2000cfc1270 */
[----:B------:R-:W-:Y:S02]  /*36bf0*/  ULDC UR12, c[0x0][0x228] ;  /* 0x00008a00000c7ab9 */ /* 0x000fe40000000800 */
[----:B------:R-:W-:Y:S01]  /*36c00*/  IMAD.WIDE R22, R0, 0x2, R4 ;  /* 0x0000000200167825 */ /* 0x000fe200078e0204 */
[----:B----4-:R-:W-:Y:S01]  /*36c10*/  PRMT R3, R2, 0x7632, R3 ;  /* 0x0000763202037816 */ /* 0x010fe20000000003 */
[----:B------:R0:W-:Y:S01]  /*36c20*/  @P4 STG.E.U16 desc[UR8][R16.64], R2 ;  /* 0x0000000210004986 */ /* 0x0001e2000c101508 */
[----:B------:R-:W-:-:S02]  /*36c30*/  ISETP.LT.AND P4, PT, R12, UR4, !P1 ;  /* 0x000000040c007c0c */ /* 0x000fc4000cf81270 */
[----:B--2---:R-:W-:Y:S01]  /*36c40*/  PRMT R25, R13, 0x7632, R25 ;  /* 0x000076320d197816 */ /* 0x004fe20000000019 */
[----:B0-----:R-:W2:Y:S01]  /*36c50*/  LDL.LU R2, [R1+0x98] ;  /* 0x0000980001027983 */ /* 0x001ea20000300800 */
[C---:B------:R-:W-:Y:S01]  /*36c60*/  IMAD.WIDE R16, R0.reuse, 0x2, R8 ;  /* 0x0000000200107825 */ /* 0x040fe200078e0208 */
[----:B------:R-:W-:Y:S02]  /*36c70*/  ULDC UR4, c[0x0][0x22c] ;  /* 0x00008b0000047ab9 */ /* 0x000fe40000000800 */
[----:B------:R-:W-:Y:S04]  /*36c80*/  @P3 STG.E.U16 desc[UR8][R18.64], R3 ;  /* 0x0000000312003986 */ /* 0x000fe8000c101508 */
[----:B------:R0:W-:Y:S04]  /*36c90*/  @P5 STG.E.U16 desc[UR8][R20.64], R13 ;  /* 0x0000000d14005986 */ /* 0x0001e8000c101508 */
[----:B0-----:R-:W4:Y:S01]  /*36ca0*/  LDL.LU R13, [R1+0x88] ;  /* 0x00008800010d7983 */ /* 0x001f220000300800 */
[----:B------:R-:W-:-:S02]  /*36cb0*/  VIADD R3, R0, UR26 ;  /* 0x0000001a00037c36 */ /* 0x000fc40008000000 */
[----:B------:R-:W-:Y:S01]  /*36cc0*/  IMAD.WIDE R18, R0, 0x2, R10 ;  /* 0x0000000200127825 */ /* 0x000fe200078e020a */
[----:B------:R-:W-:Y:S01]  /*36cd0*/  @P6 STG.E.U16 desc[UR8][R22.64], R25 ;  /* 0x0000001916006986 */ /* 0x000fe2000c101508 */
[----:B---3--:R-:W-:-:S03]  /*36ce0*/  PRMT R0, R27, 0x7632, R0 ;  /* 0x000076321b007816 */ /* 0x008fc60000000000 */
[----:B------:R0:W-:Y:S04]  /*36cf0*/  @P4 STG.E.U16 desc[UR8][R16.64], R27 ;  /* 0x0000001b10004986 */ /* 0x0001e8000c101508 */
[----:B0-----:R-:W3:Y:S01]  /*36d00*/  LDL.LU R27, [R1+0x78] ;  /* 0x00007800011b7983 */ /* 0x001ee20000300800 */
[----:B------:R-:W-:Y:S02]  /*36d10*/  ISETP.LT.AND P3, PT, R26, UR6, !P1 ;  /* 0x000000061a007c0c */ /* 0x000fe4000cf61270 */
[----:B------:R-:W-:Y:S01]  /*36d20*/  ISETP.LT.AND P5, PT, R29, UR10, !P2 ;  /* 0x0000000a1d007c0c */ /* 0x000fe2000d7a1270 */
[----:B------:R-:W-:Y:S02]  /*36d30*/  VIADD R24, R15, 0x15 ;  /* 0x000000150f187836 */ /* 0x000fe40000000000 */
[----:B------:R-:W-:Y:S01]  /*36d40*/  IMAD.WIDE R20, R3, 0x2, R6 ;  /* 0x0000000203147825 */ /* 0x000fe200078e0206 */
[----:B------:R-:W-:Y:S01]  /*36d50*/  ISETP.LT.AND P6, PT, R14, UR12, !P2 ;  /* 0x0000000c0e007c0c */ /* 0x000fe2000d7c1270 */
[----:B------:R-:W-:Y:S01]  /*36d60*/  ULDC UR6, c[0x0][0x228] ;  /* 0x00008a0000067ab9 */ /* 0x000fe20000000800 */
[----:B------:R-:W-:Y:S01]  /*36d70*/  ISETP.GE.AND P1, PT, R24, UR4, PT ;  /* 0x0000000418007c0c */ /* 0x000fe2000bf26270 */
[----:B------:R-:W-:Y:S01]  /*36d80*/  ULDC UR4, c[0x0][0x228] ;  /* 0x00008a0000047ab9 */ /* 0x000fe20000000800 */
[----:B------:R-:W-:Y:S01]  /*36d90*/  ULDC UR10, c[0x0][0x228] ;  /* 0x00008a00000a7ab9 */ /* 0x000fe20000000800 */
[----:B------:R-:W-:-:S02]  /*36da0*/  ISETP.LT.AND P4, PT, R12, UR4, !P2 ;  /* 0x000000040c007c0c */ /* 0x000fc4000d781270 */
[----:B------:R0:W-:Y:S01]  /*36db0*/  @P3 STG.E.U16 desc[UR8][R18.64], R0 ;  /* 0x0000000012003986 */ /* 0x0001e2000c101508 */
[----:B------:R-:W-:Y:S01]  /*36dc0*/  ISETP.LT.AND P3, PT, R26, UR6, !P2 ;  /* 0x000000061a007c0c */ /* 0x000fe2000d761270 */
[----:B------:R-:W-:Y:S01]  /*36dd0*/  IMAD.WIDE R22, R3, 0x2, R4 ;  /* 0x0000000203167825 */ /* 0x000fe200078e0204 */
[----:B------:R-:W-:Y:S01]  /*36de0*/  PRMT R25, R28, 0x7632, R25 ;  /* 0x000076321c197816 */ /* 0x000fe20000000019 */
[----:B------:R1:W-:Y:S01]  /*36df0*/  @P5 STG.E.U16 desc[UR8][R20.64], R28 ;  /* 0x0000001c14005986 */ /* 0x0003e2000c101508 */
[----:B------:R-:W-:Y:S01]  /*36e00*/  ISETP.LT.AND P5, PT, R29, UR10, !P1 ;  /* 0x0000000a1d007c0c */ /* 0x000fe2000cfa1270 */
[----:B------:R-:W-:Y:S01]  /*36e10*/  VIADD R24, R15, 0x16 ;  /* 0x000000160f187836 */ /* 0x000fe20000000000 */
[----:B------:R-:W-:Y:S01]  /*36e20*/  ULDC UR4, c[0x0][0x22c] ;  /* 0x00008b0000047ab9 */ /* 0x000fe20000000800 */
[----:B------:R-:W-:Y:S01]  /*36e30*/  IMAD.WIDE R16, R3, 0x2, R8 ;  /* 0x0000000203107825 */ /* 0x000fe200078e0208 */
[----:B------:R-:W-:-:S03]  /*36e40*/  ULDC UR12, c[0x0][0x228] ;  /* 0x00008a00000c7ab9 */ /* 0x000fc60000000800 */
[C---:B0-----:R-:W-:Y:S02]  /*36e50*/  VIADD R0, R3.reuse, UR26 ;  /* 0x0000001a03007c36 */ /* 0x041fe40008000000 */
[----:B------:R-:W-:Y:S01]  /*36e60*/  IMAD.WIDE R18, R3, 0x2, R10 ;  /* 0x0000000203127825 */ /* 0x000fe200078e020a */
[----:B------:R-:W-:Y:S01]  /*36e70*/  ULDC UR6, c[0x0][0x228] ;  /* 0x00008a0000067ab9 */ /* 0x000fe20000000800 */
[----:B-1----:R-:W3:Y:S01]  /*36e80*/  LDL.LU R28, [R1+0xac] ;  /* 0x0000ac00011c7983 */ /* 0x002ee20000300800 */
[----:B------:R-:W-:Y:S01]  /*36e90*/  ULDC UR10, c[0x0][0x228] ;  /* 0x00008a00000a7ab9 */ /* 0x000fe20000000800 */
[----:B------:R-:W-:Y:S01]  /*36ea0*/  IMAD.WIDE R20, R0, 0x2, R6 ;  /* 0x0000000200147825 */ /* 0x000fe200078e0206 */
[----:B------:R-:W-:Y:S01]  /*36eb0*/  ISETP.GE.AND P2, PT, R24, UR4, PT ;  /* 0x0000000418007c0c */ /* 0x000fe2000bf46270 */
[----:B------:R0:W-:Y:S01]  /*36ec0*/  @P6 STG.E.U16 desc[UR8][R22.64], R25 ;  /* 0x0000001916006986 */ /* 0x0001e2000c101508 */
[----:B------:R-:W-:Y:S01]  /*36ed0*/  ULDC UR4, c[0x0][0x228] ;  /* 0x00008a0000047ab9 */ /* 0x000fe20000000800 */
[----:B------:R-:W-:-:S02]  /*36ee0*/  ISETP.LT.AND P6, PT, R14, UR12, !P1 ;  /* 0x0000000c0e007c0c */ /* 0x000fc4000cfc1270 */
[----:B--2---:R-:W-:Y:S01]  /*36ef0*/  PRMT R3, R2, 0x7632, R3 ;  /* 0x0000763202037816 */ /* 0x004fe20000000003 */
[----:B------:R1:W-:Y:S01]  /*36f00*/  @P4 STG.E.U16 desc[UR8][R16.64], R2 ;  /* 0x0000000210004986 */ /* 0x0003e2000c101508 */
[----:B------:R-:W-:Y:S01]  /*36f10*/  ISETP.LT.AND P4, PT, R12, UR4, !P1 ;  /* 0x000000040c007c0c */ /* 0x000fe2000cf81270 */
[C---:B0-----:R-:W-:Y:S01]  /*36f20*/  IMAD.WIDE R22, R0.reuse, 0x2, R4 ;  /* 0x0000000200167825 */ /* 0x041fe200078e0204 */
[----:B------:R-:W-:Y:S01]  /*36f30*/  ULDC UR4, c[0x0][0x22c] ;  /* 0x00008b0000047ab9 */ /* 0x000fe20000000800 */
[----:B------:R-:W-:Y:S01]  /*36f40*/  @P3 STG.E.U16 desc[UR8][R18.64], R3 ;  /* 0x0000000312003986 */ /* 0x000fe2000c101508 */
[----:B------:R-:W-:Y:S01]  /*36f50*/  ULDC UR12, c[0x0][0x228] ;  /* 0x00008a00000c7ab9 */ /* 0x000fe20000000800 */
[----:B----4-:R-:W-:Y:S02]  /*36f60*/  PRMT R25, R13, 0x7632, R25 ;  /* 0x000076320d197816 */ /* 0x010fe40000000019 */
[----:B------:R0:W-:Y:S01]  /*36f70*/  @P5 STG.E.U16 desc[UR8][R20.64], R13 ;  /* 0x0000000d14005986 */ /* 0x0001e2000c101508 */
[----:B-1----:R-:W-:-:S03]  /*36f80*/  IMAD.WIDE R16, R0, 0x2, R8 ;  /* 0x0000000200107825 */ /* 0x002fc600078e0208 */
[----:B0-----:R-:W2:Y:S04]  /*36f90*/  LDL.LU R13, [R1+0x9c] ;  /* 0x00009c00010d7983 */ /* 0x001ea80000300800 */
[----:B------:R-:W4:Y:S01]  /*36fa0*/  LDL.LU R2, [R1+0x8c] ;  /* 0x00008c0001027983 */ /* 0x000f220000300800 */
[C---:B------:R-:W-:Y:S02]  /*36fb0*/  VIADD R3, R0.reuse, UR26 ;  /* 0x0000001a00037c36 */ /* 0x040fe40008000000 */
[----:B------:R-:W-:Y:S01]  /*36fc0*/  IMAD.WIDE R18, R0, 0x2, R10 ;  /* 0x0000000200127825 */ /* 0x000fe200078e020a */
[----:B------:R-:W-:Y:S01]  /*36fd0*/  @P6 STG.E.U16 desc[UR8][R22.64], R25 ;  /* 0x0000001916006986 */ /* 0x000fe2000c101508 */
[----:B---3--:R-:W-:-:S03]  /*36fe0*/  PRMT R0, R27, 0x7632, R0 ;  /* 0x000076321b007816 */ /* 0x008fc60000000000 */
[----:B------:R0:W-:Y:S04]  /*36ff0*/  @P4 STG.E.U16 desc[UR8][R16.64], R27 ;  /* 0x0000001b10004986 */ /* 0x0001e8000c101508 */
[----:B0-----:R-:W3:Y:S01]  /*37000*/  LDL.LU R27, [R1+0x7c] ;  /* 0x00007c00011b7983 */ /* 0x001ee20000300800 */
[----:B------:R-:W-:Y:S01]  /*37010*/  VIADD R24, R15, 0x17 ;  /* 0x000000170f187836 */ /* 0x000fe20000000000 */
[----:B------:R-:W-:Y:S02]  /*37020*/  ISETP.LT.AND P3, PT, R26, UR6, !P1 ;  /* 0x000000061a007c0c */ /* 0x000fe4000cf61270 */
[----:B------:R-:W-:Y:S01]  /*37030*/  ISETP.LT.AND P5, PT, R29, UR10, !P2 ;  /* 0x0000000a1d007c0c */ /* 0x000fe2000d7a1270 */
[----:B------:R-:W-:Y:S01]  /*37040*/  IMAD.WIDE R20, R3, 0x2, R6 ;  /* 0x0000000203147825 */ /* 0x000fe200078e0206 */
[----:B------:R-:W-:Y:S01]  /*37050*/  ISETP.GE.AND P1, PT, R24, UR4, PT ;  /* 0x0000000418007c0c */ /* 0x000fe2000bf26270 */
[----:B------:R-:W-:Y:S01]  /*37060*/  ULDC UR4, c[0x0][0x228] ;  /* 0x00008a0000047ab9 */ /* 0x000fe20000000800 */
[----:B------:R-:W-:Y:S01]  /*37070*/  ISETP.LT.AND P6, PT, R14, UR12, !P2 ;  /* 0x0000000c0e007c0c */ /* 0x000fe2000d7c1270 */
[----:B------:R-:W-:Y:S01]  /*37080*/  ULDC UR6, c[0x0][0x228] ;  /* 0x00008a0000067ab9 */ /* 0x000fe20000000800 */
[----:B------:R-:W-:Y:S01]  /*37090*/  ISETP.LT.AND P4, PT, R12, UR4, !P2 ;  /* 0x000000040c007c0c */ /* 0x000fe2000d781270 */
[----:B------:R-:W-:Y:S01]  /*370a0*/  VIADD R24, R15, 0x18 ;  /* 0x000000180f187836 */ /* 0x000fe20000000000 */
[----:B------:R-:W-:Y:S01]  /*370b0*/  ULDC UR4, c[0x0][0x22c] ;  /* 0x00008b0000047ab9 */ /* 0x000fe20000000800 */
[C---:B------:R-:W-:Y:S01]  /*370c0*/  IMAD.WIDE R22, R3.reuse, 0x2, R4 ;  /* 0x0000000203167825 */ /* 0x040fe200078e0204 */
[----:B------:R-:W-:Y:S01]  /*370d0*/  PRMT R25, R28, 0x7632, R25 ;  /* 0x000076321c197816 */ /* 0x000fe20000000019 */
[----:B------:R0:W-:Y:S01]  /*370e0*/  @P3 STG.E.U16 desc[UR8][R18.64], R0 ;  /* 0x0000000012003986 */ /* 0x0001e2000c101508 */
[----:B------:R-:W-:Y:S01]  /*370f0*/  ISETP.LT.AND P3, PT, R26, UR6, !P2 ;  /* 0x000000061a007c0c */ /* 0x000fe2000d761270 */
[----:B------:R-:W-:Y:S01]  /*37100*/  IMAD.WIDE R16, R3, 0x2, R8 ;  /* 0x0000000203107825 */ /* 0x000fe200078e0208 */
[----:B------:R-:W-:Y:S01]  /*37110*/  ULDC UR10, c[0x0][0x228] ;  /* 0x00008a00000a7ab9 */ /* 0x000fe20000000800 */
[----:B------:R1:W-:Y:S01]  /*37120*/  @P5 STG.E.U16 desc[UR8][R20.64], R28 ;  /* 0x0000001c14005986 */ /* 0x0003e2000c101508 */
[----:B------:R-:W-:Y:S01]  /*37130*/  ULDC UR12, c[0x0][0x228] ;  /* 0x00008a00000c7ab9 */ /* 0x000fe20000000800 */
[----:B------:R-:W-:Y:S01]  /*37140*/  ISETP.GE.AND P2, PT, R24, UR4, PT ;  /* 0x0000000418007c0c */ /* 0x000fe2000bf46270 */
[----:B------:R-:W-:Y:S01]  /*37150*/  ULDC UR4, c[0x0][0x228] ;  /* 0x00008a0000047ab9 */ /* 0x000fe20000000800 */
[----:B------:R1:W-:Y:S01]  /*37160*/  @P6 STG.E.U16 desc[UR8][R22.64], R25 ;  /* 0x0000001916006986 */ /* 0x0003e2000c101508 */
[----:B------:R-:W-:Y:S01]  /*37170*/  ISETP.LT.AND P5, PT, R29, UR10, !P1 ;  /* 0x0000000a1d007c0c */ /* 0x000fe2000cfa1270 */
[----:B------:R-:W-:Y:S01]  /*37180*/  ULDC UR6, c[0x0][0x228] ;  /* 0x00008a0000067ab9 */ /* 0x000fe20000000800 */
[----:B------:R-:W-:Y:S01]  /*37190*/  ISETP.LT.AND P6, PT, R14, UR12, !P1 ;  /* 0x0000000c0e007c0c */ /* 0x000fe2000cfc1270 */
[C---:B0-----:R-:W-:Y:S01]  /*371a0*/  VIADD R0, R3.reuse, UR26 ;  /* 0x0000001a03007c36 */ /* 0x041fe20008000000 */
[----:B------:R-:W-:Y:S01]  /*371b0*/  ULDC UR10, c[0x0][0x228] ;  /* 0x00008a00000a7ab9 */ /* 0x000fe20000000800 */
[----:B------:R-:W-:Y:S01]  /*371c0*/  IMAD.WIDE R18, R3, 0x2, R10 ;  /* 0x0000000203127825 */ /* 0x000fe200078e020a */
[----:B------:R-:W-:Y:S01]  /*371d0*/  ULDC UR12, c[0x0][0x228] ;  /* 0x00008a00000c7ab9 */ /* 0x000fe20000000800 */
[----:B-1----:R-:W3:Y:S02]  /*371e0*/  LDL.LU R28, [R1+0x60] ;  /* 0x00006000011c7983 */ /* 0x002ee40000300800 */
[----:B------:R-:W-:-:S04]  /*371f0*/  IMAD.WIDE R20, R0, 0x2, R6 ;  /* 0x0000000200147825 */ /* 0x000fc800078e0206 */
[----:B------:R-:W-:Y:S01]  /*37200*/  IMAD.WIDE R22, R0, 0x2, R4 ;  /* 0x0000000200167825 */ /* 0x000fe200078e0204 */
[----:B--2---:R0:W-:Y:S01]  /*37210*/  @P4 STG.E.U16 desc[UR8][R16.64], R13 ;  /* 0x0000000d10004986 */ /* 0x0041e2000c101508 */
[----:B------:R-:W-:Y:S01]  /*37220*/  ISETP.LT.AND P4, PT, R12, UR4, !P1 ;  /* 0x000000040c007c0c */ /* 0x000fe2000cf81270 */
[----:B------:R-:W-:Y:S01]  /*37230*/  ULDC UR4, c[0x0][0x22c] ;  /* 0x00008b0000047ab9 */ /* 0x000fe20000000800 */
[----:B------:R-:W-:Y:S02]  /*37240*/  PRMT R3, R13, 0x7632, R3 ;  /* 0x000076320d037816 */ /* 0x000fe40000000003 */
[----:B----4-:R-:W-:-:S03]  /*37250*/  PRMT R25, R2, 0x7632, R25 ;  /* 0x0000763202197816 */ /* 0x010fc60000000019 */
[----:B------:R1:W-:Y:S01]  /*37260*/  @P3 STG.E.U16 desc[UR8][R18.64], R3 ;  /* 0x0000000312003986 */ /* 0x0003e2000c101508 */
[----:B0-----:R-:W-:Y:S01]  /*37270*/  VIADD R16, R15, 0x19 ;  /* 0x000000190f107836 */ /* 0x001fe20000000000 */
[----:B------:R-:W-:Y:S02]  /*37280*/  ISETP.LT.AND P3, PT, R26, UR6, !P1 ;  /* 0x000000061a007c0c */ /* 0x000fe4000cf61270 */
[----:B------:R0:W-:Y:S01]  /*37290*/  @P5 STG.E.U16 desc[UR8][R20.64], R2 ;  /* 0x0000000214005986 */ /* 0x0001e2000c101508 */
[----:B------:R-:W-:Y:S01]  /*372a0*/  ULDC UR6, c[0x0][0x228] ;  /* 0x00008a0000067ab9 */ /* 0x000fe20000000800 */
[----:B------:R-:W-:Y:S02]  /*372b0*/  ISETP.GE.AND P1, PT, R16, UR4, PT ;  /* 0x0000000410007c0c */ /* 0x000fe4000bf26270 */
[----:B------:R-:W2:Y:S01]  /*372c0*/  LDL.LU R13, [R1+0x1208] ;  /* 0x00120800010d7983 */ /* 0x000ea20000300800 */
[----:B------:R-:W-:Y:S01]  /*372d0*/  ULDC UR4, c[0x0][0x228] ;  /* 0x00008a0000047ab9 */ /* 0x000fe20000000800 */
[----:B-1----:R-:W-:-:S02]  /*372e0*/  IMAD.WIDE R18, R0, 0x2, R8 ;  /* 0x0000000200127825 */ /* 0x002fc400078e0208 */
[----:B------:R1:W-:Y:S04]  /*372f0*/  @P6 STG.E.U16 desc[UR8][R22.64], R25 ;  /* 0x0000001916006986 */ /* 0x0003e8000c101508 */
[----:B0-----:R-:W4:Y:S04]  /*37300*/  LDL.LU R2, [R1+0x50] ;  /* 0x0000500001027983 */ /* 0x001f280000300800 */
[----:B---3--:R-:W-:Y:S01]  /*37310*/  @P4 STG.E.U16 desc[UR8][R18.64], R27 ;  /* 0x0000001b12004986 */ /* 0x008fe2000c101508 */
[----:B------:R-:W-:Y:S01]  /*37320*/  ISETP.LT.AND P4, PT, R12, UR4, !P2 ;  /* 0x000000040c007c0c */ /* 0x000fe2000d781270 */
[----:B------:R-:W-:Y:S01]  /*37330*/  VIADD R3, R0, UR26 ;  /* 0x0000001a00037c36 */ /* 0x000fe20008000000 */
[----:B------:R-:W-:Y:S01]  /*37340*/  ISETP.LT.AND P5, PT, R29, UR10, !P2 ;  /* 0x0000000a1d007c0c */ /* 0x000fe2000d7a1270 */
[----:B------:R-:W3:Y:S01]  /*37350*/  LDL.LU R12, [R1+0x1204] ;  /* 0x00120400010c7983 */ /* 0x000ee20000300800 */
[----:B------:R-:W-:Y:S01]  /*37360*/  ISETP.LT.AND P6, PT, R14, UR12, !P2 ;  /* 0x0000000c0e007c0c */ /* 0x000fe2000d7c1270 */
[----:B-1----:R-:W-:Y:S01]  /*37370*/  IMAD.WIDE R22, R0, 0x2, R10 ;  /* 0x0000000200167825 */ /* 0x002fe200078e020a */
[----:B------:R-:W-:Y:S01]  /*37380*/  PRMT R0, R27, 0x7632, R0 ;  /* 0x000076321b007816 */ /* 0x000fe20000000000 */
[----:B------:R-:W-:Y:S01]  /*37390*/  ULDC UR10, c[0x0][0x228] ;  /* 0x00008a00000a7ab9 */ /* 0x000fe20000000800 */
[----:B------:R-:W-:Y:S01]  /*373a0*/  ULDC UR12, c[0x0][0x228] ;  /* 0x00008a00000c7ab9 */ /* 0x000fe20000000800 */
[----:B------:R-:W-:Y:S01]  /*373b0*/  IMAD.WIDE R20, R3, 0x2, R6 ;  /* 0x0000000203147825 */ /* 0x000fe200078e0206 */
[----:B------:R-:W-:-:S03]  /*373c0*/  ULDC UR4, c[0x0][0x22c] ;  /* 0x00008b0000047ab9 */ /* 0x000fc60000000800 */
[----:B------:R-:W-:Y:S01]  /*373d0*/  IMAD.WIDE R24, R3, 0x2, R4 ;  /* 0x0000000203187825 */ /* 0x000fe200078e0204 */
[----:B------:R0:W-:Y:S01]  /*373e0*/  @P3 STG.E.U16 desc[UR8][R22.64], R0 ;  /* 0x0000000016003986 */ /* 0x0001e2000c101508 */
[----:B------:R-:W-:Y:S01]  /*373f0*/  ISETP.LT.AND P3, PT, R26, UR6, !P2 ;  /* 0x000000061a007c0c */ /* 0x000fe2000d761270 */
[----:B------:R-:W-:Y:S01]  /*37400*/  ULDC UR6, c[0x0][0x228] ;  /* 0x00008a0000067ab9 */ /* 0x000fe20000000800 */
[----:B------:R-:W-:Y:S01]  /*37410*/  PRMT R17, R28, 0x7632, R17 ;  /* 0x000076321c117816 */ /* 0x000fe20000000011 */
[----:B------:R1:W-:Y:S01]  /*37420*/  @P5 STG.E.U16 desc[UR8][R20.64], R28 ;  /* 0x0000001c14005986 */ /* 0x0003e2000c101508 */
[----:B------:R-:W-:Y:S01]  /*37430*/  ISETP.LT.AND P5, PT, R29, UR10, !P1 ;  /* 0x0000000a1d007c0c */ /* 0x000fe2000cfa1270 */
[C---:B0-----:R-:W-:Y:S01]  /*37440*/  VIADD R0, R3.reuse, UR26 ;  /* 0x0000001a03007c36 */ /* 0x041fe20008000000 */
[----:B------:R-:W-:Y:S01]  /*37450*/  ULDC UR10, c[0x0][0x228] ;  /* 0x00008a00000a7ab9 */ /* 0x000fe20000000800 */
[----:B------:R0:W-:Y:S01]  /*37460*/  @P6 STG.E.U16 desc[UR8][R24.64], R17 ;  /* 0x0000001118006986 */ /* 0x0001e2000c101508 */
[----:B------:R-:W-:Y:S01]  /*37470*/  ISETP.LT.AND P6, PT, R14, UR12, !P1 ;  /* 0x0000000c0e007c0c */ /* 0x000fe2000cfc1270 */
[----:B------:R-:W-:Y:S01]  /*37480*/  IMAD.WIDE R18, R3, 0x2, R10 ;  /* 0x0000000203127825 */ /* 0x000fe200078e020a */
[----:B------:R-:W-:-:S03]  /*37490*/  ULDC UR12, c[0x0][0x228] ;  /* 0x00008a00000c7ab9 */ /* 0x000fc60000000800 */
[C---:B------:R-:W-:Y:S01]  /*374a0*/  IMAD.WIDE R22, R0.reuse, 0x2, R4 ;  /* 0x0000000200167825 */ /* 0x040fe200078e0204 */
[----:B-1----:R-:W2:Y:S03]  /*374b0*/  LDL.LU R28, [R1+0x64] ;  /* 0x00006400011c7983 */ /* 0x002ea60000300800 */
[----:B------:R-:W-:-:S04]  /*374c0*/  IMAD.WIDE R20, R0, 0x2, R6 ;  /* 0x0000000200147825 */ /* 0x000fc800078e0206 */
[----:B0-----:R-:W-:Y:S01]  /*374d0*/  IMAD.WIDE R16, R3, 0x2, R8 ;  /* 0x0000000203107825 */ /* 0x001fe200078e0208 */
[----:B----4-:R-:W-:-:S04]  /*374e0*/  PRMT R3, R2, 0x7632, R3 ;  /* 0x0000763202037816 */ /* 0x010fc80000000003 */
[----:B------:R0:W-:Y:S04]  /*374f0*/  @P4 STG.E.U16 desc[UR8][R16.64], R2 ;  /* 0x0000000210004986 */ /* 0x0001e8000c101508 */
[----:B------:R-:W-:Y:S01]  /*37500*/  @P3 STG.E.U16 desc[UR8][R18.64], R3 ;  /* 0x0000000312003986 */ /* 0x000fe2000c101508 */
[----:B---3--:R-:W-:-:S03]  /*37510*/  PRMT R25, R12, 0x7632, R25 ;  /* 0x000076320c197816 */ /* 0x008fc60000000019 */
[----:B------:R-:W-:Y:S04]  /*37520*/  @P5 STG.E.U16 desc[UR8][R20.64], R12 ;  /* 0x0000000c14005986 */ /* 0x000fe8000c101508 */
[----:B0-----:R-:W3:Y:S04]  /*37530*/  LDL.LU R2, [R1+0x54] ;  /* 0x0000540001027983 */ /* 0x001ee80000300800 */
[----:B------:R0:W-:Y:S04]  /*37540*/  @P6 STG.E.U16 desc[UR8][R22.64], R25 ;  /* 0x0000001916006986 */ /* 0x0001e8000c101508 */
[----:B0-----:R-:W4:Y:S01]  /*37550*/  LDL.LU R25, [R1+0x7dc] ;  /* 0x0007dc0001197983 */ /* 0x001f220000300800 */
[----:B------:R-:W-:-:S05]  /*37560*/  VIADD R24, R15, 0x1a ;  /* 0x0000001a0f187836 */ /* 0x000fca0000000000 */
[----:B------:R-:W-:Y:S01]  /*37570*/  ISETP.GE.AND P2, PT, R24, UR4, PT ;  /* 0x0000000418007c0c */ /* 0x000fe2000bf46270 */
[----:B------:R-:W-:Y:S01]  /*37580*/  ULDC UR4, c[0x0][0x228] ;  /* 0x00008a0000047ab9 */ /* 0x000fe20000000800 */
[----:B------:R-:W-:-:S04]  /*37590*/  IMAD.WIDE R16, R0, 0x2, R8 ;  /* 0x0000000200107825 */ /* 0x000fc800078e0208 */
[C---:B------:R-:W-:Y:S02]  /*375a0*/  VIADD R3, R0.reuse, UR26 ;  /* 0x0000001a00037c36 */ /* 0x040fe40008000000 */
[----:B------:R-:W-:Y:S01]  /*375b0*/  IMAD.WIDE R18, R0, 0x2, R10 ;  /* 0x0000000200127825 */ /* 0x000fe200078e020a */
[----:B--2---:R-:W-:Y:S02]  /*375c0*/  PRMT R0, R13, 0x7632, R0 ;  /* 0x000076320d007816 */ /* 0x004fe40000000000 */
[----:B------:R-:W-:Y:S02]  /*375d0*/  ISETP.LT.AND P3, PT, R26, UR6, !P1 ;  /* 0x000000061a007c0c */ /* 0x000fe4000cf61270 */
[----:B------:R-:W-:Y:S02]  /*375e0*/  ISETP.LT.AND P5, PT, R29, UR10, !P2 ;  /* 0x0000000a1d007c0c */ /* 0x000fe4000d7a1270 */
[----:B------:R-:W-:Y:S01]  /*375f0*/  ISETP.LT.AND P6, PT, R14, UR12, !P2 ;  /* 0x0000000c0e007c0c */ /* 0x000fe2000d7c1270 */
[----:B------:R-:W-:Y:S01]  /*37600*/  VIADD R12, R15, 0x1b ;  /* 0x0000001b0f0c7836 */ /* 0x000fe20000000000 */
[----:B------:R-:W-:Y:S01]  /*37610*/  PRMT R24, R28, 0x7632, R24 ;  /* 0x000076321c187816 */ /* 0x000fe20000000018 */
[C---:B------:R-:W-:Y:S01]  /*37620*/  IMAD.WIDE R20, R3.reuse, 0x2, R6 ;  /* 0x0000000203147825 */ /* 0x040fe200078e0206 */
[----:B------:R-:W-:Y:S01]  /*37630*/  ULDC UR12, c[0x0][0x228] ;  /* 0x00008a00000c7ab9 */ /* 0x000fe20000000800 */
[----:B------:R-:W-:Y:S01]  /*37640*/  ULDC UR6, c[0x0][0x228] ;  /* 0x00008a0000067ab9 */ /* 0x000fe20000000800 */
[----:B------:R-:W-:Y:S01]  /*37650*/  ULDC UR10, c[0x0][0x228] ;  /* 0x00008a00000a7ab9 */ /* 0x000fe20000000800 */
[----:B------:R-:W-:Y:S01]  /*37660*/  IMAD.WIDE R22, R3, 0x2, R4 ;  /* 0x0000000203167825 */ /* 0x000fe200078e0204 */
[----:B----4-:R-:W-:Y:S01]  /*37670*/  ISETP.LT.AND P4, PT, R25, UR4, !P1 ;  /* 0x0000000419007c0c */ /* 0x010fe2000cf81270 */
[----:B------:R-:W-:-:S12]  /*37680*/  ULDC UR4, c[0x0][0x22c] ;  /* 0x00008b0000047ab9 */ /* 0x000fd80000000800 */
[----:B------:R0:W-:Y:S04]  /*37690*/  @P4 STG.E.U16 desc[UR8][R16.64], R13 ;  /* 0x0000000d10004986 */ /* 0x0001e8000c101508 */
[----:B0-----:R-:W2:Y:S01]  /*376a0*/  LDL.LU R13, [R1+0x1200] ;  /* 0x00120000010d7983 */ /* 0x001ea20000300800 */
[----:B------:R-:W-:Y:S01]  /*376b0*/  ISETP.GE.AND P1, PT, R12, UR4, PT ;  /* 0x000000040c007c0c */ /* 0x000fe2000bf26270 */
[----:B------:R-:W-:Y:S02]  /*376c0*/  ULDC UR4, c[0x0][0x228] ;  /* 0x00008a0000047ab9 */ /* 0x000fe40000000800 */
[----:B------:R0:W-:Y:S04]  /*376d0*/  @P3 STG.E.U16 desc[UR8][R18.64], R0 ;  /* 0x0000000012003986 */ /* 0x0001e8000c101508 */
[----:B------:R1:W-:Y:S04]  /*376e0*/  @P5 STG.E.U16 desc[UR8][R20.64], R28 ;  /* 0x0000001c14005986 */ /* 0x0003e8000c101508 */
[----:B------:R4:W-:Y:S01]  /*376f0*/  @P6 STG.E.U16 desc[UR8][R22.64], R24 ;  /* 0x0000001816006986 */ /* 0x0009e2000c101508 */
[----:B------:R-:W-:Y:S01]  /*37700*/  ISETP.LT.AND P6, PT, R14, UR12, !P1 ;  /* 0x0000000c0e007c0c */ /* 0x000fe2000cfc1270 */
[----:B------:R-:W-:Y:S01]  /*37710*/  IMAD.WIDE R16, R3, 0x2, R8 ;  /* 0x0000000203107825 */ /* 0x000fe200078e0208 */
[----:B------:R-:W-:Y:S01]  /*37720*/  ISETP.LT.AND P4, PT, R25, UR4, !P2 ;  /* 0x0000000419007c0c */ /* 0x000fe2000d781270 */
[----:B------:R-:W2:Y:S01]  /*37730*/  LDL.LU R14, [R1+0x11fc] ;  /* 0x0011fc00010e7983 */ /* 0x000ea20000300800 */
[----:B------:R-:W-:Y:S01]  /*37740*/  ISETP.LT.AND P3, PT, R26, UR6, !P2 ;  /* 0x000000061a007c0c */ /* 0x000fe2000d761270 */
[----:B0-----:R-:W-:Y:S01]  /*37750*/  VIADD R0, R3, UR26 ;  /* 0x0000001a03007c36 */ /* 0x001fe20008000000 */
[----:B------:R-:W-:Y:S01]  /*37760*/  ISETP.LT.AND P5, PT, R29, UR10, !P1 ;  /* 0x0000000a1d007c0c */ /* 0x000fe2000cfa1270 */
[----:B-1----:R-:W2:Y:S01]  /*37770*/  LDL.LU R28, [R1+0x68] ;  /* 0x00006800011c7983 */ /* 0x002ea20000300800 */
[----:B------:R-:W-:Y:S01]  /*37780*/  IMAD.WIDE R18, R3, 0x2, R10 ;  /* 0x0000000203127825 */ /* 0x000fe200078e020a */
[----:B---3--:R-:W-:Y:S01]  /*37790*/  PRMT R3, R2, 0x7632, R3 ;  /* 0x0000763202037816 */ /* 0x008fe20000000003 */
[----:B------:R-:W-:Y:S01]  /*377a0*/  ULDC UR4, c[0x0][0x22c] ;  /* 0x00008b0000047ab9 */ /* 0x000fe20000000800 */
[----:B------:R-:W-:Y:S01]  /*377b0*/  ULDC UR6, c[0x0][0x228] ;  /* 0x00008a0000067ab9 */ /* 0x000fe20000000800 */
[----:B------:R-:W-:Y:S01]  /*377c0*/  IMAD.WIDE R20, R0, 0x2, R6 ;  /* 0x0000000200147825 */ /* 0x000fe200078e0206 */
[----:B------:R-:W-:Y:S01]  /*377d0*/  ULDC UR10, c[0x0][0x228] ;  /* 0x00008a00000a7ab9 */ /* 0x000fe20000000800 */
[----:B------:R-:W-:-:S02]  /*377e0*/  ULDC UR12, c[0x0][0x228] ;  /* 0x00008a00000c7ab9 */ /* 0x000fc40000000800 */
[----:B----4-:R-:W-:Y:S01]  /*377f0*/  IMAD.WIDE R22, R0, 0x2, R4 ;  /* 0x0000000200167825 */ /* 0x010fe200078e0204 */
[----:B------:R0:W-:Y:S04]  /*37800*/  @P4 STG.E.U16 desc[UR8][R16.64], R2 ;  /* 0x0000000210004986 */ /* 0x0001e8000c101508 */
[----:B------:R1:W-:Y:S01]  /*37810*/  @P3 STG.E.U16 desc[UR8][R18.64], R3 ;  /* 0x0000000312003986 */ /* 0x0003e2000c101508 */
[----:B------:R-:W-:-:S03]  /*37820*/  VIADD R12, R15, 0x1c ;  /* 0x0000001c0f0c7836 */ /* 0x000fc60000000000 */
[----:B0-----:R-:W3:Y:S02]  /*37830*/  LDL.LU R2, [R1+0x58] ;  /* 0x0000580001027983 */ /* 0x001ee40000300800 */
[----:B------:R-:W-:Y:S01]  /*37840*/  ISETP.GE.AND P2, PT, R12, UR4, PT ;  /* 0x000000040c007c0c */ /* 0x000fe2000bf46270 */
[----:B------:R-:W-:Y:S02]  /*37850*/  ULDC UR4, c[0x0][0x228] ;  /* 0x00008a0000047ab9 */ /* 0x000fe40000000800 */
[----:B------:R-:W-:Y:S01]  /*37860*/  ISETP.LT.AND P4, PT, R25, UR4, !P1 ;  /* 0x0000000419007c0c */ /* 0x000fe2000cf81270 */
[C---:B-1----:R-:W-:Y:S02]  /*37870*/  VIADD R3, R0.reuse, UR26 ;  /* 0x0000001a00037c36 */ /* 0x042fe40008000000 */
[----:B------:R-:W-:Y:S01]  /*37880*/  IMAD.WIDE R16, R0, 0x2, R10 ;  /* 0x0000000200107825 */ /* 0x000fe200078e020a */
[----:B------:R-:W-:Y:S01]  /*37890*/  ISETP.LT.AND P3, PT, R26, UR6, !P1 ;  /* 0x000000061a007c0c */ /* 0x000fe2000cf61270 */
[----:B------:R-:W-:Y:S01]  /*378a0*/  ULDC UR4, c[0x0][0x22c] ;  /* 0x00008b0000047ab9 */ /* 0x000fe20000000800 */
[----:B------:R-:W-:Y:S01]  /*378b0*/  ULDC UR6, c[0x0][0x228] ;  /* 0x00008a0000067ab9 */ /* 0x000fe20000000800 */
[----:B------:R-:W-:Y:S01]  /*378c0*/  IMAD.WIDE R18, R3, 0x2, R6 ;  /* 0x0000000203127825 */ /* 0x000fe200078e0206 */
[----:B--2---:R-:W-:Y:S01]  /*378d0*/  PRMT R24, R13, 0x7632, R24 ;  /* 0x000076320d187816 */ /* 0x004fe20000000018 */
[----:B------:R-:W-:Y:S04]  /*378e0*/  @P5 STG.E.U16 desc[UR8][R20.64], R13 ;  /* 0x0000000d14005986 */ /* 0x000fe8000c101508 */
[----:B------:R0:W-:Y:S04]  /*378f0*/  @P6 STG.E.U16 desc[UR8][R22.64], R24 ;  /* 0x0000001816006986 */ /* 0x0001e8000c101508 */
[----:B0-----:R-:W2:Y:S01]  /*37900*/  LDL.LU R24, [R1+0x7e0] ;  /* 0x0007e00001187983 */ /* 0x001ea20000300800 */
[----:B------:R-:W-:Y:S01]  /*37910*/  IMAD.WIDE R12, R0, 0x2, R8 ;  /* 0x00000002000c7825 */ /* 0x000fe200078e0208 */
[----:B------:R-:W-:-:S04]  /*37920*/  PRMT R0, R14, 0x7632, R0 ;  /* 0x000076320e007816 */ /* 0x000fc80000000000 */
[----:B------:R0:W-:Y:S01]  /*37930*/  @P4 STG.E.U16 desc[UR8][R12.64], R14 ;  /* 0x0000000e0c004986 */ /* 0x0001e2000c101508 */
[----:B------:R-:W-:Y:S01]  /*37940*/  ISETP.LT.AND P5, PT, R29, UR10, !P2 ;  /* 0x0000000a1d007c0c */ /* 0x000fe2000d7a1270 */
[C---:B------:R-:W-:Y:S01]  /*37950*/  VIADD R22, R15.reuse, 0x1d ;  /* 0x0000001d0f167836 */ /* 0x040fe20000000000 */
[----:B------:R-:W-:Y:S01]  /*37960*/  PRMT R23, R28, 0x7632, R23 ;  /* 0x000076321c177816 */ /* 0x000fe20000000017 */
[----:B0-----:R-:W4:Y:S03]  /*37970*/  LDL.LU R14, [R1+0x11f8] ;  /* 0x0011f800010e7983 */ /* 0x001f260000300800 */
[----:B------:R-:W-:Y:S01]  /*37980*/  ISETP.GE.AND P1, PT, R22, UR4, PT ;  /* 0x0000000416007c0c */ /* 0x000fe2000bf26270 */
[----:B------:R-:W-:Y:S01]  /*37990*/  VIADD R22, R15, 0x1e ;  /* 0x0000001e0f167836 */ /* 0x000fe20000000000 */
[----:B------:R-:W-:Y:S01]  /*379a0*/  ULDC UR4, c[0x0][0x228] ;  /* 0x00008a0000047ab9 */ /* 0x000fe20000000800 */
[----:B------:R-:W-:Y:S01]  /*379b0*/  @P3 STG.E.U16 desc[UR8][R16.64], R0 ;  /* 0x0000000010003986 */ /* 0x000fe2000c101508 */
[----:B------:R-:W-:Y:S01]  /*379c0*/  IMAD.WIDE R20, R3, 0x2, R4 ;  /* 0x0000000203147825 */ /* 0x000fe200078e0204 */
[----:B------:R-:W-:-:S02]  /*379d0*/  ULDC UR10, c[0x0][0x228] ;  /* 0x00008a00000a7ab9 */ /* 0x000fc40000000800 */
[----:B------:R0:W-:Y:S04]  /*379e0*/  @P5 STG.E.U16 desc[UR8][R18.64], R28 ;  /* 0x0000001c12005986 */ /* 0x0001e8000c101508 */
[----:B0-----:R-:W4:Y:S04]  /*379f0*/  LDL.LU R28, [R1+0x6c] ;  /* 0x00006c00011c7983 */ /* 0x001f280000300800 */
[----:B------:R-:W4:Y:S01]  /*37a00*/  LDL.LU R15, [R1+0x11f4] ;  /* 0x0011f400010f7983 */ /* 0x000f220000300800 */
[----:B------:R-:W-:Y:S01]  /*37a10*/  ISETP.LT.AND P4, PT, R25, UR4, !P2 ;  /* 0x0000000419007c0c */ /* 0x000fe2000d781270 */
[C---:B------:R-:W-:Y:S01]  /*37a20*/  VIADD R0, R3.reuse, UR26 ;  /* 0x0000001a03007c36 */ /* 0x040fe20008000000 */
[----:B------:R-:W-:Y:S01]  /*37a30*/  ISETP.LT.AND P3, PT, R26, UR6, !P2 ;  /* 0x000000061a007c0c */ /* 0x000fe2000d761270 */
[----:B------:R-:W-:Y:S01]  /*37a40*/  IMAD.WIDE R12, R3, 0x2, R8 ;  /* 0x00000002030c7825 */ /* 0x000fe200078e0208 */
[----:B------:R-:W-:Y:S01]  /*37a50*/  ISETP.LT.AND P5, PT, R29, UR10, !P1 ;  /* 0x0000000a1d007c0c */ /* 0x000fe2000cfa1270 */
[----:B------:R-:W-:Y:S01]  /*37a60*/  ULDC UR4, c[0x0][0x22c] ;  /* 0x00008b0000047ab9 */ /* 0x000fe20000000800 */
[----:B------:R-:W-:Y:S01]  /*37a70*/  ULDC UR6, c[0x0][0x228] ;  /* 0x00008a0000067ab9 */ /* 0x000fe20000000800 */
[----:B------:R-:W-:Y:S01]  /*37a80*/  IMAD.WIDE R16, R3, 0x2, R10 ;  /* 0x0000000203107825 */ /* 0x000fe200078e020a */
[----:B---3--:R-:W-:Y:S01]  /*37a90*/  PRMT R3, R2, 0x7632, R3 ;  /* 0x0000763202037816 */ /* 0x008fe20000000003 */
[----:B------:R-:W-:-:S02]  /*37aa0*/  ULDC UR10, c[0x0][0x228] ;  /* 0x00008a00000a7ab9 */ /* 0x000fc40000000800 */
[----:B------:R-:W-:Y:S01]  /*37ab0*/  IMAD.WIDE R18, R0, 0x2, R6 ;  /* 0x0000000200127825 */ /* 0x000fe200078e0206 */
[----:B--2---:R-:W-:Y:S01]  /*37ac0*/  ISETP.LT.AND P6, PT, R24, UR12, !P2 ;  /* 0x0000000c18007c0c */ /* 0x004fe2000d7c1270 */
[----:B------:R-:W-:-:S12]  /*37ad0*/  ULDC UR12, c[0x0][0x228] ;  /* 0x00008a00000c7ab9 */ /* 0x000fd80000000800 */
[----:B------:R0:W-:Y:S01]  /*37ae0*/  @P6 STG.E.U16 desc[UR8][R20.64], R23 ;  /* 0x0000001714006986 */ /* 0x0001e2000c101508 */
[----:B------:R-:W-:Y:S01]  /*37af0*/  ISETP.LT.AND P6, PT, R24, UR12, !P1 ;  /* 0x0000000c18007c0c */ /* 0x000fe2000cfc1270 */
[----:B------:R-:W-:Y:S02]  /*37b00*/  ULDC UR12, c[0x0][0x228] ;  /* 0x00008a00000c7ab9 */ /* 0x000fe40000000800 */
[----:B------:R1:W-:Y:S04]  /*37b10*/  @P4 STG.E.U16 desc[UR8][R12.64], R2 ;  /* 0x000000020c004986 */ /* 0x0003e8000c101508 */
[----:B------:R-:W-:Y:S01]  /*37b20*/  @P3 STG.E.U16 desc[UR8][R16.64], R3 ;  /* 0x0000000310003986 */ /* 0x000fe2000c101508 */
[----:B0-----:R-:W-:Y:S01]  /*37b30*/  IMAD.WIDE R20, R0, 0x2, R4 ;  /* 0x0000000200147825 */ /* 0x001fe200078e0204 */
[----:B----4-:R-:W-:-:S02]  /*37b40*/  PRMT R23, R14, 0x7632, R23 ;  /* 0x000076320e177816 */ /* 0x010fc40000000017 */
[----:B------:R-:W-:Y:S01]  /*37b50*/  @P5 STG.E.U16 desc[UR8][R18.64], R14 ;  /* 0x0000000e12005986 */ /* 0x000fe2000c101508 */
[----:B------:R-:W-:Y:S01]  /*37b60*/  ISETP.GE.AND P2, PT, R22, UR4, PT ;  /* 0x0000000416007c0c */ /* 0x000fe2000bf46270 */
[----:B------:R-:W-:Y:S02]  /*37b70*/  ULDC UR4, c[0x0][0x228] ;  /* 0x00008a0000047ab9 */ /* 0x000fe40000000800 */
[----:B-1----:R-:W2:Y:S04]  /*37b80*/  LDL.LU R2, [R1+0x5c] ;  /* 0x00005c0001027983 */ /* 0x002ea80000300800 */
[----:B------:R0:W-:Y:S01]  /*37b90*/  @P6 STG.E.U16 desc[UR8][R20.64], R23 ;  /* 0x0000001714006986 */ /* 0x0001e2000c101508 */
[----:B------:R-:W-:Y:S01]  /*37ba0*/  ISETP.LT.AND P4, PT, R25, UR4, !P1 ;  /* 0x0000000419007c0c */ /* 0x000fe2000cf81270 */
[----:B------:R-:W-:-:S02]  /*37bb0*/  IMAD.WIDE R12, R0, 0x2, R8 ;  /* 0x00000002000c7825 */ /* 0x000fc400078e0208 */
[----:B0-----:R-:W3:Y:S02]  /*37bc0*/  LDL.LU R23, [R1+0x67c] ;  /* 0x00067c0001177983 */ /* 0x001ee40000300800 */
[C---:B------:R-:W-:Y:S02]  /*37bd0*/  VIADD R3, R0.reuse, UR26 ;  /* 0x0000001a00037c36 */ /* 0x040fe40008000000 */
[----:B------:R-:W-:Y:S01]  /*37be0*/  IMAD.WIDE R16, R0, 0x2, R10 ;  /* 0x0000000200107825 */ /* 0x000fe200078e020a */
[----:B------:R-:W-:-:S05]  /*37bf0*/  PRMT R0, R15, 0x7632, R0 ;  /* 0x000076320f007816 */ /* 0x000fca0000000000 */
[----:B------:R0:W-:Y:S01]  /*37c00*/  @P4 STG.E.U16 desc[UR8][R12.64], R15 ;  /* 0x0000000f0c004986 */ /* 0x0001e2000c101508 */
[----:B------:R-:W-:Y:S01]  /*37c10*/  ISETP.LT.AND P3, PT, R26, UR6, !P1 ;  /* 0x000000061a007c0c */ /* 0x000fe2000cf61270 */
[----:B------:R-:W-:Y:S01]  /*37c20*/  ULDC UR4, c[0x0][0x22c] ;  /* 0x00008b0000047ab9 */ /* 0x000fe20000000800 */
[----:B------:R-:W-:Y:S02]  /*37c30*/  ISETP.LT.AND P5, PT, R29, UR10, !P2 ;  /* 0x0000000a1d007c0c */ /* 0x000fe4000d7a1270 */
[----:B------:R-:W-:Y:S01]  /*37c40*/  ISETP.LT.AND P6, PT, R24, UR12, !P2 ;  /* 0x0000000c18007c0c */ /* 0x000fe2000d7c1270 */
[C---:B------:R-:W-:Y:S01]  /*37c50*/  IMAD.WIDE R18, R3.reuse, 0x2, R6 ;  /* 0x0000000203127825 */ /* 0x040fe200078e0206 */
[----:B------:R-:W-:Y:S01]  /*37c60*/  PRMT R22, R28, 0x7632, R22 ;  /* 0x000076321c167816 */ /* 0x000fe20000000016 */
[----:B------:R-:W-:Y:S01]  /*37c70*/  ULDC UR6, c[0x0][0x228] ;  /* 0x00008a0000067ab9 */ /* 0x000fe20000000800 */
[----:B------:R-:W-:Y:S01]  /*37c80*/  ULDC UR10, c[0x0][0x228] ;  /* 0x00008a00000a7ab9 */ /* 0x000fe20000000800 */
[C---:B------:R-:W-:Y:S01]  /*37c90*/  IMAD.WIDE R20, R3.reuse, 0x2, R4 ;  /* 0x0000000203147825 */ /* 0x040fe200078e0204 */
[----:B------:R-:W-:Y:S01]  /*37ca0*/  ULDC UR12, c[0x0][0x228] ;  /* 0x00008a00000c7ab9 */ /* 0x000fe20000000800 */
[----:B0-----:R-:W4:Y:S04]  /*37cb0*/  LDL.LU R15, [R1+0x11f0] ;  /* 0x0011f000010f7983 */ /* 0x001f280000300800 */
[----:B------:R0:W-:Y:S01]  /*37cc0*/  @P3 STG.E.U16 desc[UR8][R16.64], R0 ;  /* 0x0000000010003986 */ /* 0x0001e2000c101508 */
[----:B------:R-:W-:Y:S01]  /*37cd0*/  ISETP.LT.AND P3, PT, R26, UR6, !P2 ;  /* 0x000000061a007c0c */ /* 0x000fe2000d761270 */
[C---:B------:R-:W-:Y:S01]  /*37ce0*/  IMAD.WIDE R12, R3.reuse, 0x2, R8 ;  /* 0x00000002030c7825 */ /* 0x040fe200078e0208 */
[----:B------:R-:W-:Y:S01]  /*37cf0*/  ULDC UR6, c[0x0][0x228] ;  /* 0x00008a0000067ab9 */ /* 0x000fe20000000800 */
[----:B------:R1:W-:Y:S04]  /*37d00*/  @P5 STG.E.U16 desc[UR8][R18.64], R28 ;  /* 0x0000001c12005986 */ /* 0x0003e8000c101508 */
[----:B------:R1:W-:Y:S01]  /*37d10*/  @P6 STG.E.U16 desc[UR8][R20.64], R22 ;  /* 0x0000001614006986 */ /* 0x0003e2000c101508 */
[----:B0-----:R-:W-:-:S02]  /*37d20*/  VIADD R0, R3, UR26 ;  /* 0x0000001a03007c36 */ /* 0x001fc40008000000 */
[----:B------:R-:W-:Y:S01]  /*37d30*/  IMAD.WIDE R16, R3, 0x2, R10 ;  /* 0x0000000203107825 */ /* 0x000fe200078e020a */
[----:B-1----:R-:W4:Y:S03]  /*37d40*/  LDL.LU R28, [R1+0xd0] ;  /* 0x0000d000011c7983 */ /* 0x002f260000300800 */
[C---:B------:R-:W-:Y:S01]  /*37d50*/  IMAD.WIDE R18, R0.reuse, 0x2, R6 ;  /* 0x0000000200127825 */ /* 0x040fe200078e0206 */
[----:B------:R-:W4:Y:S03]  /*37d60*/  LDL.LU R27, [R1+0xc0] ;  /* 0x0000c000011b7983 */ /* 0x000f260000300800 */
[----:B------:R-:W-:-:S04]  /*37d70*/  IMAD.WIDE R20, R0, 0x2, R4 ;  /* 0x0000000200147825 */ /* 0x000fc800078e0204 */
[----:B---3--:R-:W-:-:S05]  /*37d80*/  VIADD R14, R23, 0x1f ;  /* 0x0000001f170e7836 */ /* 0x008fca0000000000 */
[----:B------:R-:W-:Y:S01]  /*37d90*/  ISETP.GE.AND P1, PT, R14, UR4, PT ;  /* 0x000000040e007c0c */ /* 0x000fe2000bf26270 */
[----:B------:R-:W-:Y:S02]  /*37da0*/  ULDC UR4, c[0x0][0x228] ;  /* 0x00008a0000047ab9 */ /* 0x000fe40000000800 */
[----:B------:R-:W-:Y:S02]  /*37db0*/  ISETP.LT.AND P4, PT, R25, UR4, !P2 ;  /* 0x0000000419007c0c */ /* 0x000fe4000d781270 */
[----:B--2---:R-:W-:Y:S02]  /*37dc0*/  PRMT R3, R2, 0x7632, R3 ;  /* 0x0000763202037816 */ /* 0x004fe40000000003 */
[----:B----4-:R-:W-:Y:S01]  /*37dd0*/  PRMT R22, R15, 0x7632, R22 ;  /* 0x000076320f167816 */ /* 0x010fe20000000016 */
[----:B------:R-:W-:Y:S01]  /*37de0*/  VIADD R14, R23, 0x20 ;  /* 0x00000020170e7836 */ /* 0x000fe20000000000 */
[----:B------:R-:W-:Y:S01]  /*37df0*/  ISETP.LT.AND P5, PT, R29, UR10, !P1 ;  /* 0x0000000a1d007c0c */ /* 0x000fe2000cfa1270 */
[----:B------:R-:W-:Y:S01]  /*37e00*/  ULDC UR4, c[0x0][0x22c] ;  /* 0x00008b0000047ab9 */ /* 0x000fe20000000800 */
[----:B------:R-:W-:-:S05]  /*37e10*/  ISETP.LT.AND P6, PT, R24, UR12, !P1 ;  /* 0x0000000c18007c0c */ /* 0x000fca000cfc1270 */
[----:B------:R0:W-:Y:S01]  /*37e20*/  @P4 STG.E.U16 desc[UR8][R12.64], R2 ;  /* 0x000000020c004986 */ /* 0x0001e2000c101508 */
[----:B------:R-:W-:Y:S01]  /*37e30*/  ISETP.GE.AND P2, PT, R14, UR4, PT ;  /* 0x000000040e007c0c */ /* 0x000fe2000bf46270 */
[----:B------:R-:W-:Y:S01]  /*37e40*/  ULDC UR4, c[0x0][0x228] ;  /* 0x00008a0000047ab9 */ /* 0x000fe20000000800 */
[----:B------:R-:W-:Y:S01]  /*37e50*/  ULDC UR10, c[0x0][0x228] ;  /* 0x00008a00000a7ab9 */ /* 0x000fe20000000800 */
[----:B------:R-:W-:Y:S01]  /*37e60*/  @P3 STG.E.U16 desc[UR8][R16.64], R3 ;  /* 0x0000000310003986 */ /* 0x000fe2000c101508 */
[----:B------:R-:W-:-:S03]  /*37e70*/  ULDC UR12, c[0x0][0x228] ;  /* 0x00008a00000c7ab9 */ /* 0x000fc60000000800 */
[----:B------:R-:W-:Y:S04]  /*37e80*/  @P5 STG.E.U16 desc[UR8][R18.64], R15 ;  /* 0x0000000f12005986 */ /* 0x000fe8000c101508 */
[----:B0-----:R-:W2:Y:S04]  /*37e90*/  LDL.LU R2, [R1+0xb0] ;  /* 0x0000b00001027983 */ /* 0x001ea80000300800 */
[----:B------:R0:W-:Y:S04]  /*37ea0*/  @P6 STG.E.U16 desc[UR8][R20.64], R22 ;  /* 0x0000001614006986 */ /* 0x0001e8000c101508 */
[----:B0-----:R-:W3:Y:S01]  /*37eb0*/  LDL.LU R22, [R1+0xec] ;  /* 0x0000ec0001167983 */ /* 0x001ee20000300800 */
[----:B------:R-:W-:-:S02]  /*37ec0*/  ISETP.LT.AND P4, PT, R25, UR4, !P1 ;  /* 0x0000000419007c0c */ /* 0x000fc4000cf81270 */
[----:B------:R-:W-:Y:S02]  /*37ed0*/  ISETP.LT.AND P3, PT, R26, UR6, !P1 ;  /* 0x000000061a007c0c */ /* 0x000fe4000cf61270 */
[----:B------:R-:W-:Y:S01]  /*37ee0*/  ISETP.LT.AND P5, PT, R29, UR10, !P2 ;  /* 0x0000000a1d007c0c */ /* 0x000fe2000d7a1270 */
[----:B------:R-:W-:-:S04]  /*37ef0*/  IMAD.WIDE R12, R0, 0x2, R8 ;  /* 0x00000002000c7825 */ /* 0x000fc800078e0208 */
[C---:B------:R-:W-:Y:S02]  /*37f00*/  VIADD R3, R0.reuse, UR26 ;  /* 0x0000001a00037c36 */ /* 0x040fe40008000000 */
[----:B------:R-:W-:Y:S01]  /*37f10*/  IMAD.WIDE R14, R0, 0x2, R10 ;  /* 0x00000002000e7825 */ /* 0x000fe200078e020a */
[----:B------:R-:W-:Y:S01]  /*37f20*/  PRMT R21, R28, 0x7632, R21 ;  /* 0x000076321c157816 */ /* 0x000fe20000000015 */
[----:B------:R-:W-:Y:S02]  /*37f30*/  ULDC UR4, c[0x0][0x22c] ;  /* 0x00008b0000047ab9 */ /* 0x000fe40000000800 */
[----:B------:R-:W-:Y:S01]  /*37f40*/  VIADD R20, R23, 0x21 ;  /* 0x0000002117147836 */ /* 0x000fe20000000000 */
[----:B------:R-:W-:Y:S01]  /*37f50*/  ISETP.LT.AND P6, PT, R24, UR12, !P2 ;  /* 0x0000000c18007c0c */ /* 0x000fe2000d7c1270 */
[C---:B------:R-:W-:Y:S01]  /*37f60*/  IMAD.WIDE R16, R3.reuse, 0x2, R6 ;  /* 0x0000000203107825 */ /* 0x040fe200078e0206 */
[----:B------:R-:W-:Y:S01]  /*37f70*/  ULDC UR6, c[0x0][0x228] ;  /* 0x00008a0000067ab9 */ /* 0x000fe20000000800 */
[----:B------:R-:W-:Y:S01]  /*37f80*/  ULDC UR10, c[0x0][0x228] ;  /* 0x00008a00000a7ab9 */ /* 0x000fe20000000800 */
[----:B------:R-:W-:Y:S01]  /*37f90*/  ISETP.GE.AND P1, PT, R20, UR4, PT ;  /* 0x0000000414007c0c */ /* 0x000fe2000bf26270 */
[----:B------:R-:W-:Y:S01]  /*37fa0*/  ULDC UR4, c[0x0][0x228] ;  /* 0x00008a0000047ab9 */ /* 0x000fe20000000800 */
[----:B------:R-:W-:Y:S01]  /*37fb0*/  IMAD.WIDE R18, R3, 0x2, R4 ;  /* 0x0000000203127825 */ /* 0x000fe200078e0204 */
[----:B------:R-:W-:Y:S01]  /*37fc0*/  ULDC UR12, c[0x0][0x228] ;  /* 0x00008a00000c7ab9 */ /* 0x000fe20000000800 */
[----:B---3--:R-:W-:Y:S01]  /*37fd0*/  PRMT R0, R22, 0x7632, R0 ;  /* 0x0000763216007816 */ /* 0x008fe20000000000 */
[----:B------:R0:W-:Y:S04]  /*37fe0*/  @P4 STG.E.U16 desc[UR8][R12.64], R22 ;  /* 0x000000160c004986 */ /* 0x0001e8000c101508 */
[----:B------:R-:W-:Y:S04]  /*37ff0*/  @P3 STG.E.U16 desc[UR8][R14.64], R0 ;  /* 0x000000000e003986 */ /* 0x000fe8000c101508 */
[----:B0-----:R-:W3:Y:S04]  /*38000*/  LDL.LU R22, [R1+0x1c0] ;  /* 0x0001c00001167983 */ /* 0x001ee80000300800 */
[----:B------:R0:W-:Y:S04]  /*38010*/  @P5 STG.E.U16 desc[UR8][R16.64], R28 ;  /* 0x0000001c10005986 */ /* 0x0001e8000c101508 */
[----:B0-----:R-:W4:Y:S01]  /*38020*/  LDL.LU R28, [R1+0xd4] ;  /* 0x0000d400011c7983 */ /* 0x001f220000300800 */
[----:B------:R-:W-:Y:S01]  /*38030*/  ISETP.LT.AND P4, PT, R25, UR4, !P2 ;  /* 0x0000000419007c0c */ /* 0x000fe2000d781270 */
[----:B------:R-:W-:Y:S01]  /*38040*/  IMAD.WIDE R12, R3, 0x2, R8 ;  /* 0x00000002030c7825 */ /* 0x000fe200078e0208 */
[----:B------:R-:W-:-:S02]  /*38050*/  ISETP.LT.AND P3, PT, R26, UR6, !P2 ;  /* 0x000000061a007c0c */ /* 0x000fc4000d761270 */
[----:B------:R-:W-:Y:S01]  /*38060*/  ISETP.LT.AND P5, PT, R29, UR10, !P1 ;  /* 0x0000000a1d007c0c */ /* 0x000fe2000cfa1270 */
[C---:B------:R-:W-:Y:S01]  /*38070*/  VIADD R0, R3.reuse, UR26 ;  /* 0x0000001a03007c36 */ /* 0x040fe20008000000 */
[----:B------:R2:W-:Y:S01]  /*38080*/  @P6 STG.E.U16 desc[UR8][R18.64], R21 ;  /* 0x0000001512006986 */ /* 0x0005e2000c101508 */
[----:B------:R-:W-:Y:S01]  /*38090*/  IMAD.WIDE R14, R3, 0x2, R10 ;  /* 0x00000002030e7825 */ /* 0x000fe200078e020a */
[----:B------:R-:W-:Y:S01]  /*380a0*/  PRMT R3, R27, 0x7632, R3 ;  /* 0x000076321b037816 */ /* 0x000fe20000000003 */
[----:B------:R-:W-:Y:S01]  /*380b0*/  ULDC UR4, c[0x0][0x22c] ;  /* 0x00008b0000047ab9 */ /* 0x000fe20000000800 */
[----:B------:R-:W-:Y:S01]  /*380c0*/  ULDC UR6, c[0x0][0x228] ;  /* 0x00008a0000067ab9 */ /* 0x000fe20000000800 */
[----:B------:R-:W-:Y:S01]  /*380d0*/  IMAD.WIDE R16, R0, 0x2, R6 ;  /* 0x0000000200107825 */ /* 0x000fe200078e0206 */
[----:B------:R-:W-:Y:S01]  /*380e0*/  ULDC UR10, c[0x0][0x228] ;  /* 0x00008a00000a7ab9 */ /* 0x000fe20000000800 */
[----:B------:R0:W-:Y:S04]  /*380f0*/  @P4 STG.E.U16 desc[UR8][R12.64], R27 ;  /* 0x0000001b0c004986 */ /* 0x0001e8000c101508 */
[----:B------:R-:W-:Y:S01]  /*38100*/  @P3 STG.E.U16 desc[UR8][R14.64], R3 ;  /* 0x000000030e003986 */ /* 0x000fe2000c101508 */
[----:B--2---:R-:W-:-:S03]  /*38110*/  PRMT R21, R2, 0x7632, R21 ;  /* 0x0000763202157816 */ /* 0x004fc60000000015 */
[----:B0-----:R-:W2:Y:S04]  /*38120*/  LDL.LU R27, [R1+0xc4] ;  /* 0x0000c400011b7983 */ /* 0x001ea80000300800 */
[----:B------:R0:W-:Y:S01]  /*38130*/  @P5 STG.E.U16 desc[UR8][R16.64], R2 ;  /* 0x0000000210005986 */ /* 0x0001e2000c101508 */
[----:B------:R-:W-:-:S03]  /*38140*/  VIADD R20, R23, 0x22 ;  /* 0x0000002217147836 */ /* 0x000fc60000000000 */
[----:B0-----:R-:W2:Y:S02]  /*38150*/  LDL.LU R2, [R1+0xb4] ;  /* 0x0000b40001027983 */ /* 0x001ea40000300800 */
[----:B------:R-:W-:Y:S01]  /*38160*/  ISETP.GE.AND P2, PT, R20, UR4, PT ;  /* 0x0000000414007c0c */ /* 0x000fe2000bf46270 */
[----:B------:R-:W-:Y:S01]  /*38170*/  ULDC UR4, c[0x0][0x228] ;  /* 0x00008a0000047ab9 */ /* 0x000fe20000000800 */
[----:B------:R-:W-:Y:S02]  /*38180*/  ISETP.LT.AND P6, PT, R24, UR12, !P1 ;  /* 0x0000000c18007c0c */ /* 0x000fe4000cfc1270 */
[----:B------:R-:W-:Y:S01]  /*38190*/  ISETP.LT.AND P3, PT, R26, UR6, !P1 ;  /* 0x000000061a007c0c */ /* 0x000fe2000cf61270 */
[C---:B------:R-:W-:Y:S01]  /*381a0*/  IMAD.WIDE R18, R0.reuse, 0x2, R4 ;  /* 0x0000000200127825 */ /* 0x040fe200078e0204 */
[----:B------:R-:W-:Y:S01]  /*381b0*/  ISETP.LT.AND P4, PT, R25, UR4, !P1 ;  /* 0x0000000419007c0c */ /* 0x000fe2000cf81270 */
[----:B------:R-:W-:Y:S01]  /*381c0*/  ULDC UR4, c[0x0][0x22c] ;  /* 0x00008b0000047ab9 */ /* 0x000fe20000000800 */
[----:B------:R-:W-:Y:S01]  /*381d0*/  ISETP.LT.AND P5, PT, R29, UR10, !P2 ;  /* 0x0000000a1d007c0c */ /* 0x000fe2000d7a1270 */
[C---:B------:R-:W-:Y:S01]  /*381e0*/  IMAD.WIDE R12, R0.reuse, 0x2, R8 ;  /* 0x00000002000c7825 */ /* 0x040fe200078e0208 */
[----:B------:R-:W-:Y:S01]  /*381f0*/  ULDC UR12, c[0x0][0x228] ;  /* 0x00008a00000c7ab9 */ /* 0x000fe20000000800 */
[----:B------:R-:W-:Y:S01]  /*38200*/  ULDC UR6, c[0x0][0x228] ;  /* 0x00008a0000067ab9 */ /* 0x000fe20000000800 */
[----:B------:R-:W-:Y:S01]  /*38210*/  ULDC UR10, c[0x0][0x228] ;  /* 0x00008a00000a7ab9 */ /* 0x000fe20000000800 */
[----:B------:R-:W-:-:S02]  /*38220*/  VIADD R3, R0, UR26 ;  /* 0x0000001a00037c36 */ /* 0x000fc40008000000 */
[----:B------:R-:W-:Y:S01]  /*38230*/  @P6 STG.E.U16 desc[UR8][R18.64], R21 ;  /* 0x0000001512006986 */ /* 0x000fe2000c101508 */
[----:B------:R-:W-:-:S04]  /*38240*/  IMAD.WIDE R14, R0, 0x2, R10 ;  /* 0x00000002000e7825 */ /* 0x000fc800078e020a */
[----:B------:R-:W-:Y:S01]  /*38250*/  IMAD.WIDE R16, R3, 0x2, R6 ;  /* 0x0000000203107825 */ /* 0x000fe200078e0206 */
[----:B---3--:R-:W-:Y:S01]  /*38260*/  PRMT R0, R22, 0x7632, R0 ;  /* 0x0000763216007816 */ /* 0x008fe20000000000 */
[----:B------:R0:W-:Y:S04]  /*38270*/  @P4 STG.E.U16 desc[UR8][R12.64], R22 ;  /* 0x000000160c004986 */ /* 0x0001e8000c101508 */
[----:B------:R-:W-:Y:S04]  /*38280*/  @P3 STG.E.U16 desc[UR8][R14.64], R0 ;  /* 0x000000000e003986 */ /* 0x000fe8000c101508 */
[----:B0-----:R-:W3:Y:S01]  /*38290*/  LDL.LU R22, [R1+0x1c4] ;  /* 0x0001c40001167983 */ /* 0x001ee20000300800 */
[----:B----4-:R-:W-:-:S03]  /*382a0*/  PRMT R21, R28, 0x7632, R21 ;  /* 0x000076321c157816 */ /* 0x010fc60000000015 */
[----:B------:R0:W-:Y:S04]  /*382b0*/  @P5 STG.E.U16 desc[UR8][R16.64], R28 ;  /* 0x0000001c10005986 */ /* 0x0001e8000c101508 */
[----:B0-----:R-:W4:Y:S01]  /*382c0*/  LDL.LU R28, [R1+0xd8] ;  /* 0x0000d800011c7983 */ /* 0x001f220000300800 */
[----:B------:R-:W-:Y:S01]  /*382d0*/  VIADD R20, R23, 0x23 ;  /* 0x0000002317147836 */ /* 0x000fe20000000000 */
[----:B------:R-:W-:Y:S01]  /*382e0*/  ISETP.LT.AND P6, PT, R24, UR12, !P2 ;  /* 0x0000000c18007c0c */ /* 0x000fe2000d7c1270 */
[C---:B------:R-:W-:Y:S01]  /*382f0*/  IMAD.WIDE R18, R3.reuse, 0x2, R4 ;  /* 0x0000000203127825 */ /* 0x040fe200078e0204 */
[----:B------:R-:W-:Y:S01]  /*38300*/  ISETP.LT.AND P3, PT, R26, UR6, !P2 ;  /* 0x000000061a007c0c */ /* 0x000fe2000d761270 */
[----:B------:R-:W-:Y:S01]  /*38310*/  ULDC UR12, c[0x0][0x228] ;  /* 0x00008a00000c7ab9 */ /* 0x000fe20000000800 */
[----:B------:R-:W-:Y:S01]  /*38320*/  ISETP.GE.AND P1, PT, R20, UR4, PT ;  /* 0x0000000414007c0c */ /* 0x000fe2000bf26270 */
[----:B------:R-:W-:Y:S01]  /*38330*/  ULDC UR4, c[0x0][0x228] ;  /* 0x00008a0000047ab9 */ /* 0x000fe20000000800 */
[----:B------:R-:W-:Y:S01]  /*38340*/  IMAD.WIDE R12, R3, 0x2, R8 ;  /* 0x00000002030c7825 */ /* 0x000fe200078e0208 */
[----:B------:R-:W-:Y:S01]  /*38350*/  ISETP.LT.AND P4, PT, R25, UR4, !P2 ;  /* 0x0000000419007c0c */ /* 0x000fe2000d781270 */
[----:B------:R-:W-:Y:S01]  /*38360*/  ULDC UR4, c[0x0][0x22c] ;  /* 0x00008b0000047ab9 */ /* 0x000fe20000000800 */
[----:B------:R-:W-:Y:S01]  /*38370*/  ISETP.LT.AND P5, PT, R29, UR10, !P1 ;  /* 0x0000000a1d007c0c */ /* 0x000fe2000cfa1270 */
[C---:B------:R-:W-:Y:S01]  /*38380*/  VIADD R0, R3.reuse, UR26 ;  /* 0x0000001a03007c36 */ /* 0x040fe20008000000 */
[----:B------:R-:W-:Y:S01]  /*38390*/  ULDC UR6, c[0x0][0x228] ;  /* 0x00008a0000067ab9 */ /* 0x000fe20000000800 */
[----:B------:R-:W-:Y:S01]  /*383a0*/  IMAD.WIDE R14, R3, 0x2, R10 ;  /* 0x00000002030e7825 */ /* 0x000fe200078e020a */
[----:B------:R0:W-:Y:S01]  /*383b0*/  @P6 STG.E.U16 desc[UR8][R18.64], R21 ;  /* 0x0000001512006986 */ /* 0x0001e2000c101508 */
[----:B--2---:R-:W-:Y:S01]  /*383c0*/  PRMT R3, R27, 0x7632, R3 ;  /* 0x000076321b037816 */ /* 0x004fe20000000003 */
[----:B------:R-:W-:Y:S01]  /*383d0*/  ULDC UR10, c[0x0][0x228] ;  /* 0x00008a00000a7ab9 */ /* 0x000fe20000000800 */
[----:B------:R-:W-:-:S04]  /*383e0*/  IMAD.WIDE R16, R0, 0x2, R6 ;  /* 0x0000000200107825 */ /* 0x000fc800078e0206 */
[----:B------:R1:W-:Y:S04]  /*383f0*/  @P4 STG.E.U16 desc[UR8][R12.64], R27 ;  /* 0x0000001b0c004986 */ /* 0x0003e8000c101508 */
[----:B------:R-:W-:Y:S01]  /*38400*/  @P3 STG.E.U16 desc[UR8][R14.64], R3 ;  /* 0x000000030e003986 */ /* 0x000fe2000c101508 */
[----:B0-----:R-:W-:-:S03]  /*38410*/  PRMT R21, R2, 0x7632, R21 ;  /* 0x0000763202157816 */ /* 0x001fc60000000015 */
[----:B-1----:R-:W2:Y:S04]  /*38420*/  LDL.LU R27, [R1+0xc8] ;  /* 0x0000c800011b7983 */ /* 0x002ea80000300800 */
        /* <DEDUP_REMOVED lines=40> */
[----:B------:R-:W-:Y:S01]  /*386b0*/  @P6 STG.E.U16 desc[UR8][R18.64], R21 ;  /* 0x0000001512006986 */ /* 0x000fe2000c101508 */
[----:B------:R-:W-:-:S02]  /*386c0*/  ULDC UR10, c[0x0][0x228] ;  /* 0x00008a00000a7ab9 */ /* 0x000fc40000000800 */
[----:B------:R-:W-:Y:S01]  /*386d0*/  IMAD.WIDE R16, R0, 0x2, R6 ;  /* 0x0000000200107825 */ /* 0x000fe200078e0206 */
[----:B--2---:R-:W-:-:S03]  /*386e0*/  PRMT R3, R27, 0x7632, R3 ;  /* 0x000076321b037816 */ /* 0x004fc60000000003 */
[----:B------:R0:W-:Y:S04]  /*386f0*/  @P4 STG.E.U16 desc[UR8][R12.64], R27 ;  /* 0x0000001b0c004986 */ /* 0x0001e8000c101508 */
[----:B------:R-:W-:Y:S04]  /*38700*/  @P3 STG.E.U16 desc[UR8][R14.64], R3 ;  /* 0x000000030e003986 */ /* 0x000fe8000c101508 */
[----:B0-----:R-:W2:Y:S01]  /*38710*/  LDL.LU R27, [R1+0xcc] ;  /* 0x0000cc00011b7983 */ /* 0x001ea20000300800 */
[----:B------:R-:W-:-:S03]  /*38720*/  PRMT R21, R2, 0x7632, R21 ;  /* 0x0000763202157816 */ /* 0x000fc60000000015 */
        /* <DEDUP_REMOVED lines=172> */
[C---:B------:R-:W-:Y:S01]  /*391f0*/  VIADD R0, R3.reuse, UR26 ;  /* 0x0000001a03007c36 */ /* 0x040fe20008000000 */
[----:B------:R-:W-:Y:S01]  /*39200*/  ISETP.LT.AND P3, PT, R26, UR6, !P2 ;  /* 0x000000061a007c0c */ /* 0x000fe2000d761270 */
[----:B------:R-:W-:Y:S01]  /*39210*/  IMAD.WIDE R18, R3, 0x2, R4 ;  /* 0x0000000203127825 */ /* 0x000fe200078e0204 */
[----:B------:R-:W-:Y:S01]  /*39220*/  ISETP.GE.AND P1, PT, R20, UR4, PT ;  /* 0x0000000414007c0c */ /* 0x000fe2000bf26270 */
[----:B------:R-:W-:Y:S01]  /*39230*/  ULDC UR4, c[0x0][0x228] ;  /* 0x00008a0000047ab9 */ /* 0x000fe20000000800 */
[----:B------:R-:W-:Y:S01]  /*39240*/  ULDC UR12, c[0x0][0x228] ;  /* 0x00008a00000c7ab9 */ /* 0x000fe20000000800 */
[----:B------:R-:W-:Y:S01]  /*39250*/  ISETP.LT.AND P4, PT, R25, UR4, !P2 ;  /* 0x0000000419007c0c */ /* 0x000fe2000d781270 */
[----:B------:R-:W-:Y:S01]  /*39260*/  IMAD.WIDE R12, R3, 0x2, R8 ;  /* 0x00000002030c7825 */ /* 0x000fe200078e0208 */
[----:B------:R-:W-:Y:S01]  /*39270*/  ISETP.LT.AND P5, PT, R29, UR10, !P1 ;  /* 0x0000000a1d007c0c */ /* 0x000fe2000cfa1270 */
[----:B------:R-:W-:Y:S01]  /*39280*/  ULDC UR4, c[0x0][0x22c] ;  /* 0x00008b0000047ab9 */ /* 0x000fe20000000800 */
[----:B------:R-:W-:Y:S01]  /*39290*/  ULDC UR6, c[0x0][0x228] ;  /* 0x00008a0000067ab9 */ /* 0x000fe20000000800 */
[----:B------:R-:W-:Y:S01]  /*392a0*/  IMAD.WIDE R14, R3, 0x2, R10 ;  /* 0x00000002030e7825 */ /* 0x000fe200078e020a */
[----:B------:R0:W-:Y:S01]  /*392b0*/  @P6 STG.E.U16 desc[UR8][R18.64], R21 ;  /* 0x0000001512006986 */ /* 0x0001e2000c101508 */
[----:B------:R-:W-:-:S02]  /*392c0*/  ULDC UR10, c[0x0][0x228] ;  /* 0x00008a00000a7ab9 */ /* 0x000fc40000000800 */
[----:B------:R-:W-:Y:S01]  /*392d0*/  IMAD.WIDE R16, R0, 0x2, R6 ;  /* 0x0000000200107825 */ /* 0x000fe200078e0206 */
[----:B--2---:R-:W-:-:S03]  /*392e0*/  PRMT R3, R27, 0x7632, R3 ;  /* 0x000076321b037816 */ /* 0x004fc60000000003 */
[----:B------:R-:W-:Y:S04]  /*392f0*/  @P4 STG.E.U16 desc[UR8][R12.64], R27 ;  /* 0x0000001b0c004986 */ /* 0x000fe8000c101508 */
[----:B------:R-:W-:Y:S01]  /*39300*/  @P3 STG.E.U16 desc[UR8][R14.64], R3 ;  /* 0x000000030e003986 */ /* 0x000fe2000c101508 */
[----:B0-----:R-:W-:-:S03]  /*39310*/  PRMT R21, R2, 0x7632, R21 ;  /* 0x0000763202157816 */ /* 0x001fc60000000015 */
[----:B------:R0:W-:Y:S04]  /*39320*/  @P5 STG.E.U16 desc[UR8][R16.64], R2 ;  /* 0x0000000210005986 */ /* 0x0001e8000c101508 */
[----:B0-----:R-:W2:Y:S01]  /*39330*/  LDL.LU R2, [R1+0x1dc] ;  /* 0x0001dc0001027983 */ /* 0x001ea20000300800 */
[----:B------:R-:W-:Y:S01]  /*39340*/  VIADD R20, R23, 0x2e ;  /* 0x0000002e17147836 */ /* 0x000fe20000000000 */
[----:B------:R-:W-:Y:S01]  /*39350*/  ISETP.LT.AND P6, PT, R24, UR12, !P1 ;  /* 0x0000000c18007c0c */ /* 0x000fe2000cfc1270 */
[C---:B------:R-:W-:Y:S01]  /*39360*/  VIADD R3, R0.reuse, UR26 ;  /* 0x0000001a00037c36 */ /* 0x040fe20008000000 */
[----:B------:R-:W2:Y:S01]  /*39370*/  LDL.LU R27, [R1+0x11c] ;  /* 0x00011c00011b7983 */ /* 0x000ea20000300800 */
        /* <DEDUP_REMOVED lines=8> */
[----:B------:R-:W-:Y:S01]  /*39400*/  ISETP.LT.AND P5, PT, R29, UR10, !P2 ;  /* 0x0000000a1d007c0c */ /* 0x000fe2000d7a1270 */
[----:B------:R-:W-:Y:S01]  /*39410*/  IMAD.WIDE R14, R0, 0x2, R10 ;  /* 0x00000002000e7825 */ /* 0x000fe200078e020a */
[----:B------:R4:W-:Y:S01]  /*39420*/  @P6 STG.E.U16 desc[UR8][R18.64], R21 ;  /* 0x0000001512006986 */ /* 0x0009e2000c101508 */
[----:B------:R-:W-:Y:S01]  /*39430*/  ULDC UR6, c[0x0][0x228] ;  /* 0x00008a0000067ab9 */ /* 0x000fe20000000800 */
[----:B------:R-:W-:Y:S01]  /*39440*/  ULDC UR10, c[0x0][0x228] ;  /* 0x00008a00000a7ab9 */ /* 0x000fe20000000800 */
[----:B------:R-:W-:Y:S01]  /*39450*/  IMAD.WIDE R16, R3, 0x2, R6 ;  /* 0x0000000203107825 */ /* 0x000fe200078e0206 */
[----:B---3--:R-:W-:-:S03]  /*39460*/  PRMT R0, R22, 0x7632, R0 ;  /* 0x0000763216007816 */ /* 0x008fc60000000000 */
[----:B------:R-:W-:Y:S04]  /*39470*/  @P3 STG.E.U16 desc[UR8][R12.64], R22 ;  /* 0x000000160c003986 */ /* 0x000fe8000c101508 */
[----:B------:R-:W-:Y:S01]  /*39480*/  @P1 STG.E.U16 desc[UR8][R14.64], R0 ;  /* 0x000000000e001986 */ /* 0x000fe2000c101508 */
[----:B----4-:R-:W-:-:S03]  /*39490*/  PRMT R21, R28, 0x7632, R21 ;  /* 0x000076321c157816 */ /* 0x010fc60000000015 */
[----:B------:R0:W-:Y:S04]  /*394a0*/  @P5 STG.E.U16 desc[UR8][R16.64], R28 ;  /* 0x0000001c10005986 */ /* 0x0001e8000c101508 */
[----:B0-----:R-:W3:Y:S01]  /*394b0*/  LDL.LU R28, [R1+0xfc] ;  /* 0x0000fc00011c7983 */ /* 0x001ee20000300800 */
[C---:B------:R-:W-:Y:S01]  /*394c0*/  VIADD R20, R23.reuse, 0x2f ;  /* 0x0000002f17147836 */ /* 0x040fe20000000000 */
[----:B------:R-:W-:Y:S01]  /*394d0*/  ISETP.LT.AND P6, PT, R24, UR12, !P2 ;  /* 0x0000000c18007c0c */ /* 0x000fe2000d7c1270 */
[----:B------:R-:W-:Y:S01]  /*394e0*/  VIADD R14, R23, 0x30 ;  /* 0x00000030170e7836 */ /* 0x000fe20000000000 */
[----:B------:R-:W4:Y:S01]  /*394f0*/  LDL.LU R22, [R1+0x1f0] ;  /* 0x0001f00001167983 */ /* 0x000f220000300800 */
[----:B------:R-:W-:Y:S01]  /*39500*/  IMAD.WIDE R18, R3, 0x2, R4 ;  /* 0x0000000203127825 */ /* 0x000fe200078e0204 */
[----:B------:R-:W-:Y:S01]  /*39510*/  ISETP.GE.AND P4, PT, R20, UR4, PT ;  /* 0x0000000414007c0c */ /* 0x000fe2000bf86270 */
[----:B------:R-:W-:Y:S01]  /*39520*/  ULDC UR4, c[0x0][0x228] ;  /* 0x00008a0000047ab9 */ /* 0x000fe20000000800 */
[----:B------:R-:W-:Y:S01]  /*39530*/  ULDC UR12, c[0x0][0x228] ;  /* 0x00008a00000c7ab9 */ /* 0x000fe20000000800 */
[----:B------:R-:W-:Y:S01]  /*39540*/  ISETP.LT.AND P3, PT, R25, UR4, !P2 ;  /* 0x0000000419007c0c */ /* 0x000fe2000d761270 */
[----:B------:R-:W-:Y:S01]  /*39550*/  IMAD.WIDE R12, R3, 0x2, R8 ;  /* 0x00000002030c7825 */ /* 0x000fe200078e0208 */
[----:B------:R-:W-:-:S02]  /*39560*/  ULDC UR4, c[0x0][0x22c] ;  /* 0x00008b0000047ab9 */ /* 0x000fc40000000800 */
[----:B------:R-:W-:Y:S01]  /*39570*/  ISETP.GE.AND P1, PT, R14, UR4, PT ;  /* 0x000000040e007c0c */ /* 0x000fe2000bf26270 */
[C---:B------:R-:W-:Y:S01]  /*39580*/  VIADD R0, R3.reuse, UR26 ;  /* 0x0000001a03007c36 */ /* 0x040fe20008000000 */
[----:B------:R-:W-:Y:S01]  /*39590*/  @P6 STG.E.U16 desc[UR8][R18.64], R21 ;  /* 0x0000001512006986 */ /* 0x000fe2000c101508 */
[----:B------:R-:W-:Y:S01]  /*395a0*/  IMAD.WIDE R14, R3, 0x2, R10 ;  /* 0x00000002030e7825 */ /* 0x000fe200078e020a */
[----:B------:R-:W-:Y:S01]  /*395b0*/  ISETP.LT.AND P2, PT, R26, UR6, !P2 ;  /* 0x000000061a007c0c */ /* 0x000fe2000d741270 */
[----:B------:R-:W-:Y:S01]  /*395c0*/  ULDC UR4, c[0x0][0x228] ;  /* 0x00008a0000047ab9 */ /* 0x000fe20000000800 */
[----:B------:R-:W-:Y:S02]  /*395d0*/  ISETP.LT.AND P6, PT, R29, UR10, !P4 ;  /* 0x0000000a1d007c0c */ /* 0x000fe4000e7c1270 */
[----:B------:R-:W-:Y:S01]  /*395e0*/  ISETP.LT.AND P5, PT, R24, UR12, !P4 ;  /* 0x0000000c18007c0c */ /* 0x000fe2000e7a1270 */
[----:B------:R-:W-:Y:S01]  /*395f0*/  IMAD.WIDE R16, R0, 0x2, R4 ;  /* 0x0000000200107825 */ /* 0x000fe200078e0204 */
[----:B------:R-:W-:Y:S01]  /*39600*/  ULDC UR6, c[0x0][0x228] ;  /* 0x00008a0000067ab9 */ /* 0x000fe20000000800 */
[----:B------:R-:W-:Y:S01]  /*39610*/  ULDC UR10, c[0x0][0x228] ;  /* 0x00008a00000a7ab9 */ /* 0x000fe20000000800 */
[----:B------:R-:W-:Y:S01]  /*39620*/  ULDC UR12, c[0x0][0x228] ;  /* 0x00008a00000c7ab9 */ /* 0x000fe20000000800 */
[----:B--2---:R-:W-:Y:S01]  /*39630*/  PRMT R3, R2, 0x7632, R3 ;  /* 0x0000763202037816 */ /* 0x004fe20000000003 */
[----:B------:R0:W-:Y:S04]  /*39640*/  @P3 STG.E.U16 desc[UR8][R12.64], R2 ;  /* 0x000000020c003986 */ /* 0x0001e8000c101508 */
[----:B0-----:R-:W2:Y:S01]  /*39650*/  LDL.LU R2, [R1+0x130] ;  /* 0x0001300001027983 */ /* 0x001ea20000300800 */
[----:B------:R-:W-:Y:S01]  /*39660*/  IMAD.WIDE R12, R0, 0x2, R6 ;  /* 0x00000002000c7825 */ /* 0x000fe200078e0206 */
[----:B------:R-:W-:Y:S01]  /*39670*/  ISETP.LT.AND P3, PT, R25, UR4, !P4 ;  /* 0x0000000419007c0c */ /* 0x000fe2000e761270 */
[----:B------:R-:W-:Y:S01]  /*39680*/  ULDC UR4, c[0x0][0x228] ;  /* 0x00008a0000047ab9 */ /* 0x000fe20000000800 */
[----:B------:R-:W-:Y:S01]  /*39690*/  @P2 STG.E.U16 desc[UR8][R14.64], R3 ;  /* 0x000000030e002986 */ /* 0x000fe2000c101508 */
[----:B------:R-:W-:-:S03]  /*396a0*/  PRMT R18, R27, 0x7632, R18 ;  /* 0x000076321b127816 */ /* 0x000fc60000000012 */
[----:B------:R0:W-:Y:S04]  /*396b0*/  @P6 STG.E.U16 desc[UR8][R12.64], R27 ;  /* 0x0000001b0c006986 */ /* 0x0001e8000c101508 */
[----:B0-----:R-:W2:Y:S01]  /*396c0*/  LDL.LU R27, [R1+0x120] ;  /* 0x00012000011b7983 */ /* 0x001ea20000300800 */
[----:B------:R-:W-:-:S03]  /*396d0*/  IMAD.WIDE R12, R0, 0x2, R8 ;  /* 0x00000002000c7825 */ /* 0x000fc600078e0208 */
[----:B------:R-:W-:Y:S01]  /*396e0*/  @P5 STG.E.U16 desc[UR8][R16.64], R18 ;  /* 0x0000001210005986 */ /* 0x000fe2000c101508 */
[----:B---3--:R-:W-:-:S03]  /*396f0*/  PRMT R20, R28, 0x7632, R20 ;  /* 0x000076321c147816 */ /* 0x008fc60000000014 */
[----:B------:R0:W-:Y:S04]  /*39700*/  @P3 STG.E.U16 desc[UR8][R12.64], R28 ;  /* 0x0000001c0c003986 */ /* 0x0001e8000c101508 */
[----:B0-----:R-:W3:Y:S01]  /*39710*/  LDL.LU R28, [R1+0x100] ;  /* 0x00010000011c7983 */ /* 0x001ee20000300800 */
[----:B------:R-:W-:Y:S02]  /*39720*/  ISETP.LT.AND P2, PT, R26, UR4, !P4 ;  /* 0x000000041a007c0c */ /* 0x000fe4000e741270 */
[----:B------:R-:W-:Y:S02]  /*39730*/  ISETP.LT.AND P5, PT, R24, UR10, !P1 ;  /* 0x0000000a18007c0c */ /* 0x000fe4000cfa1270 */
[----:B------:R-:W-:Y:S01]  /*39740*/  ISETP.LT.AND P6, PT, R25, UR12, !P1 ;  /* 0x0000000c19007c0c */ /* 0x000fe2000cfc1270 */
[C---:B------:R-:W-:Y:S01]  /*39750*/  VIADD R3, R0.reuse, UR26 ;  /* 0x0000001a00037c36 */ /* 0x040fe20008000000 */
[----:B------:R-:W-:Y:S01]  /*39760*/  ISETP.LT.AND P4, PT, R29, UR6, !P1 ;  /* 0x000000061d007c0c */ /* 0x000fe2000cf81270 */
[----:B------:R-:W-:Y:S01]  /*39770*/  IMAD.WIDE R12, R0, 0x2, R10 ;  /* 0x00000002000c7825 */ /* 0x000fe200078e020a */
[----:B----4-:R-:W-:Y:S01]  /*39780*/  PRMT R0, R22, 0x7632, R0 ;  /* 0x0000763216007816 */ /* 0x010fe20000000000 */
[----:B------:R-:W-:Y:S01]  /*39790*/  ULDC UR4, c[0x0][0x22c] ;  /* 0x00008b0000047ab9 */ /* 0x000fe20000000800 */
[----:B------:R-:W-:Y:S01]  /*397a0*/  ULDC UR6, c[0x0][0x228] ;  /* 0x00008a0000067ab9 */ /* 0x000fe20000000800 */
[----:B------:R-:W-:Y:S01]  /*397b0*/  IMAD.WIDE R14, R3, 0x2, R6 ;  /* 0x00000002030e7825 */ /* 0x000fe200078e0206 */
[----:B------:R-:W-:Y:S01]  /*397c0*/  ULDC UR10, c[0x0][0x228] ;  /* 0x00008a00000a7ab9 */ /* 0x000fe20000000800 */
[----:B------:R-:W-:-:S02]  /*397d0*/  ULDC UR12, c[0x0][0x228] ;  /* 0x00008a00000c7ab9 */ /* 0x000fc40000000800 */
[C---:B------:R-:W-:Y:S01]  /*397e0*/  IMAD.WIDE R16, R3.reuse, 0x2, R4 ;  /* 0x0000000203107825 */ /* 0x040fe200078e0204 */
[----:B------:R0:W-:Y:S03]  /*397f0*/  @P2 STG.E.U16 desc[UR8][R12.64], R20 ;  /* 0x000000140c002986 */ /* 0x0001e6000c101508 */
[----:B------:R-:W-:Y:S01]  /*39800*/  IMAD.WIDE R18, R3, 0x2, R8 ;  /* 0x0000000203127825 */ /* 0x000fe200078e0208 */
[----:B------:R-:W-:Y:S04]  /*39810*/  @P4 STG.E.U16 desc[UR8][R14.64], R22 ;  /* 0x000000160e004986 */ /* 0x000fe8000c101508 */
[----:B------:R-:W-:Y:S01]  /*39820*/  @P5 STG.E.U16 desc[UR8][R16.64], R0 ;  /* 0x0000000010005986 */ /* 0x000fe2000c101508 */
[----:B------:R-:W-:-:S03]  /*39830*/  VIADD R21, R23, 0x31 ;  /* 0x0000003117157836 */ /* 0x000fc60000000000 */
[----:B--2---:R1:W-:Y:S01]  /*39840*/  @P6 STG.E.U16 desc[UR8][R18.64], R2 ;  /* 0x0000000212006986 */ /* 0x0043e2000c101508 */
[----:B0-----:R-:W-:Y:S02]  /*39850*/  PRMT R20, R2, 0x7632, R20 ;  /* 0x0000763202147816 */ /* 0x001fe40000000014 */
[----:B------:R-:W-:Y:S01]  /*39860*/  ISETP.GE.AND P3, PT, R21, UR4, PT ;  /* 0x0000000415007c0c */ /* 0x000fe2000bf66270 */
[----:B------:R-:W-:Y:S01]  /*39870*/  ULDC UR4, c[0x0][0x228] ;  /* 0x00008a0000047ab9 */ /* 0x000fe20000000800 */
[----:B-1----:R-:W2:Y:S04]  /*39880*/  LDL.LU R2, [R1+0x1f4] ;  /* 0x0001f40001027983 */ /* 0x002ea80000300800 */
[----:B------:R-:W4:Y:S01]  /*39890*/  LDL.LU R22, [R1+0x134] ;  /* 0x0001340001167983 */ /* 0x000f220000300800 */
[----:B------:R-:W-:Y:S01]  /*398a0*/  ISETP.LT.AND P2, PT, R26, UR4, !P1 ;  /* 0x000000041a007c0c */ /* 0x000fe2000cf41270 */
[----:B------:R-:W-:Y:S01]  /*398b0*/  VIADD R0, R3, UR26 ;  /* 0x0000001a03007c36 */ /* 0x000fe20008000000 */
[----:B------:R-:W-:Y:S01]  /*398c0*/  ISETP.LT.AND P4, PT, R29, UR6, !P3 ;  /* 0x000000061d007c0c */ /* 0x000fe2000df81270 */
[----:B------:R-:W-:Y:S01]  /*398d0*/  IMAD.WIDE R12, R3, 0x2, R10 ;  /* 0x00000002030c7825 */ /* 0x000fe200078e020a */
[----:B------:R-:W-:Y:S01]  /*398e0*/  ISETP.LT.AND P5, PT, R24, UR10, !P3 ;  /* 0x0000000a18007c0c */ /* 0x000fe2000dfa1270 */
[----:B------:R-:W-:-:S02]  /*398f0*/  ULDC UR4, c[0x0][0x22c] ;  /* 0x00008b0000047ab9 */ /* 0x000fc40000000800 */
[C---:B------:R-:W-:Y:S01]  /*39900*/  IMAD.WIDE R14, R0.reuse, 0x2, R6 ;  /* 0x00000002000e7825 */ /* 0x040fe200078e0206 */
[----:B------:R-:W-:Y:S01]  /*39910*/  ISETP.LT.AND P6, PT, R25, UR12, !P3 ;  /* 0x0000000c19007c0c */ /* 0x000fe2000dfc1270 */
[----:B------:R-:W-:Y:S01]  /*39920*/  ULDC UR6, c[0x0][0x228] ;  /* 0x00008a0000067ab9 */ /* 0x000fe20000000800 */
[----:B------:R-:W-:Y:S01]  /*39930*/  PRMT R3, R27, 0x7632, R3 ;  /* 0x000076321b037816 */ /* 0x000fe20000000003 */
[----:B------:R-:W-:Y:S01]  /*39940*/  VIADD R21, R23, 0x32 ;  /* 0x0000003217157836 */ /* 0x000fe20000000000 */
[----:B------:R-:W-:Y:S01]  /*39950*/  ULDC UR10, c[0x0][0x228] ;  /* 0x00008a00000a7ab9 */ /* 0x000fe20000000800 */
[----:B------:R-:W-:Y:S01]  /*39960*/  @P2 STG.E.U16 desc[UR8][R12.64], R20 ;  /* 0x000000140c002986 */ /* 0x000fe2000c101508 */
[C---:B------:R-:W-:Y:S01]  /*39970*/  IMAD.WIDE R16, R0.reuse, 0x2, R4 ;  /* 0x0000000200107825 */ /* 0x040fe200078e0204 */
[----:B------:R-:W-:Y:S02]  /*39980*/  ULDC UR12, c[0x0][0x228] ;  /* 0x00008a00000c7ab9 */ /* 0x000fe40000000800 */
[----:B------:R0:W-:Y:S01]  /*39990*/  @P4 STG.E.U16 desc[UR8][R14.64], R27 ;  /* 0x0000001b0e004986 */ /* 0x0001e2000c101508 */
[----:B------:R-:W-:Y:S01]  /*399a0*/  IMAD.WIDE R18, R0, 0x2, R8 ;  /* 0x0000000200127825 */ /* 0x000fe200078e0208 */
[----:B------:R-:W-:Y:S01]  /*399b0*/  ISETP.GE.AND P1, PT, R21, UR4, PT ;  /* 0x0000000415007c0c */ /* 0x000fe2000bf26270 */
[----:B------:R-:W-:Y:S01]  /*399c0*/  ULDC UR4, c[0x0][0x228] ;  /* 0x00008a0000047ab9 */ /* 0x000fe20000000800 */
[----:B0-----:R-:W4:Y:S04]  /*399d0*/  LDL.LU R27, [R1+0x124] ;  /* 0x00012400011b7983 */ /* 0x001f280000300800 */
[----:B------:R-:W-:Y:S04]  /*399e0*/  @P5 STG.E.U16 desc[UR8][R16.64], R3 ;  /* 0x0000000310005986 */ /* 0x000fe8000c101508 */
[----:B---3--:R0:W-:Y:S01]  /*399f0*/  @P6 STG.E.U16 desc[UR8][R18.64], R28 ;  /* 0x0000001c12006986 */ /* 0x0081e2000c101508 */
[----:B------:R-:W-:-:S03]  /*39a00*/  PRMT R21, R28, 0x7632, R21 ;  /* 0x000076321c157816 */ /* 0x000fc60000000015 */
[----:B0-----:R-:W3:Y:S01]  /*39a10*/  LDL.LU R28, [R1+0x104] ;  /* 0x00010400011c7983 */ /* 0x001ee20000300800 */
[----:B------:R-:W-:Y:S01]  /*39a20*/  ISETP.LT.AND P3, PT, R26, UR4, !P3 ;  /* 0x000000041a007c0c */ /* 0x000fe2000df61270 */
[----:B------:R-:W-:Y:S01]  /*39a30*/  VIADD R20, R23, 0x33 ;  /* 0x0000003317147836 */ /* 0x000fe20000000000 */
[----:B------:R-:W-:Y:S01]  /*39a40*/  ULDC UR4, c[0x0][0x22c] ;  /* 0x00008b0000047ab9 */ /* 0x000fe20000000800 */
[----:B------:R-:W-:Y:S01]  /*39a50*/  IMAD.WIDE R12, R0, 0x2, R10 ;  /* 0x00000002000c7825 */ /* 0x000fe200078e020a */
[----:B------:R-:W-:Y:S01]  /*39a60*/  ISETP.LT.AND P4, PT, R29, UR6, !P1 ;  /* 0x000000061d007c0c */ /* 0x000fe2000cf81270 */
[----:B------:R-:W-:Y:S01]  /*39a70*/  ULDC UR6, c[0x0][0x228] ;  /* 0x00008a0000067ab9 */ /* 0x000fe20000000800 */
[----:B------:R-:W-:Y:S01]  /*39a80*/  ISETP.GE.AND P2, PT, R20, UR4, PT ;  /* 0x0000000414007c0c */ /* 0x000fe2000bf46270 */
[----:B------:R-:W-:Y:S01]  /*39a90*/  ULDC UR4, c[0x0][0x228] ;  /* 0x00008a0000047ab9 */ /* 0x000fe20000000800 */
[----:B------:R-:W-:Y:S01]  /*39aa0*/  ISETP.LT.AND P5, PT, R24, UR10, !P1 ;  /* 0x0000000a18007c0c */ /* 0x000fe2000cfa1270 */
[----:B------:R-:W-:Y:S01]  /*39ab0*/  VIADD R3, R0, UR26 ;  /* 0x0000001a00037c36 */ /* 0x000fe20008000000 */
[----:B------:R-:W-:Y:S01]  /*39ac0*/  ISETP.LT.AND P6, PT, R25, UR12, !P1 ;  /* 0x0000000c19007c0c */ /* 0x000fe2000cfc1270 */
[----:B------:R-:W-:Y:S01]  /*39ad0*/  ULDC UR10, c[0x0][0x228] ;  /* 0x00008a00000a7ab9 */ /* 0x000fe20000000800 */
[----:B------:R-:W-:Y:S01]  /*39ae0*/  ULDC UR12, c[0x0][0x228] ;  /* 0x00008a00000c7ab9 */ /* 0x000fe20000000800 */
[----:B------:R0:W-:Y:S01]  /*39af0*/  @P3 STG.E.U16 desc[UR8][R12.64], R21 ;  /* 0x000000150c003986 */ /* 0x0001e2000c101508 */
[----:B------:R-:W-:Y:S01]  /*39b00*/  ISETP.LT.AND P3, PT, R26, UR4, !P1 ;  /* 0x000000041a007c0c */ /* 0x000fe2000cf61270 */
[----:B------:R-:W-:Y:S01]  /*39b10*/  IMAD.WIDE R14, R3, 0x2, R6 ;  /* 0x00000002030e7825 */ /* 0x000fe200078e0206 */
[----:B------:R-:W-:-:S03]  /*39b20*/  ULDC UR4, c[0x0][0x22c] ;  /* 0x00008b0000047ab9 */ /* 0x000fc60000000800 */
[----:B------:R-:W-:-:S04]  /*39b30*/  IMAD.WIDE R16, R3, 0x2, R4 ;  /* 0x0000000203107825 */ /* 0x000fc800078e0204 */
[----:B------:R-:W-:-:S04]  /*39b40*/  IMAD.WIDE R18, R3, 0x2, R8 ;  /* 0x0000000203127825 */ /* 0x000fc800078e0208 */
[----:B0-----:R-:W-:Y:S01]  /*39b50*/  IMAD.WIDE R12, R3, 0x2, R10 ;  /* 0x00000002030c7825 */ /* 0x001fe200078e020a */
[----:B--2---:R-:W-:Y:S01]  /*39b60*/  PRMT R0, R2, 0x7632, R0 ;  /* 0x0000763202007816 */ /* 0x004fe20000000000 */
[----:B------:R0:W-:Y:S01]  /*39b70*/  @P4 STG.E.U16 desc[UR8][R14.64], R2 ;  /* 0x000000020e004986 */ /* 0x0001e2000c101508 */
[----:B----4-:R-:W-:-:S03]  /*39b80*/  PRMT R21, R22, 0x7632, R21 ;  /* 0x0000763216157816 */ /* 0x010fc60000000015 */
[----:B------:R-:W-:Y:S04]  /*39b90*/  @P5 STG.E.U16 desc[UR8][R16.64], R0 ;  /* 0x0000000010005986 */ /* 0x000fe8000c101508 */
[----:B------:R1:W-:Y:S04]  /*39ba0*/  @P6 STG.E.U16 desc[UR8][R18.64], R22 ;  /* 0x0000001612006986 */ /* 0x0003e8000c101508 */
[----:B0-----:R-:W2:Y:S04]  /*39bb0*/  LDL.LU R2, [R1+0x11ec] ;  /* 0x0011ec0001027983 */ /* 0x001ea80000300800 */
[----:B------:R0:W-:Y:S04]  /*39bc0*/  @P3 STG.E.U16 desc[UR8][R12.64], R21 ;  /* 0x000000150c003986 */ /* 0x0001e8000c101508 */
[----:B-1----:R-:W4:Y:S01]  /*39bd0*/  LDL.LU R22, [R1+0x138] ;  /* 0x0001380001167983 */ /* 0x002f220000300800 */
[----:B------:R-:W-:Y:S01]  /*39be0*/  ISETP.LT.AND P4, PT, R29, UR6, !P2 ;  /* 0x000000061d007c0c */ /* 0x000fe2000d781270 */
[----:B------:R-:W-:Y:S01]  /*39bf0*/  VIADD R0, R3, UR26 ;  /* 0x0000001a03007c36 */ /* 0x000fe20008000000 */
[----:B------:R-:W-:Y:S01]  /*39c00*/  ISETP.LT.AND P5, PT, R24, UR10, !P2 ;  /* 0x0000000a18007c0c */ /* 0x000fe2000d7a1270 */
[----:B------:R-:W-:Y:S01]  /*39c10*/  VIADD R20, R23, 0x34 ;  /* 0x0000003417147836 */ /* 0x000fe20000000000 */
[----:B------:R-:W-:Y:S01]  /*39c20*/  ISETP.LT.AND P6, PT, R25, UR12, !P2 ;  /* 0x0000000c19007c0c */ /* 0x000fe2000d7c1270 */
[----:B0-----:R-:W2:Y:S01]  /*39c30*/  LDL.LU R21, [R1+0x1f8] ;  /* 0x0001f80001157983 */ /* 0x001ea20000300800 */
[----:B------:R-:W-:Y:S01]  /*39c40*/  IMAD.WIDE R14, R0, 0x2, R6 ;  /* 0x00000002000e7825 */ /* 0x000fe200078e0206 */
[----:B------:R-:W-:Y:S01]  /*39c50*/  ULDC UR6, c[0x0][0x228] ;  /* 0x00008a0000067ab9 */ /* 0x000fe20000000800 */
[----:B------:R-:W-:Y:S01]  /*39c60*/  ULDC UR10, c[0x0][0x228] ;  /* 0x00008a00000a7ab9 */ /* 0x000fe20000000800 */
[----:B------:R-:W-:-:S04]  /*39c70*/  PRMT R3, R27, 0x7632, R3 ;  /* 0x000076321b037816 */ /* 0x000fc80000000003 */
[----:B------:R0:W-:Y:S01]  /*39c80*/  @P4 STG.E.U16 desc[UR8][R14.64], R27 ;  /* 0x0000001b0e004986 */ /* 0x0001e2000c101508 */
[----:B------:R-:W-:-:S04]  /*39c90*/  IMAD.WIDE R16, R0, 0x2, R4 ;  /* 0x0000000200107825 */ /* 0x000fc800078e0204 */
[----:B------:R-:W-:Y:S01]  /*39ca0*/  IMAD.WIDE R18, R0, 0x2, R8 ;  /* 0x0000000200127825 */ /* 0x000fe200078e0208 */
[----:B0-----:R-:W4:Y:S04]  /*39cb0*/  LDL.LU R27, [R1+0x128] ;  /* 0x00012800011b7983 */ /* 0x001f280000300800 */
[----:B------:R-:W-:Y:S04]  /*39cc0*/  @P5 STG.E.U16 desc[UR8][R16.64], R3 ;  /* 0x0000000310005986 */ /* 0x000fe8000c101508 */
[----:B---3--:R0:W-:Y:S02]  /*39cd0*/  @P6 STG.E.U16 desc[UR8][R18.64], R28 ;  /* 0x0000001c12006986 */ /* 0x0081e4000c101508 */
[----:B0-----:R-:W-:-:S02]  /*39ce0*/  PRMT R18, R28, 0x7632, R18 ;  /* 0x000076321c127816 */ /* 0x001fc40000000012 */
[----:B------:R-:W3:Y:S01]  /*39cf0*/  LDL.LU R28, [R1+0x108] ;  /* 0x00010800011c7983 */ /* 0x000ee20000300800 */
[----:B------:R-:W-:Y:S01]  /*39d00*/  ISETP.GE.AND P1, PT, R20, UR4, PT ;  /* 0x0000000414007c0c */ /* 0x000fe2000bf26270 */
[----:B------:R-:W-:Y:S02]  /*39d10*/  ULDC UR4, c[0x0][0x228] ;  /* 0x00008a0000047ab9 */ /* 0x000fe40000000800 */
[----:B------:R-:W-:Y:S01]  /*39d20*/  ISETP.LT.AND P2, PT, R26, UR4, !P2 ;  /* 0x000000041a007c0c */ /* 0x000fe2000d741270 */
[----:B------:R-:W-:Y:S01]  /*39d30*/  ULDC UR4, c[0x0][0x228] ;  /* 0x00008a0000047ab9 */ /* 0x000fe20000000800 */
[----:B------:R-:W-:Y:S01]  /*39d40*/  ISETP.LT.AND P5, PT, R29, UR6, !P1 ;  /* 0x000000061d007c0c */ /* 0x000fe2000cfa1270 */
        /* <DEDUP_REMOVED lines=8> */
[C---:B------:R-:W-:Y:S01]  /*39dd0*/  IMAD.WIDE R14, R3.reuse, 0x2, R6 ;  /* 0x00000002030e7825 */ /* 0x040fe200078e0206 */
[----:B------:R-:W-:Y:S01]  /*39de0*/  ULDC UR6, c[0x0][0x228] ;  /* 0x00008a0000067ab9 */ /* 0x000fe20000000800 */
[----:B------:R0:W-:Y:S01]  /*39df0*/  @P2 STG.E.U16 desc[UR8][R16.64], R18 ;  /* 0x0000001210002986 */ /* 0x0001e2000c101508 */
[----:B------:R-:W-:Y:S01]  /*39e00*/  ISETP.LT.AND P2, PT, R26, UR4, !P1 ;  /* 0x000000041a007c0c */ /* 0x000fe2000cf41270 */
[----:B------:R-:W-:Y:S01]  /*39e10*/  IMAD.WIDE R12, R3, 0x2, R4 ;  /* 0x00000002030c7825 */ /* 0x000fe200078e0204 */
[----:B------:R-:W-:-:S03]  /*39e20*/  ULDC UR4, c[0x0][0x228] ;  /* 0x00008a0000047ab9 */ /* 0x000fc60000000800 */
[----:B0-----:R-:W-:Y:S01]  /*39e30*/  IMAD.WIDE R16, R3, 0x2, R8 ;  /* 0x0000000203107825 */ /* 0x001fe200078e0208 */
[----:B--2---:R-:W-:Y:S01]  /*39e40*/  PRMT R0, R21, 0x7632, R0 ;  /* 0x0000763215007816 */ /* 0x004fe20000000000 */
[----:B------:R0:W-:Y:S04]  /*39e50*/  @P5 STG.E.U16 desc[UR8][R14.64], R21 ;  /* 0x000000150e005986 */ /* 0x0001e8000c101508 */
[----:B------:R1:W-:Y:S04]  /*39e60*/  @P6 STG.E.U16 desc[UR8][R12.64], R0 ;  /* 0x000000000c006986 */ /* 0x0003e8000c101508 */
[----:B----4-:R2:W-:Y:S01]  /*39e70*/  @P4 STG.E.U16 desc[UR8][R16.64], R22 ;  /* 0x0000001610004986 */ /* 0x0105e2000c101508 */
[----:B------:R-:W-:Y:S01]  /*39e80*/  ISETP.LT.AND P4, PT, R29, UR4, !P3 ;  /* 0x000000041d007c0c */ /* 0x000fe2000df81270 */
[----:B------:R-:W-:-:S02]  /*39e90*/  ULDC UR4, c[0x0][0x228] ;  /* 0x00008a0000047ab9 */ /* 0x000fc40000000800 */
[----:B0-----:R-:W4:Y:S01]  /*39ea0*/  LDL.LU R21, [R1+0x1fc] ;  /* 0x0001fc0001157983 */ /* 0x001f220000300800 */
[----:B-1----:R-:W-:Y:S01]  /*39eb0*/  PRMT R0, R22, 0x7632, R0 ;  /* 0x0000763216007816 */ /* 0x002fe20000000000 */
[C---:B------:R-:W-:Y:S02]  /*39ec0*/  IMAD.WIDE R12, R3.reuse, 0x2, R10 ;  /* 0x00000002030c7825 */ /* 0x040fe400078e020a */
[----:B--2---:R-:W2:Y:S02]  /*39ed0*/  LDL.LU R22, [R1+0x13c] ;  /* 0x00013c0001167983 */ /* 0x004ea40000300800 */
[----:B------:R-:W-:Y:S02]  /*39ee0*/  VIADD R3, R3, UR26 ;  /* 0x0000001a03037c36 */ /* 0x000fe40008000000 */
[----:B------:R0:W-:Y:S01]  /*39ef0*/  @P2 STG.E.U16 desc[UR8][R12.64], R0 ;  /* 0x000000000c002986 */ /* 0x0001e2000c101508 */
[----:B------:R-:W-:Y:S01]  /*39f00*/  ISETP.LT.AND P5, PT, R24, UR5, !P3 ;  /* 0x0000000518007c0c */ /* 0x000fe2000dfa1270 */
[----:B------:R-:W-:Y:S01]  /*39f10*/  VIADD R14, R23, 0x36 ;  /* 0x00000036170e7836 */ /* 0x000fe20000000000 */
[----:B------:R-:W-:-:S02]  /*39f20*/  ISETP.LT.AND P6, PT, R25, UR6, !P3 ;  /* 0x0000000619007c0c */ /* 0x000fc4000dfc1270 */
[----:B------:R-:W-:Y:S01]  /*39f30*/  PRMT R18, R27, 0x7632, R18 ;  /* 0x000076321b127816 */ /* 0x000fe20000000012 */
[----:B------:R-:W-:-:S04]  /*39f40*/  IMAD.WIDE R16, R3, 0x2, R8 ;  /* 0x0000000203107825 */ /* 0x000fc800078e0208 */
[C---:B0-----:R-:W-:Y:S01]  /*39f50*/  IMAD.WIDE R12, R3.reuse, 0x2, R6 ;  /* 0x00000002030c7825 */ /* 0x041fe200078e0206 */
[----:B------:R-:W-:Y:S01]  /*39f60*/  ISETP.GE.AND P1, PT, R14, UR15, PT ;  /* 0x0000000f0e007c0c */ /* 0x000fe2000bf26270 */
[----:B------:R-:W-:Y:S01]  /*39f70*/  ULDC UR5, c[0x0][0x228] ;  /* 0x00008a0000057ab9 */ /* 0x000fe20000000800 */
[----:B------:R-:W-:Y:S02]  /*39f80*/  ULDC UR6, c[0x0][0x228] ;  /* 0x00008a0000067ab9 */ /* 0x000fe40000000800 */
[----:B------:R0:W-:Y:S01]  /*39f90*/  @P4 STG.E.U16 desc[UR8][R12.64], R27 ;  /* 0x0000001b0c004986 */ /* 0x0001e2000c101508 */
[----:B------:R-:W-:-:S03]  /*39fa0*/  IMAD.WIDE R14, R3, 0x2, R4 ;  /* 0x00000002030e7825 */ /* 0x000fc600078e0204 */
[----:B0-----:R-:W2:Y:S04]  /*39fb0*/  LDL.LU R27, [R1+0x12c] ;  /* 0x00012c00011b7983 */ /* 0x001ea80000300800 */
[----:B------:R0:W-:Y:S04]  /*39fc0*/  @P5 STG.E.U16 desc[UR8][R14.64], R18 ;  /* 0x000000120e005986 */ /* 0x0001e8000c101508 */
[----:B---3--:R1:W-:Y:S01]  /*39fd0*/  @P6 STG.E.U16 desc[UR8][R16.64], R28 ;  /* 0x0000001c10006986 */ /* 0x0083e2000c101508 */
[----:B0-----:R-:W-:-:S03]  /*39fe0*/  PRMT R14, R28, 0x7632, R14 ;  /* 0x000076321c0e7816 */ /* 0x001fc6000000000e */
[----:B-1----:R-:W3:Y:S01]  /*39ff0*/  LDL.LU R28, [R1+0x10c] ;  /* 0x00010c00011c7983 */ /* 0x002ee20000300800 */
[----:B------:R-:W-:Y:S01]  /*3a000*/  ISETP.LT.AND P3, PT, R26, UR4, !P3 ;  /* 0x000000041a007c0c */ /* 0x000fe2000df61270 */
[----:B------:R-:W-:Y:S02]  /*3a010*/  ULDC UR4, c[0x0][0x228] ;  /* 0x00008a0000047ab9 */ /* 0x000fe40000000800 */
[----:B------:R-:W-:Y:S01]  /*3a020*/  ISETP.LT.AND P6, PT, R29, UR4, !P1 ;  /* 0x000000041d007c0c */ /* 0x000fe2000cfc1270 */
[----:B------:R-:W-:Y:S01]  /*3a030*/  VIADD R0, R23, 0x37 ;  /* 0x0000003717007836 */ /* 0x000fe20000000000 */
[----:B------:R-:W-:Y:S01]  /*3a040*/  ULDC UR4, c[0x0][0x228] ;  /* 0x00008a0000047ab9 */ /* 0x000fe20000000800 */
[C---:B------:R-:W-:Y:S01]  /*3a050*/  IMAD.WIDE R12, R3.reuse, 0x2, R10 ;  /* 0x00000002030c7825 */ /* 0x040fe200078e020a */
[----:B------:R-:W-:Y:S01]  /*3a060*/  ISETP.LT.AND P5, PT, R24, UR5, !P1 ;  /* 0x0000000518007c0c */ /* 0x000fe2000cfa1270 */
[----:B------:R-:W-:Y:S02]  /*3a070*/  ULDC UR5, c[0x0][0x228] ;  /* 0x00008a0000057ab9 */ /* 0x000fe40000000800 */
[----:B------:R-:W-:Y:S01]  /*3a080*/  VIADD R3, R3, UR26 ;  /* 0x0000001a03037c36 */ /* 0x000fe20008000000 */
[----:B------:R-:W-:Y:S01]  /*3a090*/  ISETP.GE.AND P2, PT, R0, UR13, PT ;  /* 0x0000000d00007c0c */ /* 0x000fe2000bf46270 */
[----:B------:R-:W-:Y:S01]  /*3a0a0*/  VIADD R0, R23, 0x38 ;  /* 0x0000003817007836 */ /* 0x000fe20000000000 */
[----:B------:R0:W-:Y:S01]  /*3a0b0*/  @P3 STG.E.U16 desc[UR8][R12.64], R14 ;  /* 0x0000000e0c003986 */ /* 0x0001e2000c101508 */
[----:B------:R-:W-:Y:S01]  /*3a0c0*/  ISETP.LT.AND P4, PT, R25, UR4, !P1 ;  /* 0x0000000419007c0c */ /* 0x000fe2000cf81270 */
[----:B------:R-:W-:-:S02]  /*3a0d0*/  ULDC UR4, c[0x0][0x228] ;  /* 0x00008a0000047ab9 */ /* 0x000fc40000000800 */
[----:B------:R-:W-:Y:S01]  /*3a0e0*/  ISETP.LT.AND P1, PT, R26, UR4, !P1 ;  /* 0x000000041a007c0c */ /* 0x000fe2000cf21270 */
[----:B------:R-:W-:Y:S01]  /*3a0f0*/  ULDC UR4, c[0x0][0x228] ;  /* 0x00008a0000047ab9 */ /* 0x000fe20000000800 */
[----:B------:R-:W-:Y:S01]  /*3a100*/  ISETP.GE.AND P3, PT, R0, UR11, PT ;  /* 0x0000000b00007c0c */ /* 0x000fe2000bf66270 */
[----:B0-----:R-:W-:-:S04]  /*3a110*/  IMAD.WIDE R14, R3, 0x2, R6 ;  /* 0x00000002030e7825 */ /* 0x001fc800078e0206 */
[----:B------:R-:W-:-:S04]  /*3a120*/  IMAD.WIDE R12, R3, 0x2, R4 ;  /* 0x00000002030c7825 */ /* 0x000fc800078e0204 */
[----:B------:R-:W-:Y:S01]  /*3a130*/  VIADD R16, R3, UR26 ;  /* 0x0000001a03107c36 */ /* 0x000fe20008000000 */
[----:B----4-:R0:W-:Y:S01]  /*3a140*/  @P6 STG.E.U16 desc[UR8][R14.64], R21 ;  /* 0x000000150e006986 */ /* 0x0101e2000c101508 */
[----:B------:R-:W-:Y:S02]  /*3a150*/  PRMT R0, R21, 0x7632, R0 ;  /* 0x0000763215007816 */ /* 0x000fe40000000000 */
[----:B------:R-:W-:Y:S01]  /*3a160*/  ISETP.LT.AND P6, PT, R29, UR4, !P2 ;  /* 0x000000041d007c0c */ /* 0x000fe2000d7c1270 */
[----:B------:R-:W-:Y:S02]  /*3a170*/  ULDC UR4, c[0x0][0x228] ;  /* 0x00008a0000047ab9 */ /* 0x000fe40000000800 */
[----:B------:R1:W-:Y:S01]  /*3a180*/  @P5 STG.E.U16 desc[UR8][R12.64], R0 ;  /* 0x000000000c005986 */ /* 0x0003e2000c101508 */
[----:B0-----:R-:W-:-:S05]  /*3a190*/  IMAD.WIDE R14, R3, 0x2, R8 ;  /* 0x00000002030e7825 */ /* 0x001fca00078e0208 */
[----:B--2---:R0:W-:Y:S01]  /*3a1a0*/  @P4 STG.E.U16 desc[UR8][R14.64], R22 ;  /* 0x000000160e004986 */ /* 0x0041e2000c101508 */
[----:B-1----:R-:W-:Y:S01]  /*3a1b0*/  PRMT R0, R22, 0x7632, R0 ;  /* 0x0000763216007816 */ /* 0x002fe20000000000 */
[----:B------:R-:W-:Y:S01]  /*3a1c0*/  IMAD.WIDE R12, R3, 0x2, R10 ;  /* 0x00000002030c7825 */ /* 0x000fe200078e020a */
[----:B------:R-:W-:Y:S01]  /*3a1d0*/  ISETP.LT.AND P4, PT, R24, UR4, !P2 ;  /* 0x0000000418007c0c */ /* 0x000fe2000d781270 */
[----:B------:R-:W-:Y:S01]  /*3a1e0*/  ULDC UR4, c[0x0][0x228] ;  /* 0x00008a0000047ab9 */ /* 0x000fe20000000800 */
[----:B------:R-:W-:Y:S01]  /*3a1f0*/  ISETP.LT.AND P5, PT, R25, UR5, !P2 ;  /* 0x0000000519007c0c */ /* 0x000fe2000d7a1270 */
[----:B------:R-:W-:Y:S01]  /*3a200*/  ULDC UR5, c[0x0][0x228] ;  /* 0x00008a0000057ab9 */ /* 0x000fe20000000800 */
[----:B------:R1:W-:Y:S04]  /*3a210*/  @P1 STG.E.U16 desc[UR8][R12.64], R0 ;  /* 0x000000000c001986 */ /* 0x0003e8000c101508 */
[----:B0-----:R-:W2:Y:S01]  /*3a220*/  LDL.LU R22, [R1+0x160] ;  /* 0x0001600001167983 */ /* 0x001ea20000300800 */
[----:B------:R-:W-:Y:S01]  /*3a230*/  IMAD.WIDE R14, R16, 0x2, R6 ;  /* 0x00000002100e7825 */ /* 0x000fe200078e0206 */
[----:B-1----:R-:W-:-:S04]  /*3a240*/  PRMT R0, R27, 0x7632, R0 ;  /* 0x000076321b007816 */ /* 0x002fc80000000000 */
[----:B------:R0:W-:Y:S01]  /*3a250*/  @P6 STG.E.U16 desc[UR8][R14.64], R27 ;  /* 0x0000001b0e006986 */ /* 0x0001e2000c101508 */
[----:B------:R-:W-:-:S03]  /*3a260*/  IMAD.WIDE R12, R16, 0x2, R8 ;  /* 0x00000002100c7825 */ /* 0x000fc600078e0208 */
[----:B0-----:R-:W4:Y:S01]  /*3a270*/  LDL.LU R27, [R1+0x150] ;  /* 0x00015000011b7983 */ /* 0x001f220000300800 */
[----:B------:R-:W-:-:S05]  /*3a280*/  IMAD.WIDE R14, R16, 0x2, R4 ;  /* 0x00000002100e7825 */ /* 0x000fca00078e0204 */
[----:B------:R0:W-:Y:S01]  /*3a290*/  @P4 STG.E.U16 desc[UR8][R14.64], R0 ;  /* 0x000000000e004986 */ /* 0x0001e2000c101508 */
[----:B---3--:R-:W-:-:S03]  /*3a2a0*/  PRMT R18, R28, 0x7632, R18 ;  /* 0x000076321c127816 */ /* 0x008fc60000000012 */
[----:B------:R1:W-:Y:S01]  /*3a2b0*/  @P5 STG.E.U16 desc[UR8][R12.64], R28 ;  /* 0x0000001c0c005986 */ /* 0x0003e2000c101508 */
[----:B------:R-:W-:Y:S02]  /*3a2c0*/  ISETP.LT.AND P2, PT, R26, UR4, !P2 ;  /* 0x000000041a007c0c */ /* 0x000fe4000d741270 */
[----:B------:R-:W-:Y:S01]  /*3a2d0*/  ISETP.LT.AND P6, PT, R29, UR5, !P3 ;  /* 0x000000051d007c0c */ /* 0x000fe2000dfc1270 */
[----:B------:R-:W-:Y:S01]  /*3a2e0*/  VIADD R3, R23, 0x39 ;  /* 0x0000003917037836 */ /* 0x000fe20000000000 */
[----:B------:R-:W-:Y:S01]  /*3a2f0*/  ULDC UR4, c[0x0][0x228] ;  /* 0x00008a0000047ab9 */ /* 0x000fe20000000800 */
[----:B0-----:R-:W-:Y:S01]  /*3a300*/  VIADD R0, R16, UR26 ;  /* 0x0000001a10007c36 */ /* 0x001fe20008000000 */
[----:B------:R-:W-:Y:S01]  /*3a310*/  ULDC UR5, c[0x0][0x228] ;  /* 0x00008a0000057ab9 */ /* 0x000fe20000000800 */
[----:B-1----:R-:W3:Y:S01]  /*3a320*/  LDL.LU R28, [R1+0x140] ;  /* 0x00014000011c7983 */ /* 0x002ee20000300800 */
[----:B------:R-:W-:Y:S01]  /*3a330*/  ISETP.LT.AND P4, PT, R24, UR4, !P3 ;  /* 0x0000000418007c0c */ /* 0x000fe2000df81270 */
[----:B------:R-:W-:Y:S01]  /*3a340*/  IMAD.WIDE R16, R16, 0x2, R10 ;  /* 0x0000000210107825 */ /* 0x000fe200078e020a */
[----:B------:R-:W-:Y:S01]  /*3a350*/  ISETP.GE.AND P1, PT, R3, UR7, PT ;  /* 0x0000000703007c0c */ /* 0x000fe2000bf26270 */
[----:B------:R0:W1:Y:S01]  /*3a360*/  LDS.128 R12, [R2] ;  /* 0x00000000020c7984 */ /* 0x0000620000000c00 */
[----:B------:R-:W-:Y:S01]  /*3a370*/  ISETP.LT.AND P5, PT, R25, UR5, !P3 ;  /* 0x0000000519007c0c */ /* 0x000fe2000dfa1270 */
[----:B------:R-:W-:Y:S01]  /*3a380*/  ULDC UR4, c[0x0][0x228] ;  /* 0x00008a0000047ab9 */ /* 0x000fe20000000800 */
[----:B------:R-:W-:Y:S01]  /*3a390*/  ULDC UR5, c[0x0][0x228] ;  /* 0x00008a0000057ab9 */ /* 0x000fe20000000800 */
[----:B------:R0:W-:Y:S02]  /*3a3a0*/  @P2 STG.E.U16 desc[UR8][R16.64], R18 ;  /* 0x0000001210002986 */ /* 0x0001e4000c101508 */
[----:B0-----:R-:W-:Y:S01]  /*3a3b0*/  IMAD.WIDE R2, R0, 0x2, R6 ;  /* 0x0000000200027825 */ /* 0x001fe200078e0206 */
[----:B------:R-:W-:Y:S01]  /*3a3c0*/  ISETP.LT.AND P3, PT, R26, UR4, !P3 ;  /* 0x000000041a007c0c */ /* 0x000fe2000df61270 */
[----:B------:R-:W-:-:S02]  /*3a3d0*/  ULDC UR4, c[0x0][0x228] ;  /* 0x00008a0000047ab9 */ /* 0x000fc40000000800 */
[----:B------:R-:W-:-:S04]  /*3a3e0*/  IMAD.WIDE R16, R0, 0x2, R8 ;  /* 0x0000000200107825 */ /* 0x000fc800078e0208 */
[----:B------:R-:W-:-:S05]  /*3a3f0*/  VIADD R19, R23, 0x3a ;  /* 0x0000003a17137836 */ /* 0x000fca0000000000 */
[----:B------:R-:W-:Y:S01]  /*3a400*/  ISETP.GE.AND P2, PT, R19, UR23, PT ;  /* 0x0000001713007c0c */ /* 0x000fe2000bf46270 */
[----:B--2---:R0:W-:Y:S01]  /*3a410*/  @P6 STG.E.U16 desc[UR8][R2.64], R22 ;  /* 0x0000001602006986 */ /* 0x0041e2000c101508 */
[----:B------:R-:W-:Y:S02]  /*3a420*/  PRMT R18, R22, 0x7632, R18 ;  /* 0x0000763216127816 */ /* 0x000fe40000000012 */
[----:B------:R-:W-:Y:S01]  /*3a430*/  ISETP.LT.AND P6, PT, R29, UR5, !P1 ;  /* 0x000000051d007c0c */ /* 0x000fe2000cfc1270 */
[----:B------:R-:W-:Y:S01]  /*3a440*/  ULDC UR5, c[0x0][0x228] ;  /* 0x00008a0000057ab9 */ /* 0x000fe20000000800 */
[C---:B0-----:R-:W-:Y:S01]  /*3a450*/  IMAD.WIDE R2, R0.reuse, 0x2, R4 ;  /* 0x0000000200027825 */ /* 0x041fe200078e0204 */
[----:B------:R-:W2:Y:S04]  /*3a460*/  LDL.LU R22, [R1+0x164] ;  /* 0x0001640001167983 */ /* 0x000ea80000300800 */
[----:B------:R0:W-:Y:S04]  /*3a470*/  @P4 STG.E.U16 desc[UR8][R2.64], R18 ;  /* 0x0000001202004986 */ /* 0x0001e8000c101508 */
[----:B----4-:R4:W-:Y:S01]  /*3a480*/  @P5 STG.E.U16 desc[UR8][R16.64], R27 ;  /* 0x0000001b10005986 */ /* 0x0109e2000c101508 */
[----:B0-----:R-:W-:Y:S01]  /*3a490*/  PRMT R3, R27, 0x7632, R3 ;  /* 0x000076321b037816 */ /* 0x001fe20000000003 */
[----:B------:R-:W-:-:S02]  /*3a4a0*/  VIADD R2, R0, UR26 ;  /* 0x0000001a00027c36 */ /* 0x000fc40008000000 */
[----:B----4-:R-:W4:Y:S01]  /*3a4b0*/  LDL.LU R27, [R1+0x154] ;  /* 0x00015400011b7983 */ /* 0x010f220000300800 */
[----:B------:R-:W-:-:S04]  /*3a4c0*/  IMAD.WIDE R16, R0, 0x2, R10 ;  /* 0x0000000200107825 */ /* 0x000fc800078e020a */
[----:B------:R-:W-:Y:S01]  /*3a4d0*/  IMAD.WIDE R18, R2, 0x2, R6 ;  /* 0x0000000202127825 */ /* 0x000fe200078e0206 */
[----:B------:R-:W-:Y:S04]  /*3a4e0*/  @P3 STG.E.U16 desc[UR8][R16.64], R3 ;  /* 0x0000000310003986 */ /* 0x000fe8000c101508 */
[----:B---3--:R0:W-:Y:S01]  /*3a4f0*/  @P6 STG.E.U16 desc[UR8][R18.64], R28 ;  /* 0x0000001c12006986 */ /* 0x0081e2000c101508 */
[----:B------:R-:W-:-:S03]  /*3a500*/  PRMT R0, R28, 0x7632, R0 ;  /* 0x000076321c007816 */ /* 0x000fc60000000000 */
[----:B0-----:R-:W3:Y:S01]  /*3a510*/  LDL.LU R28, [R1+0x144] ;  /* 0x00014400011c7983 */ /* 0x001ee20000300800 */
[----:B------:R-:W-:Y:S01]  /*3a520*/  ISETP.LT.AND P4, PT, R24, UR4, !P1 ;  /* 0x0000000418007c0c */ /* 0x000fe2000cf81270 */
[----:B------:R-:W-:Y:S01]  /*3a530*/  ULDC UR4, c[0x0][0x228] ;  /* 0x00008a0000047ab9 */ /* 0x000fe20000000800 */
[----:B------:R-:W-:Y:S01]  /*3a540*/  ISETP.LT.AND P3, PT, R25, UR5, !P1 ;  /* 0x0000000519007c0c */ /* 0x000fe2000cf61270 */
[----:B------:R-:W-:Y:S01]  /*3a550*/  ULDC UR5, c[0x0][0x228] ;  /* 0x00008a0000057ab9 */ /* 0x000fe20000000800 */
[----:B------:R-:W-:Y:S01]  /*3a560*/  IMAD.WIDE R18, R2, 0x2, R4 ;  /* 0x0000000202127825 */ /* 0x000fe200078e0204 */
[----:B------:R-:W-:Y:S01]  /*3a570*/  ISETP.LT.AND P5, PT, R26, UR4, !P1 ;  /* 0x000000041a007c0c */ /* 0x000fe2000cfa1270 */
[----:B------:R-:W-:Y:S01]  /*3a580*/  ULDC UR4, c[0x0][0x228] ;  /* 0x00008a0000047ab9 */ /* 0x000fe20000000800 */
[----:B------:R-:W-:Y:S01]  /*3a590*/  ISETP.LT.AND P6, PT, R29, UR5, !P2 ;  /* 0x000000051d007c0c */ /* 0x000fe2000d7c1270 */
[----:B------:R-:W-:Y:S01]  /*3a5a0*/  IMAD.WIDE R16, R2, 0x2, R8 ;  /* 0x0000000202107825 */ /* 0x000fe200078e0208 */
[----:B------:R-:W-:-:S03]  /*3a5b0*/  ULDC UR5, c[0x0][0x228] ;  /* 0x00008a0000057ab9 */ /* 0x000fc60000000800 */
[----:B------:R-:W-:Y:S01]  /*3a5c0*/  VIADD R3, R23, 0x3b ;  /* 0x0000003b17037836 */ /* 0x000fe20000000000 */
[----:B------:R0:W-:Y:S01]  /*3a5d0*/  @P4 STG.E.U16 desc[UR8][R18.64], R0 ;  /* 0x0000000012004986 */ /* 0x0001e2000c101508 */
[----:B------:R-:W-:Y:S01]  /*3a5e0*/  ISETP.LT.AND P4, PT, R25, UR5, !P2 ;  /* 0x0000000519007c0c */ /* 0x000fe2000d781270 */
[----:B------:R-:W-:Y:S02]  /*3a5f0*/  ULDC UR5, c[0x0][0x228] ;  /* 0x00008a0000057ab9 */ /* 0x000fe40000000800 */
[----:B-1----:R1:W-:Y:S01]  /*3a600*/  @P3 STG.E.U16 desc[UR8][R16.64], R12 ;  /* 0x0000000c10003986 */ /* 0x0023e2000c101508 */
[----:B------:R-:W-:Y:S01]  /*3a610*/  ISETP.LT.AND P3, PT, R24, UR4, !P2 ;  /* 0x0000000418007c0c */ /* 0x000fe2000d761270 */
[----:B------:R-:W-:Y:S01]  /*3a620*/  ULDC UR4, c[0x0][0x228] ;  /* 0x00008a0000047ab9 */ /* 0x000fe20000000800 */
[----:B------:R-:W-:Y:S01]  /*3a630*/  ISETP.GE.AND P1, PT, R3, UR21, PT ;  /* 0x0000001503007c0c */ /* 0x000fe2000bf26270 */
[C---:B0-----:R-:W-:Y:S02]  /*3a640*/  VIADD R0, R2.reuse, UR26 ;  /* 0x0000001a02007c36 */ /* 0x041fe40008000000 */
[----:B------:R-:W-:Y:S01]  /*3a650*/  IMAD.WIDE R2, R2, 0x2, R10 ;  /* 0x0000000202027825 */ /* 0x000fe200078e020a */
[----:B-1----:R-:W-:-:S03]  /*3a660*/  PRMT R12, R12, 0x7632, R12 ;  /* 0x000076320c0c7816 */ /* 0x002fc6000000000c */
[----:B------:R-:W-:Y:S02]  /*3a670*/  IMAD.WIDE R16, R0, 0x2, R6 ;  /* 0x0000000200107825 */ /* 0x000fe400078e0206 */
[----:B------:R0:W-:Y:S01]  /*3a680*/  @P5 STG.E.U16 desc[UR8][R2.64], R12 ;  /* 0x0000000c02005986 */ /* 0x0001e2000c101508 */
[----:B------:R-:W-:Y:S01]  /*3a690*/  ISETP.LT.AND P5, PT, R26, UR4, !P2 ;  /* 0x000000041a007c0c */ /* 0x000fe2000d7a1270 */
[----:B------:R-:W-:Y:S01]  /*3a6a0*/  VIADD R18, R23, 0x3c ;  /* 0x0000003c17127836 */ /* 0x000fe20000000000 */
[----:B------:R-:W-:Y:S01]  /*3a6b0*/  ULDC UR4, c[0x0][0x228] ;  /* 0x00008a0000047ab9 */ /* 0x000fe20000000800 */
[----:B0-----:R-:W-:-:S03]  /*3a6c0*/  IMAD.WIDE R2, R0, 0x2, R4 ;  /* 0x0000000200027825 */ /* 0x001fc600078e0204 */
[----:B------:R-:W-:Y:S01]  /*3a6d0*/  ISETP.GE.AND P2, PT, R18, UR19, PT ;  /* 0x0000001312007c0c */ /* 0x000fe2000bf46270 */
[----:B--2---:R0:W-:Y:S01]  /*3a6e0*/  @P6 STG.E.U16 desc[UR8][R16.64], R22 ;  /* 0x0000001610006986 */ /* 0x0041e2000c101508 */
[----:B------:R-:W-:Y:S02]  /*3a6f0*/  PRMT R12, R22, 0x7632, R12 ;  /* 0x00007632160c7816 */ /* 0x000fe4000000000c */
[----:B------:R-:W-:Y:S01]  /*3a700*/  ISETP.LT.AND P6, PT, R29, UR5, !P1 ;  /* 0x000000051d007c0c */ /* 0x000fe2000cfc1270 */
[----:B------:R-:W-:Y:S02]  /*3a710*/  ULDC UR5, c[0x0][0x228] ;  /* 0x00008a0000057ab9 */ /* 0x000fe40000000800 */
[----:B------:R1:W-:Y:S01]  /*3a720*/  @P3 STG.E.U16 desc[UR8][R2.64], R12 ;  /* 0x0000000c02003986 */ /* 0x0003e2000c101508 */
[----:B0-----:R-:W-:-:S03]  /*3a730*/  IMAD.WIDE R16, R0, 0x2, R8 ;  /* 0x0000000200107825 */ /* 0x001fc600078e0208 */
[----:B------:R-:W2:Y:S01]  /*3a740*/  LDL.LU R22, [R1+0x168] ;  /* 0x0001680001167983 */ /* 0x000ea20000300800 */
[----:B-1----:R-:W-:-:S03]  /*3a750*/  VIADD R2, R0, UR26 ;  /* 0x0000001a00027c36 */ /* 0x002fc60008000000 */
[----:B----4-:R0:W-:Y:S01]  /*3a760*/  @P4 STG.E.U16 desc[UR8][R16.64], R27 ;  /* 0x0000001b10004986 */ /* 0x0101e2000c101508 */
[----:B------:R-:W-:Y:S01]  /*3a770*/  PRMT R3, R27, 0x7632, R3 ;  /* 0x000076321b037816 */ /* 0x000fe20000000003 */
[----:B------:R-:W-:Y:S02]  /*3a780*/  IMAD.WIDE R18, R2, 0x2, R6 ;  /* 0x0000000202127825 */ /* 0x000fe400078e0206 */
[----:B0-----:R-:W4:Y:S02]  /*3a790*/  LDL.LU R27, [R1+0x158] ;  /* 0x00015800011b7983 */ /* 0x001f240000300800 */
[----:B------:R-:W-:-:S05]  /*3a7a0*/  IMAD.WIDE R16, R0, 0x2, R10 ;  /* 0x0000000200107825 */ /* 0x000fca00078e020a */
        /* <DEDUP_REMOVED lines=8> */
[----:B------:R-:W-:Y:S01]  /*3a830*/  VIADD R0, R23, 0x3d ;  /* 0x0000003d17007836 */ /* 0x000fe20000000000 */
[----:B------:R-:W-:Y:S01]  /*3a840*/  ISETP.LT.AND P5, PT, R26, UR4, !P1 ;  /* 0x000000041a007c0c */ /* 0x000fe2000cfa1270 */
[C---:B------:R-:W-:Y:S01]  /*3a850*/  IMAD.WIDE R16, R2.reuse, 0x2, R4 ;  /* 0x0000000202107825 */ /* 0x040fe200078e0204 */
[----:B------:R-:W-:Y:S01]  /*3a860*/  ISETP.LT.AND P6, PT, R29, UR5, !P2 ;  /* 0x000000051d007c0c */ /* 0x000fe2000d7c1270 */
[----:B------:R-:W-:Y:S02]  /*3a870*/  ULDC UR4, c[0x0][0x228] ;  /* 0x00008a0000047ab9 */ /* 0x000fe40000000800 */
[----:B------:R-:W-:Y:S01]  /*3a880*/  IMAD.WIDE R18, R2, 0x2, R8 ;  /* 0x0000000202127825 */ /* 0x000fe200078e0208 */
[----:B------:R-:W-:Y:S01]  /*3a890*/  ISETP.GE.AND P1, PT, R0, UR17, PT ;  /* 0x0000001100007c0c */ /* 0x000fe2000bf26270 */
[----:B------:R-:W-:Y:S01]  /*3a8a0*/  ULDC UR5, c[0x0][0x228] ;  /* 0x00008a0000057ab9 */ /* 0x000fe20000000800 */
[----:B------:R0:W-:Y:S01]  /*3a8b0*/  @P3 STG.E.U16 desc[UR8][R16.64], R20 ;  /* 0x0000001410003986 */ /* 0x0001e2000c101508 */
[----:B------:R-:W-:Y:S01]  /*3a8c0*/  VIADD R0, R2, UR26 ;  /* 0x0000001a02007c36 */ /* 0x000fe20008000000 */
[----:B------:R-:W-:-:S02]  /*3a8d0*/  ISETP.LT.AND P3, PT, R24, UR4, !P2 ;  /* 0x0000000418007c0c */ /* 0x000fc4000d761270 */
[----:B------:R1:W-:Y:S01]  /*3a8e0*/  @P4 STG.E.U16 desc[UR8][R18.64], R13 ;  /* 0x0000000d12004986 */ /* 0x0003e2000c101508 */
[----:B------:R-:W-:Y:S01]  /*3a8f0*/  ISETP.LT.AND P4, PT, R25, UR5, !P2 ;  /* 0x0000000519007c0c */ /* 0x000fe2000d781270 */
[----:B------:R-:W-:Y:S01]  /*3a900*/  IMAD.WIDE R2, R2, 0x2, R10 ;  /* 0x0000000202027825 */ /* 0x000fe200078e020a */
[----:B------:R-:W-:Y:S01]  /*3a910*/  ULDC UR4, c[0x0][0x228] ;  /* 0x00008a0000047ab9 */ /* 0x000fe20000000800 */
[----:B------:R-:W-:Y:S01]  /*3a920*/  ULDC UR5, c[0x0][0x228] ;  /* 0x00008a0000057ab9 */ /* 0x000fe20000000800 */
[----:B0-----:R-:W-:Y:S01]  /*3a930*/  PRMT R17, R13, 0x7632, R17 ;  /* 0x000076320d117816 */ /* 0x001fe20000000011 */
[----:B-1----:R-:W-:-:S04]  /*3a940*/  IMAD.WIDE R12, R0, 0x2, R6 ;  /* 0x00000002000c7825 */ /* 0x002fc800078e0206 */
[----:B------:R0:W-:Y:S01]  /*3a950*/  @P5 STG.E.U16 desc[UR8][R2.64], R17 ;  /* 0x0000001102005986 */ /* 0x0001e2000c101508 */
[----:B------:R-:W-:Y:S01]  /*3a960*/  ISETP.LT.AND P5, PT, R26, UR4, !P2 ;  /* 0x000000041a007c0c */ /* 0x000fe2000d7a1270 */
[----:B------:R-:W-:Y:S01]  /*3a970*/  ULDC UR4, c[0x0][0x228] ;  /* 0x00008a0000047ab9 */ /* 0x000fe20000000800 */
[----:B------:R-:W-:Y:S02]  /*3a980*/  VIADD R16, R23, 0x3e ;  /* 0x0000003e17107836 */ /* 0x000fe40000000000 */
[----:B0-----:R-:W-:-:S03]  /*3a990*/  IMAD.WIDE R2, R0, 0x2, R4 ;  /* 0x0000000200027825 */ /* 0x001fc600078e0204 */
[----:B------:R-:W-:Y:S01]  /*3a9a0*/  ISETP.GE.AND P2, PT, R16, UR25, PT ;  /* 0x0000001910007c0c */ /* 0x000fe2000bf46270 */
[----:B--2---:R0:W-:Y:S01]  /*3a9b0*/  @P6 STG.E.U16 desc[UR8][R12.64], R22 ;  /* 0x000000160c006986 */ /* 0x0041e2000c101508 */
[----:B------:R-:W-:Y:S02]  /*3a9c0*/  PRMT R19, R22, 0x7632, R19 ;  /* 0x0000763216137816 */ /* 0x000fe40000000013 */
[----:B------:R-:W-:Y:S01]  /*3a9d0*/  ISETP.LT.AND P6, PT, R29, UR5, !P1 ;  /* 0x000000051d007c0c */ /* 0x000fe2000cfc1270 */
[----:B------:R-:W-:Y:S02]  /*3a9e0*/  ULDC UR5, c[0x0][0x228] ;  /* 0x00008a0000057ab9 */ /* 0x000fe40000000800 */
[----:B------:R1:W-:Y:S01]  /*3a9f0*/  @P3 STG.E.U16 desc[UR8][R2.64], R19 ;  /* 0x0000001302003986 */ /* 0x0003e2000c101508 */
[----:B0-----:R-:W-:-:S04]  /*3aa00*/  IMAD.WIDE R12, R0, 0x2, R8 ;  /* 0x00000002000c7825 */ /* 0x001fc800078e0208 */
[----:B-1----:R-:W-:Y:S01]  /*3aa10*/  VIADD R2, R0, UR26 ;  /* 0x0000001a00027c36 */ /* 0x002fe20008000000 */
[----:B----4-:R0:W-:Y:S01]  /*3aa20*/  @P4 STG.E.U16 desc[UR8][R12.64], R27 ;  /* 0x0000001b0c004986 */ /* 0x0101e2000c101508 */
[----:B------:R-:W-:Y:S02]  /*3aa30*/  PRMT R3, R27, 0x7632, R3 ;  /* 0x000076321b037816 */ /* 0x000fe40000000003 */
[----:B------:R-:W-:Y:S01]  /*3aa40*/  IMAD.WIDE R16, R2, 0x2, R6 ;  /* 0x0000000202107825 */ /* 0x000fe200078e0206 */
[----:B0-----:R-:W2:Y:S03]  /*3aa50*/  LDL.LU R27, [R1+0x16c] ;  /* 0x00016c00011b7983 */ /* 0x001ea60000300800 */
[----:B------:R-:W-:Y:S01]  /*3aa60*/  IMAD.WIDE R12, R0, 0x2, R10 ;  /* 0x00000002000c7825 */ /* 0x000fe200078e020a */
[----:B------:R-:W-:Y:S01]  /*3aa70*/  ISETP.LT.AND P4, PT, R25, UR5, !P1 ;  /* 0x0000000519007c0c */ /* 0x000fe2000cf81270 */
[----:B------:R-:W-:-:S03]  /*3aa80*/  ULDC UR5, c[0x0][0x228] ;  /* 0x00008a0000057ab9 */ /* 0x000fc60000000800 */
[----:B------:R0:W-:Y:S01]  /*3aa90*/  @P5 STG.E.U16 desc[UR8][R12.64], R3 ;  /* 0x000000030c005986 */ /* 0x0001e2000c101508 */
[----:B------:R-:W-:-:S03]  /*3aaa0*/  ISETP.LT.AND P5, PT, R29, UR6, !P0 ;  /* 0x000000061d007c0c */ /* 0x000fc6000c7a1270 */
[----:B---3--:R1:W-:Y:S01]  /*3aab0*/  @P6 STG.E.U16 desc[UR8][R16.64], R28 ;  /* 0x0000001c10006986 */ /* 0x0083e2000c101508 */
[----:B------:R-:W-:Y:S02]  /*3aac0*/  PRMT R0, R28, 0x7632, R0 ;  /* 0x000076321c007816 */ /* 0x000fe40000000000 */
[----:B------:R-:W-:Y:S02]  /*3aad0*/  ISETP.LT.AND P6, PT, R29, UR5, !P2 ;  /* 0x000000051d007c0c */ /* 0x000fe4000d7c1270 */
[----:B------:R-:W-:Y:S01]  /*3aae0*/  ISETP.LT.AND P3, PT, R24, UR4, !P1 ;  /* 0x0000000418007c0c */ /* 0x000fe2000cf61270 */
[----:B------:R-:W-:Y:S01]  /*3aaf0*/  ULDC UR4, c[0x0][0x228] ;  /* 0x00008a0000047ab9 */ /* 0x000fe20000000800 */
[C---:B0-----:R-:W-:Y:S01]  /*3ab00*/  IMAD.WIDE R12, R2.reuse, 0x2, R4 ;  /* 0x00000002020c7825 */ /* 0x041fe200078e0204 */
[----:B-1----:R-:W3:Y:S03]  /*3ab10*/  LDL.LU R28, [R1+0x15c] ;  /* 0x00015c00011c7983 */ /* 0x002ee60000300800 */
[----:B------:R-:W-:Y:S01]  /*3ab20*/  VIADD R19, R2, UR26 ;  /* 0x0000001a02137c36 */ /* 0x000fe20008000000 */
[----:B------:R-:W-:Y:S01]  /*3ab30*/  ULDC UR5, c[0x0][0x228] ;  /* 0x00008a0000057ab9 */ /* 0x000fe20000000800 */
[----:B------:R-:W4:Y:S01]  /*3ab40*/  LDL.LU R29, [R1+0x14c] ;  /* 0x00014c00011d7983 */ /* 0x000f220000300800 */
[----:B------:R-:W-:Y:S01]  /*3ab50*/  ISETP.LT.AND P1, PT, R26, UR4, !P1 ;  /* 0x000000041a007c0c */ /* 0x000fe2000cf21270 */
[----:B------:R-:W-:Y:S01]  /*3ab60*/  IMAD.WIDE R16, R2, 0x2, R8 ;  /* 0x0000000202107825 */ /* 0x000fe200078e0208 */
[----:B------:R-:W-:-:S02]  /*3ab70*/  ULDC UR4, c[0x0][0x228] ;  /* 0x00008a0000047ab9 */ /* 0x000fc40000000800 */
[----:B------:R0:W-:Y:S01]  /*3ab80*/  @P3 STG.E.U16 desc[UR8][R12.64], R0 ;  /* 0x000000000c003986 */ /* 0x0001e2000c101508 */
[----:B------:R-:W-:-:S03]  /*3ab90*/  IMAD.WIDE R2, R2, 0x2, R10 ;  /* 0x0000000202027825 */ /* 0x000fc600078e020a */
[----:B------:R1:W-:Y:S01]  /*3aba0*/  @P4 STG.E.U16 desc[UR8][R16.64], R14 ;  /* 0x0000000e10004986 */ /* 0x0003e2000c101508 */
[----:B------:R-:W-:Y:S01]  /*3abb0*/  IMAD.WIDE R20, R19, 0x2, R6 ;  /* 0x0000000213147825 */ /* 0x000fe200078e0206 */
[----:B------:R-:W-:Y:S01]  /*3abc0*/  ISETP.LT.AND P4, PT, R24, UR4, !P2 ;  /* 0x0000000418007c0c */ /* 0x000fe2000d781270 */
[----:B------:R-:W-:Y:S01]  /*3abd0*/  ULDC UR4, c[0x0][0x228] ;  /* 0x00008a0000047ab9 */ /* 0x000fe20000000800 */
[----:B0-----:R-:W-:Y:S02]  /*3abe0*/  PRMT R13, R14, 0x7632, R13 ;  /* 0x000076320e0d7816 */ /* 0x001fe4000000000d */
[----:B------:R-:W-:Y:S01]  /*3abf0*/  ISETP.LT.AND P3, PT, R24, UR5, !P0 ;  /* 0x0000000518007c0c */ /* 0x000fe2000c761270 */
[----:B------:R-:W-:Y:S02]  /*3ac00*/  ULDC UR5, c[0x0][0x228] ;  /* 0x00008a0000057ab9 */ /* 0x000fe40000000800 */
[----:B------:R0:W-:Y:S01]  /*3ac10*/  @P1 STG.E.U16 desc[UR8][R2.64], R13 ;  /* 0x0000000d02001986 */ /* 0x0001e2000c101508 */
[----:B------:R-:W-:Y:S01]  /*3ac20*/  ISETP.LT.AND P1, PT, R25, UR5, !P0 ;  /* 0x0000000519007c0c */ /* 0x000fe2000c721270 */
[----:B------:R-:W-:Y:S01]  /*3ac30*/  ULDC UR5, c[0x0][0x228] ;  /* 0x00008a0000057ab9 */ /* 0x000fe20000000800 */
[C---:B------:R-:W-:Y:S01]  /*3ac40*/  VIADD R23, R19.reuse, UR26 ;  /* 0x0000001a13177c36 */ /* 0x040fe20008000000 */
[----:B------:R-:W-:Y:S01]  /*3ac50*/  ISETP.LT.AND P0, PT, R26, UR5, !P0 ;  /* 0x000000051a007c0c */ /* 0x000fe2000c701270 */
[----:B-1----:R-:W-:-:S04]  /*3ac60*/  IMAD.WIDE R16, R19, 0x2, R10 ;  /* 0x0000000213107825 */ /* 0x002fc800078e020a */
[----:B------:R-:W-:-:S04]  /*3ac70*/  IMAD.WIDE R6, R23, 0x2, R6 ;  /* 0x0000000217067825 */ /* 0x000fc800078e0206 */
[----:B0-----:R-:W-:-:S04]  /*3ac80*/  IMAD.WIDE R2, R19, 0x2, R4 ;  /* 0x0000000213027825 */ /* 0x001fc800078e0204 */
[----:B------:R-:W-:-:S04]  /*3ac90*/  IMAD.WIDE R12, R19, 0x2, R8 ;  /* 0x00000002130c7825 */ /* 0x000fc800078e0208 */
[----:B------:R-:W-:-:S04]  /*3aca0*/  IMAD.WIDE R4, R23, 0x2, R4 ;  /* 0x0000000217047825 */ /* 0x000fc800078e0204 */
[----:B------:R-:W-:-:S04]  /*3acb0*/  IMAD.WIDE R8, R23, 0x2, R8 ;  /* 0x0000000217087825 */ /* 0x000fc800078e0208 */
[----:B------:R-:W-:Y:S01]  /*3acc0*/  IMAD.WIDE R10, R23, 0x2, R10 ;  /* 0x00000002170a7825 */ /* 0x000fe200078e020a */
[----:B--2---:R0:W-:Y:S01]  /*3acd0*/  @P6 STG.E.U16 desc[UR8][R20.64], R27 ;  /* 0x0000001b14006986 */ /* 0x0041e2000c101508 */
[----:B------:R-:W-:Y:S01]  /*3ace0*/  ISETP.LT.AND P6, PT, R25, UR4, !P2 ;  /* 0x0000000419007c0c */ /* 0x000fe2000d7c1270 */
[----:B------:R-:W-:Y:S02]  /*3acf0*/  ULDC UR4, c[0x0][0x228] ;  /* 0x00008a0000047ab9 */ /* 0x000fe40000000800 */
[----:B------:R-:W-:Y:S02]  /*3ad00*/  ISETP.LT.AND P2, PT, R26, UR4, !P2 ;  /* 0x000000041a007c0c */ /* 0x000fe4000d741270 */
[----:B------:R-:W-:-:S05]  /*3ad10*/  PRMT R0, R27, 0x7632, R0 ;  /* 0x000076321b007816 */ /* 0x000fca0000000000 */
[----:B------:R0:W-:Y:S01]  /*3ad20*/  @P4 STG.E.U16 desc[UR8][R2.64], R0 ;  /* 0x0000000002004986 */ /* 0x0001e2000c101508 */
[----:B---3--:R-:W-:-:S03]  /*3ad30*/  PRMT R14, R28, 0x7632, R14 ;  /* 0x000076321c0e7816 */ /* 0x008fc6000000000e */
[----:B------:R0:W-:Y:S01]  /*3ad40*/  @P6 STG.E.U16 desc[UR8][R12.64], R28 ;  /* 0x0000001c0c006986 */ /* 0x0001e2000c101508 */
[----:B----4-:R-:W-:-:S03]  /*3ad50*/  PRMT R18, R29, 0x7632, R18 ;  /* 0x000076321d127816 */ /* 0x010fc60000000012 */
[----:B------:R0:W-:Y:S04]  /*3ad60*/  @P2 STG.E.U16 desc[UR8][R16.64], R14 ;  /* 0x0000000e10002986 */ /* 0x0001e8000c101508 */
[----:B------:R0:W-:Y:S04]  /*3ad70*/  @P5 STG.E.U16 desc[UR8][R6.64], R29 ;  /* 0x0000001d06005986 */ /* 0x0001e8000c101508 */
[----:B------:R0:W-:Y:S04]  /*3ad80*/  @P3 STG.E.U16 desc[UR8][R4.64], R18 ;  /* 0x0000001204003986 */ /* 0x0001e8000c101508 */
[----:B------:R0:W-:Y:S01]  /*3ad90*/  @P1 STG.E.U16 desc[UR8][R8.64], R15 ;  /* 0x0000000f08001986 */ /* 0x0001e2000c101508 */
[----:B------:R-:W-:Y:S05]  /*3ada0*/  @!P0 EXIT ;  /* 0x000000000000894d */ /* 0x000fea0003800000 */
[----:B0-----:R-:W-:-:S05]  /*3adb0*/  PRMT R5, R15, 0x7632, R5 ;  /* 0x000076320f057816 */ /* 0x001fca0000000005 */
[----:B------:R-:W-:Y:S01]  /*3adc0*/  STG.E.U16 desc[UR8][R10.64], R5 ;  /* 0x000000050a007986 */ /* 0x000fe2000c101508 */
[----:B------:R-:W-:Y:S05]  /*3add0*/  EXIT ;  /* 0x000000000000794d */ /* 0x000fea0003800000 */
.L_x_2:
[----:B------:R-:W-:-:S00]  /*3ade0*/  BRA `(.L_x_2) ;  /* 0xfffffffc00fc7947 */ /* 0x000fc0000383ffff */
[----:B------:R-:W-:-:S00]  /*3adf0*/  NOP ;  /* 0x0000000000007918 */ /* 0x000fc00000000000 */
        /* <DEDUP_REMOVED lines=8> */
.L_x_3:


//--------------------- .nv.shared.matmul_kernel  --------------------------
	.section	.nv.shared.matmul_kernel,"aw",@nobits
	.sectionflags	@""
	.align	16
	.zero		1024


//--------------------- .nv.shared.reserved.0     --------------------------
	.section	.nv.shared.reserved.0,"aw",@nobits
	.weak		__nv_reservedSMEM_offset_0_alias
	.size		__nv_reservedSMEM_offset_0_alias, 0, 0
	.other		__nv_reservedSMEM_offset_0_alias,@"STO_CUDA_RESERVED_SHARED STV_DEFAULT"
__nv_reservedSMEM_offset_0_alias:
	.zero		0


//--------------------- .nv.constant0.matmul_kernel --------------------------
	.section	.nv.constant0.matmul_kernel,"a",@progbits
	.sectionflags	@""
	.align	4
.nv.constant0.matmul_kernel:
	.zero		608


//--------------------- SYMBOLS --------------------------

	.type		.nv.reservedSmem.offset0,@object
	.size		.nv.reservedSmem.offset0,0x4
